// auto-generated by cutlass_sweep.gemm — config: {"arch": "sm_90", "cluster_m": 2, "cluster_n": 1, "dtype": "e4m3", "dtype_b": "e4m3", "layout": "nt", "stages": 0, "tile_k": 64, "tile_m": 384, "tile_n": 128}
#include "cutlass/cutlass.h"
#include "cutlass/gemm/collective/collective_builder.hpp"
#include "cutlass/gemm/device/gemm_universal_adapter.h"
#include "cutlass/gemm/kernel/gemm_universal.hpp"
#include "cutlass/epilogue/collective/collective_builder.hpp"

using ElemA = cutlass::float_e4m3_t;
using ElemB = cutlass::float_e4m3_t;
using ElemCD = cutlass::float_e4m3_t;
using Acc  = float;
using TileShape    = cute::Shape<cute::_384, cute::_128, cute::_64>;
using ClusterShape = cute::Shape<cute::_2, cute::_1, cute::_1>;

using CollectiveEpilogue = typename cutlass::epilogue::collective::CollectiveBuilder<
    cutlass::arch::Sm90, cutlass::arch::OpClassTensorOp,
    TileShape, ClusterShape,
    cutlass::epilogue::collective::EpilogueTileAuto,
    Acc, Acc,
    ElemCD, cutlass::layout::RowMajor, 128 / cutlass::sizeof_bits<ElemCD>::value,
    ElemCD, cutlass::layout::RowMajor, 128 / cutlass::sizeof_bits<ElemCD>::value,
    cutlass::epilogue::collective::EpilogueScheduleAuto
  >::CollectiveOp;

using CollectiveMainloop = typename cutlass::gemm::collective::CollectiveBuilder<
    cutlass::arch::Sm90, cutlass::arch::OpClassTensorOp,
    ElemA, cutlass::layout::RowMajor, 128 / cutlass::sizeof_bits<ElemA>::value,
    ElemB, cutlass::layout::ColumnMajor, 128 / cutlass::sizeof_bits<ElemB>::value,
    Acc,
    TileShape, ClusterShape,
    cutlass::gemm::collective::StageCountAutoCarveout<static_cast<int>(sizeof(typename CollectiveEpilogue::SharedStorage))>,
    cutlass::gemm::collective::KernelScheduleAuto
  >::CollectiveOp;

using GemmKernel = cutlass::gemm::kernel::GemmUniversal<
    cute::Shape<int,int,int,int>,
    CollectiveMainloop,
    CollectiveEpilogue
>;
using Gemm = cutlass::gemm::device::GemmUniversalAdapter<GemmKernel>;

// Force the device kernel symbol into the cubin without needing a host main.
auto* _anchor = &cutlass::device_kernel<GemmKernel>;


// ===== COMPILED SASS (sm_90a) =====

	.target	sm_90a

	.elftype	@"ET_EXEC"


//--------------------- .note.nv.tkinfo           --------------------------
	.section	.note.nv.tkinfo,"",@"SHT_NOTE"
	.sectionflags	@"SHF_NOTE_NV_TKINFO"
	.tkinfo
        /*0018*/ 	.word	0x00000002
        /*0030*/ 	.string	""
        /*0030*/ 	.string	"ptxas"
        /*0030*/ 	.string	"Cuda compilation tools, release 13.0, V13.0.88"
        /*0030*/ 	.string	"Build cuda_13.0.r13.0/compiler.36424714_0"
        /*0030*/ 	.string	"-arch sm_90a -m 64 "



//--------------------- .note.nv.cuinfo           --------------------------
	.section	.note.nv.cuinfo,"",@"SHT_NOTE"
	.sectionflags	@"SHF_NOTE_NV_CUINFO"
        /*0018*/ 	.short	0x0002
        /*001a*/ 	.short	0x005a
        /*001c*/ 	.short	0x0082
	.zero		2


//--------------------- .nv.info                  --------------------------
	.section	.nv.info,"",@"SHT_CUDA_INFO"
	.align	4


	//----- nvinfo : EIATTR_REGCOUNT
	.align		4
        /*0000*/ 	.byte	0x04, 0x2f
        /*0002*/ 	.short	(.L_12 - .L_11)
	.align		4
.L_11:
        /*0004*/ 	.word	index@(_ZN7cutlass13device_kernelINS_4gemm6kernel13GemmUniversalIN4cute5tupleIJiiiiEEENS1_10collective13CollectiveMmaINS1_37MainloopSm90TmaGmmaWarpSpecializedFP8ILi7ENS5_IJNS4_1CILi2EEENSA_ILi1EEESC_EEENS1_35KernelTmaWarpSpecializedCooperativeEEENS5_IJNSA_ILi384EEENSA_ILi128EEENSA_ILi64EEEEEENS_12float_e4m3_tENS5_IJlSC_lEEESK_SL_NS4_8TiledMMAINS4_8MMA_AtomIJNS4_4SM904GMMA31MMA_64x128x32_F32E4M3E4M3_SS_TNILNSP_7ScaleInE1ELSR_1EEEEEENS4_6LayoutISD_NS5_IJSC_NSA_ILi0EEESV_EEEEENS5_IJNS4_10UnderscoreESY_SY_EEEEENS4_13SM90_TMA_LOADENS4_14ComposedLayoutINS4_7SwizzleILi2ELi4ELi3EEENS4_18smem_ptr_flag_bitsILi8EEENSU_INS5_IJNSA_ILi8EEESI_EEENS5_IJSI_SC_EEEEEEEvNS4_8identityENS4_23SM90_TMA_LOAD_MULTICASTES1B_vS1C_EENS_8epilogue10collective6detail29Sm90TmaWarpSpecializedAdapterINS1G_15DefaultEpilogueISK_SL_SL_NS1F_6thread17LinearCombinationISK_Li1EffLNS1K_9ScaleType4KindE0ELNS_15FloatRoundStyleE2ESK_EENS1_15EpilogueDefaultEEEEEvvEEEEvNT_6ParamsE)
        /*0008*/ 	.word	0x000000a8


	//----- nvinfo : EIATTR_FRAME_SIZE
	.align		4
.L_12:
        /*000c*/ 	.byte	0x04, 0x11
        /*000e*/ 	.short	(.L_14 - .L_13)
	.align		4
.L_13:
        /*0010*/ 	.word	index@(_ZN7cutlass13device_kernelINS_4gemm6kernel13GemmUniversalIN4cute5tupleIJiiiiEEENS1_10collective13CollectiveMmaINS1_37MainloopSm90TmaGmmaWarpSpecializedFP8ILi7ENS5_IJNS4_1CILi2EEENSA_ILi1EEESC_EEENS1_35KernelTmaWarpSpecializedCooperativeEEENS5_IJNSA_ILi384EEENSA_ILi128EEENSA_ILi64EEEEEENS_12float_e4m3_tENS5_IJlSC_lEEESK_SL_NS4_8TiledMMAINS4_8MMA_AtomIJNS4_4SM904GMMA31MMA_64x128x32_F32E4M3E4M3_SS_TNILNSP_7ScaleInE1ELSR_1EEEEEENS4_6LayoutISD_NS5_IJSC_NSA_ILi0EEESV_EEEEENS5_IJNS4_10UnderscoreESY_SY_EEEEENS4_13SM90_TMA_LOADENS4_14ComposedLayoutINS4_7SwizzleILi2ELi4ELi3EEENS4_18smem_ptr_flag_bitsILi8EEENSU_INS5_IJNSA_ILi8EEESI_EEENS5_IJSI_SC_EEEEEEEvNS4_8identityENS4_23SM90_TMA_LOAD_MULTICASTES1B_vS1C_EENS_8epilogue10collective6detail29Sm90TmaWarpSpecializedAdapterINS1G_15DefaultEpilogueISK_SL_SL_NS1F_6thread17LinearCombinationISK_Li1EffLNS1K_9ScaleType4KindE0ELNS_15FloatRoundStyleE2ESK_EENS1_15EpilogueDefaultEEEEEvvEEEEvNT_6ParamsE)
        /*0014*/ 	.word	0x00000328


	//----- nvinfo : EIATTR_MIN_STACK_SIZE
	.align		4
.L_14:
        /*0018*/ 	.byte	0x04, 0x12
        /*001a*/ 	.short	(.L_16 - .L_15)
	.align		4
.L_15:
        /*001c*/ 	.word	index@(_ZN7cutlass13device_kernelINS_4gemm6kernel13GemmUniversalIN4cute5tupleIJiiiiEEENS1_10collective13CollectiveMmaINS1_37MainloopSm90TmaGmmaWarpSpecializedFP8ILi7ENS5_IJNS4_1CILi2EEENSA_ILi1EEESC_EEENS1_35KernelTmaWarpSpecializedCooperativeEEENS5_IJNSA_ILi384EEENSA_ILi128EEENSA_ILi64EEEEEENS_12float_e4m3_tENS5_IJlSC_lEEESK_SL_NS4_8TiledMMAINS4_8MMA_AtomIJNS4_4SM904GMMA31MMA_64x128x32_F32E4M3E4M3_SS_TNILNSP_7ScaleInE1ELSR_1EEEEEENS4_6LayoutISD_NS5_IJSC_NSA_ILi0EEESV_EEEEENS5_IJNS4_10UnderscoreESY_SY_EEEEENS4_13SM90_TMA_LOADENS4_14ComposedLayoutINS4_7SwizzleILi2ELi4ELi3EEENS4_18smem_ptr_flag_bitsILi8EEENSU_INS5_IJNSA_ILi8EEESI_EEENS5_IJSI_SC_EEEEEEEvNS4_8identityENS4_23SM90_TMA_LOAD_MULTICASTES1B_vS1C_EENS_8epilogue10collective6detail29Sm90TmaWarpSpecializedAdapterINS1G_15DefaultEpilogueISK_SL_SL_NS1F_6thread17LinearCombinationISK_Li1EffLNS1K_9ScaleType4KindE0ELNS_15FloatRoundStyleE2ESK_EENS1_15EpilogueDefaultEEEEEvvEEEEvNT_6ParamsE)
        /*0020*/ 	.word	0x00000328
.L_16:


//--------------------- .nv.compat                --------------------------
	.section	.nv.compat,"",@"SHT_CUDA_COMPAT_INFO"
	.align	4
        /*0000*/ 	.byte	0x02, 0x09, 0x01, 0x00, 0x02, 0x02, 0x04, 0x00, 0x02, 0x05, 0x05, 0x00, 0x03, 0x07, 0x01, 0x01
        /*0010*/ 	.byte	0x02, 0x03, 0x01, 0x00, 0x02, 0x06, 0x01, 0x00, 0x04, 0x0b, 0x08, 0x00, 0x00, 0x00, 0x00, 0x00
        /*0020*/ 	.byte	0x00, 0x00, 0x00, 0x00


//--------------------- .nv.info._ZN7cutlass13device_kernelINS_4gemm6kernel13GemmUniversalIN4cute5tupleIJiiiiEEENS1_10collective13CollectiveMmaINS1_37MainloopSm90TmaGmmaWarpSpecializedFP8ILi7ENS5_IJNS4_1CILi2EEENSA_ILi1EEESC_EEENS1_35KernelTmaWarpSpecializedCooperativeEEENS5_IJNSA_ILi384EEENSA_ILi128EEENSA_ILi64EEEEEENS_12float_e4m3_tENS5_IJlSC_lEEESK_SL_NS4_8TiledMMAINS4_8MMA_AtomIJNS4_4SM904GMMA31MMA_64x128x32_F32E4M3E4M3_SS_TNILNSP_7ScaleInE1ELSR_1EEEEEENS4_6LayoutISD_NS5_IJSC_NSA_ILi0EEESV_EEEEENS5_IJNS4_10UnderscoreESY_SY_EEEEENS4_13SM90_TMA_LOADENS4_14ComposedLayoutINS4_7SwizzleILi2ELi4ELi3EEENS4_18smem_ptr_flag_bitsILi8EEENSU_INS5_IJNSA_ILi8EEESI_EEENS5_IJSI_SC_EEEEEEEvNS4_8identityENS4_23SM90_TMA_LOAD_MULTICASTES1B_vS1C_EENS_8epilogue10collective6detail29Sm90TmaWarpSpecializedAdapterINS1G_15DefaultEpilogueISK_SL_SL_NS1F_6thread17LinearCombinationISK_Li1EffLNS1K_9ScaleType4KindE0ELNS_15FloatRoundStyleE2ESK_EENS1_15EpilogueDefaultEEEEEvvEEEEvNT_6ParamsE --------------------------
	.section	.nv.info._ZN7cutlass13device_kernelINS_4gemm6kernel13GemmUniversalIN4cute5tupleIJiiiiEEENS1_10collective13CollectiveMmaINS1_37MainloopSm90TmaGmmaWarpSpecializedFP8ILi7ENS5_IJNS4_1CILi2EEENSA_ILi1EEESC_EEENS1_35KernelTmaWarpSpecializedCooperativeEEENS5_IJNSA_ILi384EEENSA_ILi128EEENSA_ILi64EEEEEENS_12float_e4m3_tENS5_IJlSC_lEEESK_SL_NS4_8TiledMMAINS4_8MMA_AtomIJNS4_4SM904GMMA31MMA_64x128x32_F32E4M3E4M3_SS_TNILNSP_7ScaleInE1ELSR_1EEEEEENS4_6LayoutISD_NS5_IJSC_NSA_ILi0EEESV_EEEEENS5_IJNS4_10UnderscoreESY_SY_EEEEENS4_13SM90_TMA_LOADENS4_14ComposedLayoutINS4_7SwizzleILi2ELi4ELi3EEENS4_18smem_ptr_flag_bitsILi8EEENSU_INS5_IJNSA_ILi8EEESI_EEENS5_IJSI_SC_EEEEEEEvNS4_8identityENS4_23SM90_TMA_LOAD_MULTICASTES1B_vS1C_EENS_8epilogue10collective6detail29Sm90TmaWarpSpecializedAdapterINS1G_15DefaultEpilogueISK_SL_SL_NS1F_6thread17LinearCombinationISK_Li1EffLNS1K_9ScaleType4KindE0ELNS_15FloatRoundStyleE2ESK_EENS1_15EpilogueDefaultEEEEEvvEEEEvNT_6ParamsE,"",@"SHT_CUDA_INFO"
	.sectionflags	@""
	.align	4


	//----- nvinfo : EIATTR_CUDA_API_VERSION
	.align		4
        /*0000*/ 	.byte	0x04, 0x37
        /*0002*/ 	.short	(.L_18 - .L_17)
.L_17:
        /*0004*/ 	.word	0x00000082


	//----- nvinfo : EIATTR_KPARAM_INFO
	.align		4
.L_18:
        /*0008*/ 	.byte	0x04, 0x17
        /*000a*/ 	.short	(.L_20 - .L_19)
.L_19:
        /*000c*/ 	.word	0x00000000
        /*0010*/ 	.short	0x0000
        /*0012*/ 	.short	0x0070
        /*0014*/ 	.byte	0x00, 0xf0, 0x01, 0x10


	//----- nvinfo : EIATTR_SPARSE_MMA_MASK
	.align		4
.L_20:
        /*0018*/ 	.byte	0x03, 0x50
        /*001a*/ 	.short	0x0000


	//----- nvinfo : EIATTR_MAXREG_COUNT
	.align		4
        /*001c*/ 	.byte	0x03, 0x1b
        /*001e*/ 	.short	0x00a8


	//----- nvinfo : EIATTR_NUM_BARRIERS
	.align		4
        /*0020*/ 	.byte	0x02, 0x4c
        /*0022*/ 	.byte	0x01
	.zero		1


	//----- nvinfo : EIATTR_ANNOTATIONS
	.align		4
        /*0024*/ 	.byte	0x04, 0x55
        /*0026*/ 	.short	(.L_22 - .L_21)


	//   ....[0]....
.L_21:
        /*0028*/ 	.word	0x00000001
        /*002c*/ 	.byte	0x90, 0x07, 0x00, 0x00, 0x01, 0x00, 0x00, 0x00, 0x60, 0x08, 0x00, 0x00, 0x01, 0x00, 0x00, 0x00
        /* <DEDUP_REMOVED lines=806> */
        /*329c*/ 	.byte	0xa0, 0xef, 0x01, 0x00, 0x01, 0x00, 0x00, 0x00, 0xf0, 0xef, 0x01, 0x00


	//----- nvinfo : EIATTR_MERCURY_ISA_VERSION
	.align		4
.L_22:
        /*32a8*/ 	.byte	0x03, 0x5f
        /*32aa*/ 	.short	0x0101


	//----- nvinfo : EIATTR_INT_WARP_WIDE_INSTR_OFFSETS
	.align		4
        /*32ac*/ 	.byte	0x04, 0x31
        /*32ae*/ 	.short	(.L_24 - .L_23)


	//   ....[0]....
.L_23:
        /*32b0*/ 	.word	0x000005b0


	//   ....[1]....
        /*32b4*/ 	.word	0x000005d0


	//   ....[2]....
        /*32b8*/ 	.word	0x00000730


	//----- nvinfo : EIATTR_COOP_GROUP_MASK_REGIDS
	.align		4
.L_24:
        /*32bc*/ 	.byte	0x04, 0x29
        /*32be*/ 	.short	(.L_26 - .L_25)


	//   ....[0]....
.L_25:
        /*32c0*/ 	.word	0xffffffff


	//   ....[1]....
        /*32c4*/ 	.word	0xffffffff


	//   ....[2]....
        /*32c8*/ 	.word	0xffffffff


	//   ....[3]....
        /*32cc*/ 	.word	0xffffffff


	//   ....[4]....
        /*32d0*/ 	.word	0xffffffff


	//   ....[5]....
        /*32d4*/ 	.word	0xffffffff


	//----- nvinfo : EIATTR_COOP_GROUP_INSTR_OFFSETS
	.align		4
.L_26:
        /*32d8*/ 	.byte	0x04, 0x28
        /*32da*/ 	.short	(.L_28 - .L_27)


	//   ....[0]....
.L_27:
        /*32dc*/ 	.word	0x00000070


	//   ....[1]....
        /*32e0*/ 	.word	0x00000080


	//   ....[2]....
        /*32e4*/ 	.word	0x000001a0


	//   ....[3]....
        /*32e8*/ 	.word	0x00000420


	//   ....[4]....
        /*32ec*/ 	.word	0x000008a0


	//   ....[5]....
        /*32f0*/ 	.word	0x00002300


	//----- nvinfo : EIATTR_REG_RECONFIG
	.align		4
.L_28:
        /*32f4*/ 	.byte	0x01, 0x54
	.zero		2


	//----- nvinfo : EIATTR_MBARRIER_INSTR_OFFSETS
	.align		4
        /*32f8*/ 	.byte	0x04, 0x39
        /*32fa*/ 	.short	(.L_30 - .L_29)


	//   ....[0]....
.L_29:
        /*32fc*/ 	.word	0x00000320
        /*3300*/ 	.word	0x000000ff
        /*3304*/ 	.word	0x00000000
        /*3308*/ 	.short	0x0100
        /*330a*/ 	.byte	0x09
	.zero		1


	//   ....[1]....
        /*330c*/ 	.word	0x00000330
        /*3310*/ 	.word	0x000000ff
        /*3314*/ 	.word	0x00000038
        /*3318*/ 	.short	0x0100
        /*331a*/ 	.byte	0x09
	.zero		1


	//   ....[2]....
        /*331c*/ 	.word	0x00000340
        /*3320*/ 	.word	0x000000ff
        /*3324*/ 	.word	0x00000008
        /*3328*/ 	.short	0x0100
        /*332a*/ 	.byte	0x09
	.zero		1


	//   ....[3]....
        /*332c*/ 	.word	0x00000350
        /*3330*/ 	.word	0x000000ff
        /*3334*/ 	.word	0x00000040
        /*3338*/ 	.short	0x0100
        /*333a*/ 	.byte	0x09
	.zero		1


	//   ....[4]....
        /*333c*/ 	.word	0x00000360
        /*3340*/ 	.word	0x000000ff
        /*3344*/ 	.word	0x00000010
        /*3348*/ 	.short	0x0100
        /*334a*/ 	.byte	0x09
	.zero		1


	//   ....[5]....
        /*334c*/ 	.word	0x00000370
        /*3350*/ 	.word	0x000000ff
        /*3354*/ 	.word	0x00000048
        /*3358*/ 	.short	0x0100
        /*335a*/ 	.byte	0x09
	.zero		1


	//   ....[6]....
        /*335c*/ 	.word	0x00000380
        /*3360*/ 	.word	0x000000ff
        /*3364*/ 	.word	0x00000018
        /*3368*/ 	.short	0x0100
        /*336a*/ 	.byte	0x09
	.zero		1


	//   ....[7]....
        /*336c*/ 	.word	0x00000390
        /*3370*/ 	.word	0x000000ff
        /*3374*/ 	.word	0x00000050
        /*3378*/ 	.short	0x0100
        /*337a*/ 	.byte	0x09
	.zero		1


	//   ....[8]....
        /*337c*/ 	.word	0x000003a0
        /*3380*/ 	.word	0x000000ff
        /*3384*/ 	.word	0x00000020
        /*3388*/ 	.short	0x0100
        /*338a*/ 	.byte	0x09
	.zero		1


	//   ....[9]....
        /*338c*/ 	.word	0x000003b0
        /*3390*/ 	.word	0x000000ff
        /*3394*/ 	.word	0x00000058
        /*3398*/ 	.short	0x0100
        /*339a*/ 	.byte	0x09
	.zero		1


	//   ....[10]....
        /*339c*/ 	.word	0x000003c0
        /*33a0*/ 	.word	0x000000ff
        /*33a4*/ 	.word	0x00000028
        /*33a8*/ 	.short	0x0100
        /*33aa*/ 	.byte	0x09
	.zero		1


	//   ....[11]....
        /*33ac*/ 	.word	0x000003d0
        /*33b0*/ 	.word	0x000000ff
        /*33b4*/ 	.word	0x00000060
        /*33b8*/ 	.short	0x0100
        /*33ba*/ 	.byte	0x09
	.zero		1


	//   ....[12]....
        /*33bc*/ 	.word	0x000003e0
        /*33c0*/ 	.word	0x000000ff
        /*33c4*/ 	.word	0x00000030
        /*33c8*/ 	.short	0x0100
        /*33ca*/ 	.byte	0x09
	.zero		1


	//   ....[13]....
        /*33cc*/ 	.word	0x000003f0
        /*33d0*/ 	.word	0x000000ff
        /*33d4*/ 	.word	0x00000068
        /*33d8*/ 	.short	0x0100
        /*33da*/ 	.byte	0x09
	.zero		1


	//   ....[14]....
        /*33dc*/ 	.word	0x000007c0
        /*33e0*/ 	.word	0x000000ff
        /*33e4*/ 	.word	0x00000080
        /*33e8*/ 	.short	0x0100
        /*33ea*/ 	.byte	0x06
	.zero		1


	//   ....[15]....
        /*33ec*/ 	.word	0x00000840
        /*33f0*/ 	.word	0x000000ff
        /*33f4*/ 	.word	0x00000088
        /*33f8*/ 	.short	0x0100
        /*33fa*/ 	.byte	0x06
	.zero		1


	//   ....[16]....
        /*33fc*/ 	.word	0x00002700
        /*3400*/ 	.word	0x000000ff
        /*3404*/ 	.word	0x00000000
        /*3408*/ 	.short	0x010a
        /*340a*/ 	.byte	0x06
	.zero		1


	//   ....[17]....
        /*340c*/ 	.word	0x00002740
        /*3410*/ 	.word	0x000000ff
        /*3414*/ 	.word	0x00000000
        /*3418*/ 	.short	0x010a
        /*341a*/ 	.byte	0x06
	.zero		1


	//   ....[18]....
        /*341c*/ 	.word	0x00004cd0
        /*3420*/ 	.word	0x000000ff
        /*3424*/ 	.word	0x00000000
        /*3428*/ 	.short	0x010a
        /*342a*/ 	.byte	0x10
	.zero		1


	//   ....[19]....
        /*342c*/ 	.word	0x00004d10
        /*3430*/ 	.word	0x000000ff
        /*3434*/ 	.word	0x00000000
        /*3438*/ 	.short	0x010a
        /*343a*/ 	.byte	0x10
	.zero		1


	//   ....[20]....
        /*343c*/ 	.word	0x00007360
        /*3440*/ 	.word	0x000000e5
        /*3444*/ 	.word	0x00000000
        /*3448*/ 	.short	0x0101
        /*344a*/ 	.byte	0x3f
	.zero		1


	//   ....[21]....
        /*344c*/ 	.word	0x00009ab0
        /*3450*/ 	.word	0x00000018
        /*3454*/ 	.word	0x00000000
        /*3458*/ 	.short	0x0101
        /*345a*/ 	.byte	0x3f
	.zero		1


	//   ....[22]....
        /*345c*/ 	.word	0x0001e020
        /*3460*/ 	.word	0x00000011
        /*3464*/ 	.word	0x00000038
        /*3468*/ 	.short	0x010a
        /*346a*/ 	.byte	0x3f
	.zero		1


	//   ....[23]....
        /*346c*/ 	.word	0x0001e410
        /*3470*/ 	.word	0x0000000a
        /*3474*/ 	.word	0x00000088
        /*3478*/ 	.short	0x0101
        /*347a*/ 	.byte	0x3f
	.zero		1


	//   ....[24]....
        /*347c*/ 	.word	0x0001eb90
        /*3480*/ 	.word	0x00000007
        /*3484*/ 	.word	0x00000000
        /*3488*/ 	.short	0x010a
        /*348a*/ 	.byte	0x3f
	.zero		1


	//   ....[25]....
        /*348c*/ 	.word	0x0001ec10
        /*3490*/ 	.word	0x00000008
        /*3494*/ 	.word	0x00000000
        /*3498*/ 	.short	0x010a
        /*349a*/ 	.byte	0x3f
	.zero		1


	//   ....[26]....
        /*349c*/ 	.word	0x0001eca0
        /*34a0*/ 	.word	0x00000009
        /*34a4*/ 	.word	0x00000000
        /*34a8*/ 	.short	0x010a
        /*34aa*/ 	.byte	0x3f
	.zero		1


	//   ....[27]....
        /*34ac*/ 	.word	0x0001ed30
        /*34b0*/ 	.word	0x00000008
        /*34b4*/ 	.word	0x00000000
        /*34b8*/ 	.short	0x010a
        /*34ba*/ 	.byte	0x3f
	.zero		1


	//   ....[28]....
        /*34bc*/ 	.word	0x0001edc0
        /*34c0*/ 	.word	0x00000009
        /*34c4*/ 	.word	0x00000000
        /*34c8*/ 	.short	0x010a
        /*34ca*/ 	.byte	0x3f
	.zero		1


	//   ....[29]....
        /*34cc*/ 	.word	0x0001ee50
        /*34d0*/ 	.word	0x00000006
        /*34d4*/ 	.word	0x00000000
        /*34d8*/ 	.short	0x010a
        /*34da*/ 	.byte	0x3f
	.zero		1


	//   ....[30]....
        /*34dc*/ 	.word	0x0001eee0
        /*34e0*/ 	.word	0x00000003
        /*34e4*/ 	.word	0x00000000
        /*34e8*/ 	.short	0x010a
        /*34ea*/ 	.byte	0x3f
	.zero		1


	//   ....[31]....
        /*34ec*/ 	.word	0x0001ef50
        /*34f0*/ 	.word	0x00000009
        /*34f4*/ 	.word	0x00000000
        /*34f8*/ 	.short	0x010a
        /*34fa*/ 	.byte	0x3f
	.zero		1


	//   ....[32]....
        /*34fc*/ 	.word	0x0001efc0
        /*3500*/ 	.word	0x00000000
        /*3504*/ 	.word	0x00000000
        /*3508*/ 	.short	0x010a
        /*350a*/ 	.byte	0x3f
	.zero		1


	//   ....[33]....
        /*350c*/ 	.word	0x0001f0a0
        /*3510*/ 	.word	0x00000011
        /*3514*/ 	.word	0x00000038
        /*3518*/ 	.short	0x010a
        /*351a*/ 	.byte	0x3f
	.zero		1


	//   ....[34]....
        /*351c*/ 	.word	0x0001f170
        /*3520*/ 	.word	0x00000007
        /*3524*/ 	.word	0x00000000
        /*3528*/ 	.short	0x010a
        /*352a*/ 	.byte	0x3f
	.zero		1


	//   ....[35]....
        /*352c*/ 	.word	0x0001f1c0
        /*3530*/ 	.word	0x00000008
        /*3534*/ 	.word	0x00000000
        /*3538*/ 	.short	0x010a
        /*353a*/ 	.byte	0x3f
	.zero		1


	//   ....[36]....
        /*353c*/ 	.word	0x0001f210
        /*3540*/ 	.word	0x00000009
        /*3544*/ 	.word	0x00000000
        /*3548*/ 	.short	0x010a
        /*354a*/ 	.byte	0x3f
	.zero		1


	//   ....[37]....
        /*354c*/ 	.word	0x0001f260
        /*3550*/ 	.word	0x00000008
        /*3554*/ 	.word	0x00000000
        /*3558*/ 	.short	0x010a
        /*355a*/ 	.byte	0x3f
	.zero		1


	//   ....[38]....
        /*355c*/ 	.word	0x0001f2b0
        /*3560*/ 	.word	0x00000009
        /*3564*/ 	.word	0x00000000
        /*3568*/ 	.short	0x010a
        /*356a*/ 	.byte	0x3f
	.zero		1


	//   ....[39]....
        /*356c*/ 	.word	0x0001f300
        /*3570*/ 	.word	0x00000006
        /*3574*/ 	.word	0x00000000
        /*3578*/ 	.short	0x010a
        /*357a*/ 	.byte	0x3f
	.zero		1


	//----- nvinfo : EIATTR_NUM_MBARRIERS
	.align		4
.L_30:
        /*357c*/ 	.byte	0x03, 0x38
        /*357e*/ 	.short	0x0010


	//----- nvinfo : EIATTR_EXIT_INSTR_OFFSETS
	.align		4
        /*3580*/ 	.byte	0x04, 0x1c
        /*3582*/ 	.short	(.L_32 - .L_31)


	//   ....[0]....
.L_31:
        /*3584*/ 	.word	0x00000a50


	//   ....[1]....
        /*3588*/ 	.word	0x000012f0


	//   ....[2]....
        /*358c*/ 	.word	0x0001d6d0


	//   ....[3]....
        /*3590*/ 	.word	0x0001dc90


	//   ....[4]....
        /*3594*/ 	.word	0x0001ef30


	//----- nvinfo : EIATTR_MAX_THREADS
	.align		4
.L_32:
        /*3598*/ 	.byte	0x04, 0x05
        /*359a*/ 	.short	(.L_34 - .L_33)
.L_33:
        /*359c*/ 	.word	0x00000180
        /*35a0*/ 	.word	0x00000001
        /*35a4*/ 	.word	0x00000001


	//----- nvinfo : EIATTR_CRS_STACK_SIZE
	.align		4
.L_34:
        /*35a8*/ 	.byte	0x04, 0x1e
        /*35aa*/ 	.short	(.L_36 - .L_35)
.L_35:
        /*35ac*/ 	.word	0x00000000


	//----- nvinfo : EIATTR_CBANK_PARAM_SIZE
	.align		4
.L_36:
        /*35b0*/ 	.byte	0x03, 0x19
        /*35b2*/ 	.short	0x0470


	//----- nvinfo : EIATTR_PARAM_CBANK
	.align		4
        /*35b4*/ 	.byte	0x04, 0x0a
        /*35b6*/ 	.short	(.L_38 - .L_37)
	.align		4
.L_37:
        /*35b8*/ 	.word	index@(.nv.constant0._ZN7cutlass13device_kernelINS_4gemm6kernel13GemmUniversalIN4cute5tupleIJiiiiEEENS1_10collective13CollectiveMmaINS1_37MainloopSm90TmaGmmaWarpSpecializedFP8ILi7ENS5_IJNS4_1CILi2EEENSA_ILi1EEESC_EEENS1_35KernelTmaWarpSpecializedCooperativeEEENS5_IJNSA_ILi384EEENSA_ILi128EEENSA_ILi64EEEEEENS_12float_e4m3_tENS5_IJlSC_lEEESK_SL_NS4_8TiledMMAINS4_8MMA_AtomIJNS4_4SM904GMMA31MMA_64x128x32_F32E4M3E4M3_SS_TNILNSP_7ScaleInE1ELSR_1EEEEEENS4_6LayoutISD_NS5_IJSC_NSA_ILi0EEESV_EEEEENS5_IJNS4_10UnderscoreESY_SY_EEEEENS4_13SM90_TMA_LOADENS4_14ComposedLayoutINS4_7SwizzleILi2ELi4ELi3EEENS4_18smem_ptr_flag_bitsILi8EEENSU_INS5_IJNSA_ILi8EEESI_EEENS5_IJSI_SC_EEEEEEEvNS4_8identityENS4_23SM90_TMA_LOAD_MULTICASTES1B_vS1C_EENS_8epilogue10collective6detail29Sm90TmaWarpSpecializedAdapterINS1G_15DefaultEpilogueISK_SL_SL_NS1F_6thread17LinearCombinationISK_Li1EffLNS1K_9ScaleType4KindE0ELNS_15FloatRoundStyleE2ESK_EENS1_15EpilogueDefaultEEEEEvvEEEEvNT_6ParamsE)
        /*35bc*/ 	.short	0x0210
        /*35be*/ 	.short	0x0470


	//----- nvinfo : EIATTR_SW_WAR
	.align		4
.L_38:
        /*35c0*/ 	.byte	0x04, 0x36
        /*35c2*/ 	.short	(.L_40 - .L_39)
.L_39:
        /*35c4*/ 	.word	0x00000008
.L_40:


//--------------------- .nv.callgraph             --------------------------
	.section	.nv.callgraph,"",@"SHT_CUDA_CALLGRAPH"
	.align	4
	.sectionentsize	8
	.align		4
        /*0000*/ 	.word	0x00000000
	.align		4
        /*0004*/ 	.word	0xffffffff
	.align		4
        /*0008*/ 	.word	0x00000000
	.align		4
        /*000c*/ 	.word	0xfffffffe
	.align		4
        /*0010*/ 	.word	0x00000000
	.align		4
        /*0014*/ 	.word	0xfffffffd
	.align		4
        /*0018*/ 	.word	0x00000000
	.align		4
        /*001c*/ 	.word	0xfffffffc


//--------------------- .nv.constant4             --------------------------
	.section	.nv.constant4,"a",@progbits
	.align	8
	.align		8
.nv.constant4:
        /*0000*/ 	.dword	_ZN40_INTERNAL_c1d76722_4_k_cu_9173d654_163594cuda3std3__45__cpo5beginE
	.align		8
        /*0008*/ 	.dword	_ZN40_INTERNAL_c1d76722_4_k_cu_9173d654_163594cuda3std3__45__cpo3endE
	.align		8
        /*0010*/ 	.dword	_ZN40_INTERNAL_c1d76722_4_k_cu_9173d654_163594cuda3std3__45__cpo6cbeginE
	.align		8
        /*0018*/ 	.dword	_ZN40_INTERNAL_c1d76722_4_k_cu_9173d654_163594cuda3std3__45__cpo4cendE
	.align		8
        /*0020*/ 	.dword	_ZN40_INTERNAL_c1d76722_4_k_cu_9173d654_163594cuda3std3__442_GLOBAL__N__c1d76722_4_k_cu_9173d654_163596ignoreE
	.align		8
        /*0028*/ 	.dword	_ZN40_INTERNAL_c1d76722_4_k_cu_9173d654_163594cuda3std3__419piecewise_constructE
	.align		8
        /*0030*/ 	.dword	_ZN40_INTERNAL_c1d76722_4_k_cu_9173d654_163594cuda3std3__48in_placeE
	.align		8
        /*0038*/ 	.dword	_ZN40_INTERNAL_c1d76722_4_k_cu_9173d654_163594cuda3std6ranges3__45__cpo4swapE
	.align		8
        /*0040*/ 	.dword	_ZN40_INTERNAL_c1d76722_4_k_cu_9173d654_163594cuda3std6ranges3__45__cpo9iter_moveE
	.align		8
        /*0048*/ 	.dword	_ZN40_INTERNAL_c1d76722_4_k_cu_9173d654_163594cute7productE
	.align		8
        /*0050*/ 	.dword	_ZN40_INTERNAL_c1d76722_4_k_cu_9173d654_163594cute1_E


//--------------------- .text._ZN7cutlass13device_kernelINS_4gemm6kernel13GemmUniversalIN4cute5tupleIJiiiiEEENS1_10collective13CollectiveMmaINS1_37MainloopSm90TmaGmmaWarpSpecializedFP8ILi7ENS5_IJNS4_1CILi2EEENSA_ILi1EEESC_EEENS1_35KernelTmaWarpSpecializedCooperativeEEENS5_IJNSA_ILi384EEENSA_ILi128EEENSA_ILi64EEEEEENS_12float_e4m3_tENS5_IJlSC_lEEESK_SL_NS4_8TiledMMAINS4_8MMA_AtomIJNS4_4SM904GMMA31MMA_64x128x32_F32E4M3E4M3_SS_TNILNSP_7ScaleInE1ELSR_1EEEEEENS4_6LayoutISD_NS5_IJSC_NSA_ILi0EEESV_EEEEENS5_IJNS4_10UnderscoreESY_SY_EEEEENS4_13SM90_TMA_LOADENS4_14ComposedLayoutINS4_7SwizzleILi2ELi4ELi3EEENS4_18smem_ptr_flag_bitsILi8EEENSU_INS5_IJNSA_ILi8EEESI_EEENS5_IJSI_SC_EEEEEEEvNS4_8identityENS4_23SM90_TMA_LOAD_MULTICASTES1B_vS1C_EENS_8epilogue10collective6detail29Sm90TmaWarpSpecializedAdapterINS1G_15DefaultEpilogueISK_SL_SL_NS1F_6thread17LinearCombinationISK_Li1EffLNS1K_9ScaleType4KindE0ELNS_15FloatRoundStyleE2ESK_EENS1_15EpilogueDefaultEEEEEvvEEEEvNT_6ParamsE --------------------------
	.section	.text._ZN7cutlass13device_kernelINS_4gemm6kernel13GemmUniversalIN4cute5tupleIJiiiiEEENS1_10collective13CollectiveMmaINS1_37MainloopSm90TmaGmmaWarpSpecializedFP8ILi7ENS5_IJNS4_1CILi2EEENSA_ILi1EEESC_EEENS1_35KernelTmaWarpSpecializedCooperativeEEENS5_IJNSA_ILi384EEENSA_ILi128EEENSA_ILi64EEEEEENS_12float_e4m3_tENS5_IJlSC_lEEESK_SL_NS4_8TiledMMAINS4_8MMA_AtomIJNS4_4SM904GMMA31MMA_64x128x32_F32E4M3E4M3_SS_TNILNSP_7ScaleInE1ELSR_1EEEEEENS4_6LayoutISD_NS5_IJSC_NSA_ILi0EEESV_EEEEENS5_IJNS4_10UnderscoreESY_SY_EEEEENS4_13SM90_TMA_LOADENS4_14ComposedLayoutINS4_7SwizzleILi2ELi4ELi3EEENS4_18smem_ptr_flag_bitsILi8EEENSU_INS5_IJNSA_ILi8EEESI_EEENS5_IJSI_SC_EEEEEEEvNS4_8identityENS4_23SM90_TMA_LOAD_MULTICASTES1B_vS1C_EENS_8epilogue10collective6detail29Sm90TmaWarpSpecializedAdapterINS1G_15DefaultEpilogueISK_SL_SL_NS1F_6thread17LinearCombinationISK_Li1EffLNS1K_9ScaleType4KindE0ELNS_15FloatRoundStyleE2ESK_EENS1_15EpilogueDefaultEEEEEvvEEEEvNT_6ParamsE,"ax",@progbits
	.align	128
.text._ZN7cutlass13device_kernelINS_4gemm6kernel13GemmUniversalIN4cute5tupleIJiiiiEEENS1_10collective13CollectiveMmaINS1_37MainloopSm90TmaGmmaWarpSpecializedFP8ILi7ENS5_IJNS4_1CILi2EEENSA_ILi1EEESC_EEENS1_35KernelTmaWarpSpecializedCooperativeEEENS5_IJNSA_ILi384EEENSA_ILi128EEENSA_ILi64EEEEEENS_12float_e4m3_tENS5_IJlSC_lEEESK_SL_NS4_8TiledMMAINS4_8MMA_AtomIJNS4_4SM904GMMA31MMA_64x128x32_F32E4M3E4M3_SS_TNILNSP_7ScaleInE1ELSR_1EEEEEENS4_6LayoutISD_NS5_IJSC_NSA_ILi0EEESV_EEEEENS5_IJNS4_10UnderscoreESY_SY_EEEEENS4_13SM90_TMA_LOADENS4_14ComposedLayoutINS4_7SwizzleILi2ELi4ELi3EEENS4_18smem_ptr_flag_bitsILi8EEENSU_INS5_IJNSA_ILi8EEESI_EEENS5_IJSI_SC_EEEEEEEvNS4_8identityENS4_23SM90_TMA_LOAD_MULTICASTES1B_vS1C_EENS_8epilogue10collective6detail29Sm90TmaWarpSpecializedAdapterINS1G_15DefaultEpilogueISK_SL_SL_NS1F_6thread17LinearCombinationISK_Li1EffLNS1K_9ScaleType4KindE0ELNS_15FloatRoundStyleE2ESK_EENS1_15EpilogueDefaultEEEEEvvEEEEvNT_6ParamsE:
        .type           _ZN7cutlass13device_kernelINS_4gemm6kernel13GemmUniversalIN4cute5tupleIJiiiiEEENS1_10collective13CollectiveMmaINS1_37MainloopSm90TmaGmmaWarpSpecializedFP8ILi7ENS5_IJNS4_1CILi2EEENSA_ILi1EEESC_EEENS1_35KernelTmaWarpSpecializedCooperativeEEENS5_IJNSA_ILi384EEENSA_ILi128EEENSA_ILi64EEEEEENS_12float_e4m3_tENS5_IJlSC_lEEESK_SL_NS4_8TiledMMAINS4_8MMA_AtomIJNS4_4SM904GMMA31MMA_64x128x32_F32E4M3E4M3_SS_TNILNSP_7ScaleInE1ELSR_1EEEEEENS4_6LayoutISD_NS5_IJSC_NSA_ILi0EEESV_EEEEENS5_IJNS4_10UnderscoreESY_SY_EEEEENS4_13SM90_TMA_LOADENS4_14ComposedLayoutINS4_7SwizzleILi2ELi4ELi3EEENS4_18smem_ptr_flag_bitsILi8EEENSU_INS5_IJNSA_ILi8EEESI_EEENS5_IJSI_SC_EEEEEEEvNS4_8identityENS4_23SM90_TMA_LOAD_MULTICASTES1B_vS1C_EENS_8epilogue10collective6detail29Sm90TmaWarpSpecializedAdapterINS1G_15DefaultEpilogueISK_SL_SL_NS1F_6thread17LinearCombinationISK_Li1EffLNS1K_9ScaleType4KindE0ELNS_15FloatRoundStyleE2ESK_EENS1_15EpilogueDefaultEEEEEvvEEEEvNT_6ParamsE,@function
        .size           _ZN7cutlass13device_kernelINS_4gemm6kernel13GemmUniversalIN4cute5tupleIJiiiiEEENS1_10collective13CollectiveMmaINS1_37MainloopSm90TmaGmmaWarpSpecializedFP8ILi7ENS5_IJNS4_1CILi2EEENSA_ILi1EEESC_EEENS1_35KernelTmaWarpSpecializedCooperativeEEENS5_IJNSA_ILi384EEENSA_ILi128EEENSA_ILi64EEEEEENS_12float_e4m3_tENS5_IJlSC_lEEESK_SL_NS4_8TiledMMAINS4_8MMA_AtomIJNS4_4SM904GMMA31MMA_64x128x32_F32E4M3E4M3_SS_TNILNSP_7ScaleInE1ELSR_1EEEEEENS4_6LayoutISD_NS5_IJSC_NSA_ILi0EEESV_EEEEENS5_IJNS4_10UnderscoreESY_SY_EEEEENS4_13SM90_TMA_LOADENS4_14ComposedLayoutINS4_7SwizzleILi2ELi4ELi3EEENS4_18smem_ptr_flag_bitsILi8EEENSU_INS5_IJNSA_ILi8EEESI_EEENS5_IJSI_SC_EEEEEEEvNS4_8identityENS4_23SM90_TMA_LOAD_MULTICASTES1B_vS1C_EENS_8epilogue10collective6detail29Sm90TmaWarpSpecializedAdapterINS1G_15DefaultEpilogueISK_SL_SL_NS1F_6thread17LinearCombinationISK_Li1EffLNS1K_9ScaleType4KindE0ELNS_15FloatRoundStyleE2ESK_EENS1_15EpilogueDefaultEEEEEvvEEEEvNT_6ParamsE,(.L_x_86 - _ZN7cutlass13device_kernelINS_4gemm6kernel13GemmUniversalIN4cute5tupleIJiiiiEEENS1_10collective13CollectiveMmaINS1_37MainloopSm90TmaGmmaWarpSpecializedFP8ILi7ENS5_IJNS4_1CILi2EEENSA_ILi1EEESC_EEENS1_35KernelTmaWarpSpecializedCooperativeEEENS5_IJNSA_ILi384EEENSA_ILi128EEENSA_ILi64EEEEEENS_12float_e4m3_tENS5_IJlSC_lEEESK_SL_NS4_8TiledMMAINS4_8MMA_AtomIJNS4_4SM904GMMA31MMA_64x128x32_F32E4M3E4M3_SS_TNILNSP_7ScaleInE1ELSR_1EEEEEENS4_6LayoutISD_NS5_IJSC_NSA_ILi0EEESV_EEEEENS5_IJNS4_10UnderscoreESY_SY_EEEEENS4_13SM90_TMA_LOADENS4_14ComposedLayoutINS4_7SwizzleILi2ELi4ELi3EEENS4_18smem_ptr_flag_bitsILi8EEENSU_INS5_IJNSA_ILi8EEESI_EEENS5_IJSI_SC_EEEEEEEvNS4_8identityENS4_23SM90_TMA_LOAD_MULTICASTES1B_vS1C_EENS_8epilogue10collective6detail29Sm90TmaWarpSpecializedAdapterINS1G_15DefaultEpilogueISK_SL_SL_NS1F_6thread17LinearCombinationISK_Li1EffLNS1K_9ScaleType4KindE0ELNS_15FloatRoundStyleE2ESK_EENS1_15EpilogueDefaultEEEEEvvEEEEvNT_6ParamsE)
        .other          _ZN7cutlass13device_kernelINS_4gemm6kernel13GemmUniversalIN4cute5tupleIJiiiiEEENS1_10collective13CollectiveMmaINS1_37MainloopSm90TmaGmmaWarpSpecializedFP8ILi7ENS5_IJNS4_1CILi2EEENSA_ILi1EEESC_EEENS1_35KernelTmaWarpSpecializedCooperativeEEENS5_IJNSA_ILi384EEENSA_ILi128EEENSA_ILi64EEEEEENS_12float_e4m3_tENS5_IJlSC_lEEESK_SL_NS4_8TiledMMAINS4_8MMA_AtomIJNS4_4SM904GMMA31MMA_64x128x32_F32E4M3E4M3_SS_TNILNSP_7ScaleInE1ELSR_1EEEEEENS4_6LayoutISD_NS5_IJSC_NSA_ILi0EEESV_EEEEENS5_IJNS4_10UnderscoreESY_SY_EEEEENS4_13SM90_TMA_LOADENS4_14ComposedLayoutINS4_7SwizzleILi2ELi4ELi3EEENS4_18smem_ptr_flag_bitsILi8EEENSU_INS5_IJNSA_ILi8EEESI_EEENS5_IJSI_SC_EEEEEEEvNS4_8identityENS4_23SM90_TMA_LOAD_MULTICASTES1B_vS1C_EENS_8epilogue10collective6detail29Sm90TmaWarpSpecializedAdapterINS1G_15DefaultEpilogueISK_SL_SL_NS1F_6thread17LinearCombinationISK_Li1EffLNS1K_9ScaleType4KindE0ELNS_15FloatRoundStyleE2ESK_EENS1_15EpilogueDefaultEEEEEvvEEEEvNT_6ParamsE,@"STO_CUDA_ENTRY STV_DEFAULT"
_ZN7cutlass13device_kernelINS_4gemm6kernel13GemmUniversalIN4cute5tupleIJiiiiEEENS1_10collective13CollectiveMmaINS1_37MainloopSm90TmaGmmaWarpSpecializedFP8ILi7ENS5_IJNS4_1CILi2EEENSA_ILi1EEESC_EEENS1_35KernelTmaWarpSpecializedCooperativeEEENS5_IJNSA_ILi384EEENSA_ILi128EEENSA_ILi64EEEEEENS_12float_e4m3_tENS5_IJlSC_lEEESK_SL_NS4_8TiledMMAINS4_8MMA_AtomIJNS4_4SM904GMMA31MMA_64x128x32_F32E4M3E4M3_SS_TNILNSP_7ScaleInE1ELSR_1EEEEEENS4_6LayoutISD_NS5_IJSC_NSA_ILi0EEESV_EEEEENS5_IJNS4_10UnderscoreESY_SY_EEEEENS4_13SM90_TMA_LOADENS4_14ComposedLayoutINS4_7SwizzleILi2ELi4ELi3EEENS4_18smem_ptr_flag_bitsILi8EEENSU_INS5_IJNSA_ILi8EEESI_EEENS5_IJSI_SC_EEEEEEEvNS4_8identityENS4_23SM90_TMA_LOAD_MULTICASTES1B_vS1C_EENS_8epilogue10collective6detail29Sm90TmaWarpSpecializedAdapterINS1G_15DefaultEpilogueISK_SL_SL_NS1F_6thread17LinearCombinationISK_Li1EffLNS1K_9ScaleType4KindE0ELNS_15FloatRoundStyleE2ESK_EENS1_15EpilogueDefaultEEEEEvvEEEEvNT_6ParamsE:
[----:B------:R-:W0:Y:S02]  /*0000*/  LDC R1, c[0x0][0x28] ;  /* 0x00000a00ff017b82 */ /* 0x000e240000000800 */
[----:B0-----:R-:W-:Y:S01]  /*0010*/  VIADD R1, R1, 0xfffffcd8 ;  /* 0xfffffcd801017836 */ /* 0x001fe20000000000 */
[----:B------:R-:W0:Y:S01]  /*0020*/  S2R R4, SR_TID.X ;  /* 0x0000000000047919 */ /* 0x000e220000002100 */
[----:B------:R-:W-:Y:S01]  /*0030*/  ELECT P0, URZ, PT ;  /* 0x00000000003f782f */ /* 0x000fe20003800000 */
[----:B------:R-:W-:Y:S01]  /*0040*/  BSSY B0, `(.L_x_0) ;  /* 0x0000015000007945 */ /* 0x000fe20003800000 */
[--C-:B0-----:R-:W-:Y:S02]  /*0050*/  SHF.R.U32.HI R0, RZ, 0x5, R4.reuse ;  /* 0x00000005ff007819 */ /* 0x101fe40000011604 */
[----:B------:R-:W-:-:S03]  /*0060*/  SHF.R.U32.HI R2, RZ, 0x7, R4 ;  /* 0x00000007ff027819 */ /* 0x000fc60000011604 */
[----:B------:R-:W0:Y:S04]  /*0070*/  SHFL.IDX PT, R3, R0, RZ, 0x1f ;  /* 0x00001fff00037589 */ /* 0x000e2800000e0000 */
[----:B------:R-:W1:Y:S01]  /*0080*/  SHFL.IDX PT, R2, R2, RZ, 0x1f ;  /* 0x00001fff02027589 */ /* 0x000e6200000e0000 */
[----:B0-----:R-:W-:Y:S02]  /*0090*/  R2UR UR4, R3 ;  /* 0x00000000030472ca */ /* 0x001fe400000e0000 */
[----:B-1----:R-:W-:-:S11]  /*00a0*/  R2UR UR6, R2 ;  /* 0x00000000020672ca */ /* 0x002fd600000e0000 */
[----:B------:R-:W-:Y:S02]  /*00b0*/  USHF.R.S32.HI UR5, URZ, 0x1f, UR4 ;  /* 0x0000001f3f057899 */ /* 0x000fe40008011404 */
[----:B------:R-:W-:Y:S02]  /*00c0*/  ISETP.NE.OR P0, PT, RZ, UR4, !P0 ;  /* 0x00000004ff007c0c */ /* 0x000fe4000c705670 */
[----:B------:R-:W-:-:S04]  /*00d0*/  ULEA.HI UR5, UR5, UR4, URZ, 0x2 ;  /* 0x0000000405057291 */ /* 0x000fc8000f8f103f */
[----:B------:R-:W-:-:S04]  /*00e0*/  ULOP3.LUT UR5, UR5, 0xfffffffc, URZ, 0xc0, !UPT ;  /* 0xfffffffc05057892 */ /* 0x000fc8000f8ec03f */
[----:B------:R-:W-:-:S03]  /*00f0*/  UIADD3 UR8, UR4, -UR5, URZ ;  /* 0x8000000504087290 */ /* 0x000fc6000fffe03f */
[----:B------:R-:W-:Y:S09]  /*0100*/  @P0 BRA `(.L_x_1) ;  /* 0x0000000000200947 */ /* 0x000ff20003800000 */
[----:B------:R-:W-:Y:S02]  /*0110*/  ULDC.64 UR4, c[0x0][0x198] ;  /* 0x0000660000047ab9 */ /* 0x000fe40000000a00 */
[----:B------:R-:W-:Y:S02]  /*0120*/  UIADD3 UR10, UP0, UR4, 0xf0, URZ ;  /* 0x000000f0040a7890 */ /* 0x000fe4000ff1e03f */
[----:B------:R-:W-:Y:S02]  /*0130*/  UIADD3 UR4, UP1, UR4, 0x1f0, URZ ;  /* 0x000001f004047890 */ /* 0x000fe4000ff3e03f */
[----:B------:R-:W-:Y:S02]  /*0140*/  UIADD3.X UR11, URZ, UR5, URZ, UP0, !UPT ;  /* 0x000000053f0b7290 */ /* 0x000fe400087fe43f */
[----:B------:R-:W-:-:S07]  /*0150*/  UIADD3.X UR5, URZ, UR5, URZ, UP1, !UPT ;  /* 0x000000053f057290 */ /* 0x000fce0008ffe43f */
[----:B------:R0:W-:Y:S02]  /*0160*/  UTMACCTL.PF [UR10] ;  /* 0x000000000a0079b9 */ /* 0x0001e40008040000 */
[----:B------:R0:W-:Y:S02]  /*0170*/  UTMACCTL.PF [UR4] ;  /* 0x00000000040079b9 */ /* 0x0001e40008040000 */
[----:B0-----:R-:W-:Y:S01]  /*0180*/  NOP ;  /* 0x0000000000007918 */ /* 0x001fe20000000000 */
.L_x_1:
[----:B------:R-:W-:Y:S05]  /*0190*/  BSYNC B0 ;  /* 0x0000000000007941 */ /* 0x000fea0003800000 */
.L_x_0:
[----:B------:R-:W0:Y:S01]  /*01a0*/  SHFL.IDX PT, R3, R0, RZ, 0x1f ;  /* 0x00001fff00037589 */ /* 0x000e2200000e0000 */
[----:B------:R-:W-:Y:S01]  /*01b0*/  UISETP.NE.AND UP0, UPT, UR8, 0x3, UPT ;  /* 0x000000030800788c */ /* 0x000fe2000bf05270 */
[----:B------:R-:W-:Y:S01]  /*01c0*/  ISETP.NE.AND P1, PT, RZ, UR6, PT ;  /* 0x00000006ff007c0c */ /* 0x000fe2000bf25270 */
[----:B------:R-:W-:Y:S02]  /*01d0*/  UIADD3 UR10, UR6, -0x1, URZ ;  /* 0xffffffff060a7890 */ /* 0x000fe4000fffe03f */
[----:B------:R-:W-:Y:S02]  /*01e0*/  UISETP.EQ.OR UP0, UPT, UR8, URZ, !UP0 ;  /* 0x0000003f0800728c */ /* 0x000fe4000c702670 */
[----:B------:R-:W-:Y:S02]  /*01f0*/  UISETP.GE.U32.AND UP1, UPT, UR10, 0x2, UPT ;  /* 0x000000020a00788c */ /* 0x000fe4000bf26070 */
[----:B------:R-:W-:-:S04]  /*0200*/  UISETP.EQ.AND UP0, UPT, UR6, URZ, UP0 ;  /* 0x0000003f0600728c */ /* 0x000fc80008702270 */
[----:B------:R-:W-:-:S04]  /*0210*/  USEL UR13, URZ, 0x1, !UP0 ;  /* 0x000000013f0d7887 */ /* 0x000fc8000c000000 */
[----:B------:R-:W-:Y:S01]  /*0220*/  USEL UR13, UR13, 0x2, UP1 ;  /* 0x000000020d0d7887 */ /* 0x000fe20008800000 */
[----:B0-----:R-:W-:-:S13]  /*0230*/  ISETP.NE.AND P0, PT, R3, RZ, PT ;  /* 0x000000ff0300720c */ /* 0x001fda0003f05270 */
[----:B------:R-:W-:Y:S05]  /*0240*/  @P0 BRA `(.L_x_2) ;  /* 0x0000000000700947 */ /* 0x000fea0003800000 */
[----:B------:R-:W0:Y:S01]  /*0250*/  S2UR UR9, SR_CgaCtaId ;  /* 0x00000000000979c3 */ /* 0x000e220000008800 */
[----:B------:R-:W-:Y:S01]  /*0260*/  UMOV UR4, 0x400 ;  /* 0x0000040000047882 */ /* 0x000fe20000000000 */
[----:B------:R-:W-:Y:S01]  /*0270*/  UMOV UR5, 0x1 ;  /* 0x0000000100057882 */ /* 0x000fe20000000000 */
[----:B------:R-:W-:Y:S01]  /*0280*/  UMOV UR6, 0x4 ;  /* 0x0000000400067882 */ /* 0x000fe20000000000 */
[----:B------:R-:W-:Y:S01]  /*0290*/  ELECT P0, URZ, PT ;  /* 0x00000000003f782f */ /* 0x000fe20003800000 */
[----:B------:R-:W-:-:S04]  /*02a0*/  UIADD3 UR6, -UR6, 0x100000, URZ ;  /* 0x0010000006067890 */ /* 0x000fc8000fffe13f */
[----:B------:R-:W-:Y:S02]  /*02b0*/  USHF.L.U32 UR7, UR6, 0xb, URZ ;  /* 0x0000000b06077899 */ /* 0x000fe4000800063f */
[----:B------:R-:W-:Y:S02]  /*02c0*/  USHF.L.U32 UR6, UR6, 0x1, URZ ;  /* 0x0000000106067899 */ /* 0x000fe4000800063f */
[----:B0-----:R-:W-:Y:S02]  /*02d0*/  ULEA UR9, UR9, UR4, 0x18 ;  /* 0x0000000409097291 */ /* 0x001fe4000f8ec03f */
[----:B------:R-:W-:-:S04]  /*02e0*/  UIADD3 UR4, -UR5, 0x100000, URZ ;  /* 0x0010000005047890 */ /* 0x000fc8000fffe13f */
[----:B------:R-:W-:Y:S02]  /*02f0*/  USHF.L.U32 UR5, UR4, 0xb, URZ ;  /* 0x0000000b04057899 */ /* 0x000fe4000800063f */
[----:B------:R-:W-:Y:S01]  /*0300*/  USHF.L.U32 UR4, UR4, 0x1, URZ ;  /* 0x0000000104047899 */ /* 0x000fe2000800063f */
[----:B------:R-:W0:Y:S11]  /*0310*/  FENCE.VIEW.ASYNC.S ;  /* 0x00000000000073c6 */ /* 0x000e360000000000 */
[----:B0-----:R0:W1:Y:S01]  /*0320*/  SYNCS.EXCH.64 URZ, [UR9], UR4 ;  /* 0x00000004093f75b2 */ /* 0x0010620008000100 */
[----:B------:R0:W2:Y:S01]  /*0330*/  SYNCS.EXCH.64 URZ, [UR9+0x38], UR6 ;  /* 0x00003806093f75b2 */ /* 0x0000a20008000100 */
[----:B------:R0:W3:Y:S01]  /*0340*/  SYNCS.EXCH.64 URZ, [UR9+0x8], UR4 ;  /* 0x00000804093f75b2 */ /* 0x0000e20008000100 */
[----:B------:R0:W4:Y:S01]  /*0350*/  SYNCS.EXCH.64 URZ, [UR9+0x40], UR6 ;  /* 0x00004006093f75b2 */ /* 0x0001220008000100 */
[----:B------:R0:W0:Y:S01]  /*0360*/  SYNCS.EXCH.64 URZ, [UR9+0x10], UR4 ;  /* 0x00001004093f75b2 */ /* 0x0000220008000100 */
        /* <DEDUP_REMOVED lines=9> */
[----:B------:R-:W-:Y:S01]  /*0400*/  NOP ;  /* 0x0000000000007918 */ /* 0x000fe20000000000 */
.L_x_2:
[----:B------:R-:W-:Y:S01]  /*0410*/  SHF.R.S32.HI R2, RZ, 0x1f, R4 ;  /* 0x0000001fff027819 */ /* 0x000fe20000011404 */
[----:B------:R-:W5:Y:S01]  /*0420*/  SHFL.IDX PT, R0, R0, RZ, 0x1f ;  /* 0x00001fff00007589 */ /* 0x000f6200000e0000 */
[----:B0-----:R-:W0:Y:S01]  /*0430*/  S2UR UR9, SR_CTAID.X ;  /* 0x00000000000979c3 */ /* 0x001e220000002500 */
[----:B------:R-:W-:Y:S02]  /*0440*/  ELECT P0, URZ, PT ;  /* 0x00000000003f782f */ /* 0x000fe40003800000 */
[----:B------:R-:W-:Y:S01]  /*0450*/  LEA.HI R2, R2, R4, RZ, 0x7 ;  /* 0x0000000402027211 */ /* 0x000fe200078f38ff */
[----:B------:R-:W-:Y:S01]  /*0460*/  ULDC UR4, c[0x0][0x150] ;  /* 0x0000540000047ab9 */ /* 0x000fe20000000800 */
[----:B------:R-:W-:Y:S01]  /*0470*/  SHF.R.S32.HI R6, RZ, 0x1f, R3 ;  /* 0x0000001fff067819 */ /* 0x000fe20000011403 */
[----:B------:R-:W-:Y:S01]  /*0480*/  NOP ;  /* 0x0000000000007918 */ /* 0x000fe20000000000 */
[----:B------:R-:W-:Y:S01]  /*0490*/  LOP3.LUT R2, R2, 0xffffff80, RZ, 0xc0, !PT ;  /* 0xffffff8002027812 */ /* 0x000fe200078ec0ff */
[----:B------:R-:W-:Y:S01]  /*04a0*/  NOP ;  /* 0x0000000000007918 */ /* 0x000fe20000000000 */
[----:B------:R-:W-:Y:S01]  /*04b0*/  LEA.HI R6, R6, R3, RZ, 0x2 ;  /* 0x0000000306067211 */ /* 0x000fe200078f10ff */
[----:B------:R-:W1:Y:S02]  /*04c0*/  LDC R8, c[0x0][0x144] ;  /* 0x00005100ff087b82 */ /* 0x000e640000000800 */
[----:B------:R-:W-:Y:S01]  /*04d0*/  IMAD.IADD R4, R4, 0x1, -R2 ;  /* 0x0000000104047824 */ /* 0x000fe200078e0a02 */
[----:B------:R-:W-:Y:S01]  /*04e0*/  LOP3.LUT R6, R6, 0x3ffffffc, RZ, 0xc0, !PT ;  /* 0x3ffffffc06067812 */ /* 0x000fe200078ec0ff */
[----:B------:R-:W2:Y:S03]  /*04f0*/  S2R R2, SR_CTAID.Y ;  /* 0x0000000000027919 */ /* 0x000ea60000002600 */
[----:B------:R-:W-:Y:S01]  /*0500*/  SHF.R.S32.HI R5, RZ, 0x1f, R4 ;  /* 0x0000001fff057819 */ /* 0x000fe20000011404 */
[----:B------:R-:W-:Y:S01]  /*0510*/  IMAD.IADD R6, R3, 0x1, -R6 ;  /* 0x0000000103067824 */ /* 0x000fe200078e0a06 */
[----:B------:R-:W3:Y:S02]  /*0520*/  LDC R13, c[0x0][0x148] ;  /* 0x00005200ff0d7b82 */ /* 0x000ee40000000800 */
[----:B------:R-:W-:-:S02]  /*0530*/  LEA.HI R5, R5, R4, RZ, 0x3 ;  /* 0x0000000405057211 */ /* 0x000fc400078f18ff */
[----:B-----5:R-:W-:Y:S02]  /*0540*/  ISETP.NE.OR P0, PT, R0, RZ, !P0 ;  /* 0x000000ff0000720c */ /* 0x020fe40004705670 */
[--C-:B------:R-:W-:Y:S02]  /*0550*/  SHF.R.S32.HI R0, RZ, 0x3, R5.reuse ;  /* 0x00000003ff007819 */ /* 0x100fe40000011405 */
[----:B------:R-:W-:Y:S02]  /*0560*/  SHF.R.S32.HI R5, RZ, 0x1f, R5 ;  /* 0x0000001fff057819 */ /* 0x000fe40000011405 */
[----:B0-----:R-:W-:Y:S02]  /*0570*/  I2FP.F32.U32 R7, UR9 ;  /* 0x0000000900077c45 */ /* 0x001fe40008201000 */
[----:B------:R-:W-:-:S03]  /*0580*/  LEA.HI R5, R5, R0, RZ, 0x2 ;  /* 0x0000000005057211 */ /* 0x000fc600078f10ff */
[----:B------:R-:W-:Y:S01]  /*0590*/  FMUL R7, R7, UR4 ;  /* 0x0000000407077c20 */ /* 0x000fe20008400000 */
[----:B------:R-:W-:Y:S01]  /*05a0*/  LOP3.LUT R5, R5, 0xfffffffc, RZ, 0xc0, !PT ;  /* 0xfffffffc05057812 */ /* 0x000fe200078ec0ff */
[----:B------:R-:W-:Y:S01]  /*05b0*/  VOTEU.ALL UP0, P0 ;  /* 0x00000000003f7886 */ /* 0x000fe20000000000 */
[----:B------:R-:W-:Y:S01]  /*05c0*/  ULDC UR4, c[0x0][0x154] ;  /* 0x0000550000047ab9 */ /* 0x000fe20000000800 */
[----:B------:R-:W-:Y:S02]  /*05d0*/  VOTEU.ALL UP1, P0 ;  /* 0x00000000003f7886 */ /* 0x000fe40000020000 */
[----:B------:R-:W0:Y:S01]  /*05e0*/  F2I.U32.TRUNC.NTZ R7, R7 ;  /* 0x0000000700077305 */ /* 0x000e22000020f000 */
[----:B------:R-:W-:Y:S01]  /*05f0*/  IMAD.IADD R5, R0, 0x1, -R5 ;  /* 0x0000000100057824 */ /* 0x000fe200078e0a05 */
[----:B------:R-:W5:Y:S01]  /*0600*/  @!UP0 S2UR UR7, SR_CgaCtaId ;  /* 0x00000000000789c3 */ /* 0x000f620000008800 */
[----:B------:R-:W-:Y:S02]  /*0610*/  @!UP0 UMOV UR6, 0x400 ;  /* 0x0000040000068882 */ /* 0x000fe40000000000 */
[----:B------:R-:W-:Y:S01]  /*0620*/  IMAD R5, R6, 0x4, R5 ;  /* 0x0000000406057824 */ /* 0x000fe200078e0205 */
[----:B--2---:R-:W-:-:S04]  /*0630*/  I2FP.F32.U32 R6, R2 ;  /* 0x0000000200067245 */ /* 0x004fc80000201000 */
[----:B------:R-:W-:Y:S01]  /*0640*/  LEA.HI R0, R5, R5, RZ, 0x1 ;  /* 0x0000000505007211 */ /* 0x000fe200078f08ff */
[----:B------:R-:W-:Y:S01]  /*0650*/  FMUL R6, R6, UR4 ;  /* 0x0000000406067c20 */ /* 0x000fe20008400000 */
[----:B------:R-:W-:Y:S02]  /*0660*/  UMOV UR4, 0x20 ;  /* 0x0000002000047882 */ /* 0x000fe40000000000 */
[----:B------:R-:W-:Y:S01]  /*0670*/  LOP3.LUT R0, R0, 0xfffffffe, RZ, 0xc0, !PT ;  /* 0xfffffffe00007812 */ /* 0x000fe200078ec0ff */
[----:B0-----:R-:W-:Y:S01]  /*0680*/  IMAD.MOV R11, RZ, RZ, -R7 ;  /* 0x000000ffff0b7224 */ /* 0x001fe200078e0a07 */
[----:B------:R-:W-:-:S04]  /*0690*/  @!UP0 UIADD3 UR4, -UR4, 0x100000, URZ ;  /* 0x0010000004048890 */ /* 0x000fc8000fffe13f */
[----:B------:R-:W-:Y:S02]  /*06a0*/  @!UP0 USHF.L.U32 UR5, UR4, 0xb, URZ ;  /* 0x0000000b04058899 */ /* 0x000fe4000800063f */
[----:B------:R-:W-:Y:S01]  /*06b0*/  @!UP0 USHF.L.U32 UR4, UR4, 0x1, URZ ;  /* 0x0000000104048899 */ /* 0x000fe2000800063f */
[----:B------:R-:W0:Y:S01]  /*06c0*/  F2I.U32.TRUNC.NTZ R6, R6 ;  /* 0x0000000600067305 */ /* 0x000e22000020f000 */
[----:B------:R-:W2:Y:S01]  /*06d0*/  LDC R7, c[0x0][0x140] ;  /* 0x00005000ff077b82 */ /* 0x000ea20000000800 */
[----:B-1----:R-:W-:Y:S02]  /*06e0*/  IMAD R11, R8, R11, UR9 ;  /* 0x00000009080b7e24 */ /* 0x002fe4000f8e020b */
[----:B------:R-:W-:-:S05]  /*06f0*/  IMAD.IADD R0, R5, 0x1, -R0 ;  /* 0x0000000105007824 */ /* 0x000fca00078e0a00 */
[----:B------:R-:W-:Y:S01]  /*0700*/  ISETP.NE.AND P2, PT, R0, R11, PT ;  /* 0x0000000b0000720c */ /* 0x000fe20003f45270 */
[C---:B------:R-:W-:Y:S01]  /*0710*/  IMAD.SHL.U32 R0, R5.reuse, 0x4, RZ ;  /* 0x0000000405007824 */ /* 0x040fe200078e00ff */
[----:B-----5:R-:W-:Y:S01]  /*0720*/  @!UP0 ULEA UR6, UR7, UR6, 0x18 ;  /* 0x0000000607068291 */ /* 0x020fe2000f8ec03f */
[----:B------:R-:W-:Y:S01]  /*0730*/  VOTEU.ALL UP0, P0 ;  /* 0x00000000003f7886 */ /* 0x000fe20000000000 */
[----:B------:R-:W-:Y:S01]  /*0740*/  LOP3.LUT P0, RZ, R4, 0x7, RZ, 0xc0, !PT ;  /* 0x0000000704ff7812 */ /* 0x000fe2000780c0ff */
[----:B0-----:R-:W-:Y:S01]  /*0750*/  IMAD.MOV R14, RZ, RZ, -R6 ;  /* 0x000000ffff0e7224 */ /* 0x001fe200078e0a06 */
[----:B------:R-:W-:-:S03]  /*0760*/  LOP3.LUT R9, R5, 0xc, R0, 0x78, !PT ;  /* 0x0000000c05097812 */ /* 0x000fc600078e7800 */
[----:B---3--:R-:W-:Y:S01]  /*0770*/  IMAD R5, R13, R14, R2 ;  /* 0x0000000e0d057224 */ /* 0x008fe200078e0202 */
[C---:B------:R-:W-:Y:S01]  /*0780*/  ISETP.LT.U32.AND P0, PT, R9.reuse, 0x2, !P0 ;  /* 0x000000020900780c */ /* 0x040fe20004701070 */
[----:B------:R0:W-:Y:S02]  /*0790*/  STL [R1+0x298], R9 ;  /* 0x0002980901007387 */ /* 0x0001e40000100800 */
[----:B------:R-:W-:Y:S02]  /*07a0*/  @P2 LEA.HI R0, R9, R9, RZ, 0x1 ;  /* 0x0000000909002211 */ /* 0x000fe400078f08ff */
[----:B------:R-:W1:Y:S02]  /*07b0*/  FENCE.VIEW.ASYNC.S ;  /* 0x00000000000073c6 */ /* 0x000e640000000000 */
[----:B-1----:R0:W1:Y:S01]  /*07c0*/  @!UP0 SYNCS.EXCH.64 URZ, [UR6+0x80], UR4 ;  /* 0x00008004063f85b2 */ /* 0x0020620008000100 */
[----:B--2---:R-:W-:Y:S02]  /*07d0*/  ISETP.EQ.U32.AND P4, PT, R7, 0x1, PT ;  /* 0x000000010700780c */ /* 0x004fe40003f82070 */
[----:B------:R-:W-:-:S04]  /*07e0*/  @P2 SHF.R.S32.HI R0, RZ, 0x1, R0 ;  /* 0x00000001ff002819 */ /* 0x000fc80000011400 */
[----:B------:R-:W-:Y:S01]  /*07f0*/  @P2 ISETP.NE.AND P3, PT, R0, R5, PT ;  /* 0x000000050000220c */ /* 0x000fe20003f65270 */
[----:B------:R-:W-:Y:S01]  /*0800*/  IMAD.MOV.U32 R0, RZ, RZ, 0x1 ;  /* 0x00000001ff007424 */ /* 0x000fe200078e00ff */
[----:B------:R-:W-:Y:S02]  /*0810*/  SEL R5, RZ, 0x1, !P0 ;  /* 0x00000001ff057807 */ /* 0x000fe40004000000 */
[----:B------:R-:W-:-:S04]  /*0820*/  @P2 SEL R0, RZ, 0x1, P3 ;  /* 0x00000001ff002807 */ /* 0x000fc80001800000 */
[----:B------:R-:W-:Y:S01]  /*0830*/  LOP3.LUT R0, R0, R5, RZ, 0xc0, !PT ;  /* 0x0000000500007212 */ /* 0x000fe200078ec0ff */
[----:B------:R0:W2:Y:S01]  /*0840*/  @!UP1 SYNCS.EXCH.64 URZ, [UR6+0x88], UR4 ;  /* 0x00008804063f95b2 */ /* 0x0000a20008000100 */
[----:B------:R-:W-:-:S03]  /*0850*/  NOP ;  /* 0x0000000000007918 */ /* 0x000fc60000000000 */
[----:B------:R0:W-:Y:S01]  /*0860*/  STL [R1+0x294], R0 ;  /* 0x0002940001007387 */ /* 0x0001e20000100800 */
[----:B-1----:R-:W-:Y:S05]  /*0870*/  @!P4 BRA `(.L_x_3) ;  /* 0x000000000008c947 */ /* 0x002fea0003800000 */
[----:B--2-4-:R-:W-:Y:S01]  /*0880*/  UCGABAR_ARV ;  /* 0x00000000000079c7 */ /* 0x014fe20008000000 */
[----:B------:R-:W-:Y:S05]  /*0890*/  BRA `(.L_x_4) ;  /* 0x0000000000047947 */ /* 0x000fea0003800000 */
.L_x_3:
[----:B--2-4-:R-:W-:Y:S01]  /*08a0*/  NOP ;  /* 0x0000000000007918 */ /* 0x014fe20000000000 */
.L_x_4:
[----:B------:R-:W1:Y:S01]  /*08b0*/  LDC R4, c[0x0][0x65c] ;  /* 0x00019700ff047b82 */ /* 0x000e620000000800 */
[----:B------:R-:W-:Y:S01]  /*08c0*/  IMAD.MOV.U32 R5, RZ, RZ, RZ ;  /* 0x000000ffff057224 */ /* 0x000fe200078e00ff */
[----:B0-----:R-:W-:Y:S02]  /*08d0*/  LOP3.LUT R0, R0, 0xfffff7ff, RZ, 0xc0, !PT ;  /* 0xfffff7ff00007812 */ /* 0x001fe400078ec0ff */
[----:B-1----:R-:W-:Y:S01]  /*08e0*/  ISETP.NE.AND P2, PT, R4, 0x1, PT ;  /* 0x000000010400780c */ /* 0x002fe20003f45270 */
[----:B------:R-:W-:-:S12]  /*08f0*/  IMAD.U32 R4, RZ, RZ, UR9 ;  /* 0x00000009ff047e24 */ /* 0x000fd8000f8e00ff */
[----:B------:R-:W0:Y:S01]  /*0900*/  @P2 LDC R7, c[0x0][0x10] ;  /* 0x00000400ff072b82 */ /* 0x000e220000000800 */
[----:B------:R-:W-:Y:S01]  /*0910*/  @P2 IMAD.MOV.U32 R3, RZ, RZ, RZ ;  /* 0x000000ffff032224 */ /* 0x000fe200078e00ff */
[----:B------:R-:W-:Y:S01]  /*0920*/  @P2 LOP3.LUT R0, R0, 0x800, RZ, 0xfc, !PT ;  /* 0x0000080000002812 */ /* 0x000fe200078efcff */
[----:B------:R-:W-:-:S05]  /*0930*/  @P2 IMAD.MOV.U32 R15, RZ, RZ, RZ ;  /* 0x000000ffff0f2224 */ /* 0x000fca00078e00ff */
[----:B------:R-:W1:Y:S01]  /*0940*/  @!P2 LDC R9, c[0x0][0xc] ;  /* 0x00000300ff09ab82 */ /* 0x000e620000000800 */
[----:B0-----:R-:W-:-:S04]  /*0950*/  @P2 IMAD.WIDE.U32 R6, R7, UR9, R2 ;  /* 0x0000000907062c25 */ /* 0x001fc8000f8e0002 */
[----:B------:R-:W-:Y:S02]  /*0960*/  @P2 IMAD.MOV.U32 R10, RZ, RZ, R6 ;  /* 0x000000ffff0a2224 */ /* 0x000fe400078e0006 */
[----:B------:R-:W-:Y:S02]  /*0970*/  @P2 IMAD.IADD R17, R7, 0x1, R15 ;  /* 0x0000000107112824 */ /* 0x000fe400078e020f */
[----:B-1----:R-:W-:-:S04]  /*0980*/  @!P2 IMAD.WIDE.U32 R4, R2, R9, R4 ;  /* 0x000000090204a225 */ /* 0x002fc800078e0004 */
[----:B------:R-:W-:Y:S02]  /*0990*/  @!P2 IMAD.MOV.U32 R10, RZ, RZ, R4 ;  /* 0x000000ffff0aa224 */ /* 0x000fe400078e0004 */
[----:B------:R-:W-:-:S03]  /*09a0*/  @!P2 IMAD.MOV.U32 R17, RZ, RZ, R5 ;  /* 0x000000ffff11a224 */ /* 0x000fc600078e0005 */
[----:B------:R0:W-:Y:S04]  /*09b0*/  STL [R1+0x2a8], R10 ;  /* 0x0002a80a01007387 */ /* 0x0001e80000100800 */
[----:B------:R0:W-:Y:S01]  /*09c0*/  STL [R1+0x29c], R17 ;  /* 0x00029c1101007387 */ /* 0x0001e20000100800 */
[----:B------:R-:W-:Y:S05]  /*09d0*/  @!P4 BRA `(.L_x_5) ;  /* 0x00000000000cc947 */ /* 0x000fea0003800000 */
[----:B------:R-:W-:Y:S01]  /*09e0*/  UCGABAR_WAIT ;  /* 0x0000000000007dc7 */ /* 0x000fe20008000000 */
[----:B------:R-:W-:Y:S01]  /*09f0*/  CCTL.IVALL ;  /* 0x00000000ff00798f */ /* 0x000fe20002000000 */
[----:B------:R-:W-:Y:S05]  /*0a00*/  BRA `(.L_x_6) ;  /* 0x0000000000047947 */ /* 0x000fea0003800000 */
.L_x_5:
[----:B------:R-:W-:Y:S06]  /*0a10*/  BAR.SYNC.DEFER_BLOCKING 0x0 ;  /* 0x0000000000007b1d */ /* 0x000fec0000010000 */
.L_x_6:
[----:B------:R-:W-:Y:S05]  /*0a20*/  @!P1 BRA `(.L_x_7) ;  /* 0x000001cc002c9947 */ /* 0x000fea0003800000 */
[----:B------:R-:W-:-:S06]  /*0a30*/  UISETP.GT.U32.AND UP0, UPT, UR10, 0x1, UPT ;  /* 0x000000010a00788c */ /* 0x000fcc000bf04070 */
[----:B------:R-:W-:-:S13]  /*0a40*/  PLOP3.LUT P0, PT, PT, PT, UP0, 0x80, 0x0 ;  /* 0x000000000000781c */ /* 0x000fda0003f0f008 */
[----:B------:R-:W-:Y:S05]  /*0a50*/  @P0 EXIT ;  /* 0x000000000000094d */ /* 0x000fea0003800000 */
[----:B------:R-:W-:Y:S01]  /*0a60*/  IMAD.MOV.U32 R6, RZ, RZ, -0x1 ;  /* 0xffffffffff067424 */ /* 0x000fe200078e00ff */
[----:B------:R-:W-:Y:S01]  /*0a70*/  ULDC.64 UR4, c[0x0][0x650] ;  /* 0x0001940000047ab9 */ /* 0x000fe20000000a00 */
[----:B------:R-:W-:Y:S01]  /*0a80*/  IMAD.MOV.U32 R5, RZ, RZ, -0x1 ;  /* 0xffffffffff057424 */ /* 0x000fe200078e00ff */
[----:B------:R-:W-:Y:S01]  /*0a90*/  ISETP.GE.U32.AND P0, PT, R10, UR4, PT ;  /* 0x000000040a007c0c */ /* 0x000fe2000bf06070 */
[----:B------:R-:W-:Y:S01]  /*0aa0*/  UMOV UR9, 0xffffffff ;  /* 0xffffffff00097882 */ /* 0x000fe20000000000 */
[----:B------:R1:W-:Y:S01]  /*0ab0*/  STL [R1+0x2a0], R6 ;  /* 0x0002a00601007387 */ /* 0x0003e20000100800 */
[----:B------:R-:W-:Y:S02]  /*0ac0*/  PRMT R4, RZ, 0x7610, R4 ;  /* 0x00007610ff047816 */ /* 0x000fe40000000004 */
[----:B------:R-:W-:Y:S01]  /*0ad0*/  ISETP.GE.U32.AND.EX P0, PT, R17, UR5, PT, P0 ;  /* 0x0000000511007c0c */ /* 0x000fe2000bf06100 */
[----:B------:R1:W-:-:S12]  /*0ae0*/  STL [R1+0x2a4], R5 ;  /* 0x0002a40501007387 */ /* 0x0003d80000100800 */
[----:B-1----:R-:W-:Y:S05]  /*0af0*/  @P0 BRA `(.L_x_8) ;  /* 0x00000004003c0947 */ /* 0x002fea0003800000 */
[----:B------:R-:W-:Y:S01]  /*0b00*/  ULDC.64 UR14, c[0x0][0x628] ;  /* 0x00018a00000e7ab9 */ /* 0x000fe20000000a00 */
[----:B------:R-:W1:Y:S01]  /*0b10*/  LDC.64 R8, c[0x0][0x620] ;  /* 0x00018800ff087b82 */ /* 0x000e620000000a00 */
[----:B------:R-:W-:Y:S01]  /*0b20*/  ISETP.NE.U32.AND P0, PT, RZ, UR14, PT ;  /* 0x0000000eff007c0c */ /* 0x000fe2000bf05070 */
[----:B------:R-:W-:Y:S01]  /*0b30*/  ULDC UR11, c[0x0][0x630] ;  /* 0x00018c00000b7ab9 */ /* 0x000fe20000000800 */
[----:B------:R-:W-:Y:S02]  /*0b40*/  R2UR UR4, R10 ;  /* 0x000000000a0472ca */ /* 0x000fe400000e0000 */
[----:B------:R-:W-:Y:S02]  /*0b50*/  ISETP.NE.AND.EX P0, PT, RZ, UR15, PT, P0 ;  /* 0x0000000fff007c0c */ /* 0x000fe4000bf05300 */
[----:B------:R-:W-:-:S11]  /*0b60*/  R2UR UR5, R17 ;  /* 0x00000000110572ca */ /* 0x000fd600000e0000 */
[----:B------:R-:W-:Y:S05]  /*0b70*/  @!P0 BRA `(.L_x_9) ;  /* 0x0000000000308947 */ /* 0x000fea0003800000 */
[----:B------:R-:W-:Y:S01]  /*0b80*/  R2UR UR4, R10 ;  /* 0x000000000a0472ca */ /* 0x000fe200000e0000 */
[----:B------:R-:W-:Y:S01]  /*0b90*/  ULDC UR8, c[0x0][0x634] ;  /* 0x00018d0000087ab9 */ /* 0x000fe20000000800 */
[----:B------:R-:W-:-:S11]  /*0ba0*/  R2UR UR10, R17 ;  /* 0x00000000110a72ca */ /* 0x000fd600000e0000 */
[----:B------:R-:W-:-:S04]  /*0bb0*/  UIADD3 UR8, UP0, UR4, UR8, URZ ;  /* 0x0000000804087290 */ /* 0x000fc8000ff1e03f */
[----:B------:R-:W-:-:S04]  /*0bc0*/  UIADD3.X UR10, URZ, UR10, URZ, UP0, !UPT ;  /* 0x0000000a3f0a7290 */ /* 0x000fc800087fe43f */
[----:B------:R-:W-:-:S04]  /*0bd0*/  UIMAD.WIDE.U32 UR4, UR10, UR14, URZ ;  /* 0x0000000e0a0472a5 */ /* 0x000fc8000f8e003f */
[----:B------:R-:W-:Y:S02]  /*0be0*/  UIMAD.WIDE.U32 UR6, UP0, UR8, UR15, UR4 ;  /* 0x0000000f080672a5 */ /* 0x000fe4000f800004 */
[----:B------:R-:W-:Y:S02]  /*0bf0*/  UIMAD.WIDE.U32 UR4, UR8, UR14, URZ ;  /* 0x0000000e080472a5 */ /* 0x000fe4000f8e003f */
[----:B------:R-:W-:Y:S02]  /*0c00*/  UIADD3.X UR9, URZ, URZ, URZ, UP0, !UPT ;  /* 0x0000003f3f097290 */ /* 0x000fe400087fe43f */
[----:B------:R-:W-:Y:S01]  /*0c10*/  UIADD3 URZ, UP0, UR5, UR6, URZ ;  /* 0x00000006053f7290 */ /* 0x000fe2000ff1e03f */
[----:B------:R-:W-:-:S03]  /*0c20*/  UMOV UR8, UR7 ;  /* 0x0000000700087c82 */ /* 0x000fc60008000000 */
[----:B------:R-:W-:-:S12]  /*0c30*/  UIMAD.WIDE.U32.X UR4, UR10, UR15, UR8, UP0 ;  /* 0x0000000f0a0472a5 */ /* 0x000fd800080e0408 */
.L_x_9:
[----:B------:R-:W-:Y:S01]  /*0c40*/  USHF.R.U64 UR9, UR4, UR11, UR5 ;  /* 0x0000000b04097299 */ /* 0x000fe20008001205 */
[----:B------:R-:W2:Y:S01]  /*0c50*/  LDC.64 R22, c[0x0][0x640] ;  /* 0x00019000ff167b82 */ /* 0x000ea20000000a00 */
[----:B------:R-:W-:Y:S01]  /*0c60*/  USHF.R.U32.HI UR4, URZ, UR11, UR5 ;  /* 0x0000000b3f047299 */ /* 0x000fe20008011605 */
[----:B------:R-:W-:Y:S02]  /*0c70*/  IMAD.MOV.U32 R4, RZ, RZ, R10 ;  /* 0x000000ffff047224 */ /* 0x000fe400078e000a */
[----:B------:R-:W-:Y:S01]  /*0c80*/  IMAD R14, R13, R14, R2 ;  /* 0x0000000e0d0e7224 */ /* 0x000fe200078e0202 */
[----:B------:R-:W-:Y:S01]  /*0c90*/  IADD3 R3, P0, RZ, -UR9, RZ ;  /* 0x80000009ff037c10 */ /* 0x000fe2000ff1e0ff */
[----:B------:R-:W-:Y:S02]  /*0ca0*/  IMAD.MOV.U32 R13, RZ, RZ, 0x1 ;  /* 0x00000001ff0d7424 */ /* 0x000fe400078e00ff */
[----:B------:R-:W0:Y:S02]  /*0cb0*/  LDC R12, c[0x0][0x618] ;  /* 0x00018600ff0c7b82 */ /* 0x000e240000000800 */
[----:B------:R-:W-:-:S04]  /*0cc0*/  IMAD.X R5, RZ, RZ, ~UR4, P0 ;  /* 0x80000004ff057e24 */ /* 0x000fc800080e06ff */
[-C--:B-1----:R-:W-:Y:S02]  /*0cd0*/  IMAD R6, R5, R8.reuse, RZ ;  /* 0x0000000805067224 */ /* 0x082fe400078e02ff */
[----:B------:R-:W1:Y:S01]  /*0ce0*/  LDC R16, c[0x0][0x608] ;  /* 0x00018200ff107b82 */ /* 0x000e620000000800 */
[----:B------:R-:W-:Y:S02]  /*0cf0*/  IMAD.MOV.U32 R5, RZ, RZ, R17 ;  /* 0x000000ffff057224 */ /* 0x000fe400078e0011 */
[----:B------:R-:W-:-:S05]  /*0d00*/  IMAD.WIDE.U32 R4, R3, R8, R4 ;  /* 0x0000000803047225 */ /* 0x000fca00078e0004 */
[----:B------:R-:W3:Y:S01]  /*0d10*/  LDC R20, c[0x0][0x658] ;  /* 0x00019600ff147b82 */ /* 0x000ee20000000800 */
[----:B------:R-:W-:Y:S01]  /*0d20*/  IMAD R3, R3, R9, R6 ;  /* 0x0000000903037224 */ /* 0x000fe200078e0206 */
[----:B--2---:R-:W-:-:S03]  /*0d30*/  ISETP.NE.U32.AND P0, PT, R22, RZ, PT ;  /* 0x000000ff1600720c */ /* 0x004fc60003f05070 */
[----:B------:R-:W-:Y:S01]  /*0d40*/  IMAD.IADD R3, R5, 0x1, R3 ;  /* 0x0000000105037824 */ /* 0x000fe200078e0203 */
[----:B------:R-:W-:Y:S01]  /*0d50*/  ISETP.NE.AND.EX P0, PT, R23, RZ, PT, P0 ;  /* 0x000000ff1700720c */ /* 0x000fe20003f05300 */
[----:B------:R-:W-:Y:S01]  /*0d60*/  IMAD.MOV.U32 R5, RZ, RZ, -0x1 ;  /* 0xffffffffff057424 */ /* 0x000fe200078e00ff */
[----:B------:R-:W2:Y:S02]  /*0d70*/  LDC R18, c[0x0][0x600] ;  /* 0x00018000ff127b82 */ /* 0x000ea40000000800 */
[-CC-:B0-----:R-:W-:Y:S02]  /*0d80*/  SHF.R.U64 R10, R4, R12.reuse, R3.reuse ;  /* 0x0000000c040a7219 */ /* 0x181fe40000001203 */
[----:B------:R-:W-:-:S04]  /*0d90*/  SHF.R.U32.HI R3, RZ, R12, R3 ;  /* 0x0000000cff037219 */ /* 0x000fc80000011603 */
[----:B------:R-:W0:Y:S01]  /*0da0*/  LDC R15, c[0x0][0x648] ;  /* 0x00019200ff0f7b82 */ /* 0x000e220000000800 */
[-CC-:B-1----:R-:W-:Y:S02]  /*0db0*/  SHF.R.U64 R21, R10, R16.reuse, R3.reuse ;  /* 0x000000100a157219 */ /* 0x182fe40000001203 */
[----:B------:R-:W-:-:S05]  /*0dc0*/  SHF.R.U32.HI R3, RZ, R16, R3 ;  /* 0x00000010ff037219 */ /* 0x000fca0000011603 */
[----:B------:R-:W1:Y:S01]  /*0dd0*/  LDC R17, c[0x0][0x638] ;  /* 0x00018e00ff117b82 */ /* 0x000e620000000800 */
[-C--:B---3--:R-:W-:Y:S02]  /*0de0*/  SHF.L.U32 R2, R5, R20.reuse, RZ ;  /* 0x0000001405027219 */ /* 0x088fe400000006ff */
[--C-:B------:R-:W-:Y:S02]  /*0df0*/  SHF.R.U64 R12, R21, R20, R3.reuse ;  /* 0x00000014150c7219 */ /* 0x100fe40000001203 */
[----:B------:R-:W-:Y:S02]  /*0e00*/  LOP3.LUT R8, RZ, R2, RZ, 0x33, !PT ;  /* 0x00000002ff087212 */ /* 0x000fe400078e33ff */
[----:B------:R-:W-:Y:S01]  /*0e10*/  SHF.R.U32.HI R3, RZ, R20, R3 ;  /* 0x00000014ff037219 */ /* 0x000fe20000011603 */
[----:B------:R-:W3:Y:S01]  /*0e20*/  LDC R19, c[0x0][0x610] ;  /* 0x00018400ff137b82 */ /* 0x000ee20000000800 */
[----:B------:R-:W-:Y:S01]  /*0e30*/  IMAD.MOV.U32 R2, RZ, RZ, R12 ;  /* 0x000000ffff027224 */ /* 0x000fe200078e000c */
[----:B------:R-:W-:Y:S06]  /*0e40*/  @!P0 BRA `(.L_x_10) ;  /* 0x0000000000288947 */ /* 0x000fec0003800000 */
[----:B------:R-:W4:Y:S02]  /*0e50*/  LDC R7, c[0x0][0x64c] ;  /* 0x00019300ff077b82 */ /* 0x000f240000000800 */
[----:B----4-:R-:W-:-:S05]  /*0e60*/  IADD3 R7, P0, R12, R7, RZ ;  /* 0x000000070c077210 */ /* 0x010fca0007f1e0ff */
[----:B------:R-:W-:-:S04]  /*0e70*/  IMAD.X R9, RZ, RZ, R3, P0 ;  /* 0x000000ffff097224 */ /* 0x000fc800000e0603 */
[----:B------:R-:W-:-:S04]  /*0e80*/  IMAD.WIDE.U32 R2, R9, R22, RZ ;  /* 0x0000001609027225 */ /* 0x000fc800078e00ff */
[----:B------:R-:W-:-:S04]  /*0e90*/  IMAD.WIDE.U32 R4, P0, R7, R23, R2 ;  /* 0x0000001707047225 */ /* 0x000fc80007800002 */
[----:B------:R-:W-:-:S04]  /*0ea0*/  IMAD.WIDE.U32 R2, R7, R22, RZ ;  /* 0x0000001607027225 */ /* 0x000fc800078e00ff */
[----:B------:R-:W-:Y:S01]  /*0eb0*/  IMAD.X R7, RZ, RZ, RZ, P0 ;  /* 0x000000ffff077224 */ /* 0x000fe200000e06ff */
[----:B------:R-:W-:Y:S01]  /*0ec0*/  IADD3 RZ, P0, R3, R4, RZ ;  /* 0x0000000403ff7210 */ /* 0x000fe20007f1e0ff */
[----:B------:R-:W-:-:S04]  /*0ed0*/  IMAD.MOV.U32 R6, RZ, RZ, R5 ;  /* 0x000000ffff067224 */ /* 0x000fc800078e0005 */
[----:B------:R-:W-:-:S08]  /*0ee0*/  IMAD.WIDE.U32.X R2, R9, R23, R6, P0 ;  /* 0x0000001709027225 */ /* 0x000fd000000e0406 */
.L_x_10:
[----:B0-----:R-:W-:Y:S01]  /*0ef0*/  SHF.R.U64 R4, R2, R15, R3 ;  /* 0x0000000f02047219 */ /* 0x001fe20000001203 */
[----:B--2---:R-:W-:Y:S01]  /*0f00*/  VIADD R5, R18, 0xffffffff ;  /* 0xffffffff12057836 */ /* 0x004fe20000000000 */
[----:B------:R-:W-:Y:S02]  /*0f10*/  SHF.L.U32 R3, R13, R20, RZ ;  /* 0x000000140d037219 */ /* 0x000fe400000006ff */
[----:B------:R-:W-:Y:S01]  /*0f20*/  LOP3.LUT R8, R21, R8, RZ, 0xc0, !PT ;  /* 0x0000000815087212 */ /* 0x000fe200078ec0ff */
[----:B------:R-:W-:Y:S01]  /*0f30*/  IMAD.MOV R6, RZ, RZ, -R4 ;  /* 0x000000ffff067224 */ /* 0x000fe200078e0a04 */
[----:B------:R-:W-:Y:S02]  /*0f40*/  SEL R2, R11, R14, !P2 ;  /* 0x0000000e0b027207 */ /* 0x000fe40005000000 */
[----:B------:R-:W-:Y:S01]  /*0f50*/  LOP3.LUT R5, R10, R5, RZ, 0xc0, !PT ;  /* 0x000000050a057212 */ /* 0x000fe200078ec0ff */
[----:B------:R-:W-:Y:S02]  /*0f60*/  IMAD R7, R3, R4, R8 ;  /* 0x0000000403077224 */ /* 0x000fe400078e0208 */
[----:B-1----:R-:W-:-:S02]  /*0f70*/  IMAD R3, R6, R17, R12 ;  /* 0x0000001106037224 */ /* 0x002fc400078e020c */
[----:B---3--:R-:W-:Y:S02]  /*0f80*/  IMAD R2, R7, R19, R2 ;  /* 0x0000001307027224 */ /* 0x008fe400078e0202 */
[----:B------:R-:W-:Y:S02]  /*0f90*/  IMAD R3, R3, R18, R5 ;  /* 0x0000001203037224 */ /* 0x000fe400078e0205 */
[----:B------:R-:W-:-:S03]  /*0fa0*/  IMAD.MOV.U32 R4, RZ, RZ, 0x1 ;  /* 0x00000001ff047424 */ /* 0x000fc600078e00ff */
[----:B------:R-:W-:Y:S02]  /*0fb0*/  SEL R5, R3, R2, !P2 ;  /* 0x0000000203057207 */ /* 0x000fe40005000000 */
[----:B------:R-:W-:-:S03]  /*0fc0*/  SEL R2, R2, R3, !P2 ;  /* 0x0000000302027207 */ /* 0x000fc60005000000 */
[----:B------:R1:W-:Y:S04]  /*0fd0*/  STL [R1+0x2a4], R5 ;  /* 0x0002a40501007387 */ /* 0x0003e80000100800 */
[----:B------:R1:W-:Y:S02]  /*0fe0*/  STL [R1+0x2a0], R2 ;  /* 0x0002a00201007387 */ /* 0x0003e40000100800 */
.L_x_8:
[----:B------:R-:W-:-:S08]  /*0ff0*/  NOP ;  /* 0x0000000000007918 */ /* 0x000fd00000000000 */
[----:B------:R-:W2:Y:S02]  /*1000*/  USETMAXREG.TRY_ALLOC.CTAPOOL UP0, 0xe8 ;  /* 0x000000e8000079c8 */ /* 0x000ea40008000600 */
[----:B--2---:R-:W-:-:S13]  /*1010*/  PLOP3.LUT P0, PT, PT, PT, UP0, 0x80, 0x0 ;  /* 0x000000000000781c */ /* 0x004fda0003f0f008 */
[----:B------:R-:W-:Y:S05]  /*1020*/  @!P0 BRA `(.L_x_8) ;  /* 0xfffffffc00f08947 */ /* 0x000fea000383ffff */
[----:B------:R-:W-:Y:S01]  /*1030*/  ULDC.64 UR4, c[0x0][0x598] ;  /* 0x0001660000047ab9 */ /* 0x000fe20000000a00 */
[----:B------:R-:W-:Y:S01]  /*1040*/  ULDC.64 UR14, c[0x0][0x208] ;  /* 0x00008200000e7ab9 */ /* 0x000fe20000000a00 */
[----:B------:R-:W-:-:S04]  /*1050*/  ISETP.NE.U32.AND P0, PT, RZ, UR4, PT ;  /* 0x00000004ff007c0c */ /* 0x000fc8000bf05070 */
[----:B------:R-:W-:-:S13]  /*1060*/  ISETP.NE.AND.EX P0, PT, RZ, UR5, PT, P0 ;  /* 0x00000005ff007c0c */ /* 0x000fda000bf05300 */
[----:B------:R-:W-:Y:S05]  /*1070*/  @!P0 BRA `(.L_x_11) ;  /* 0x0000000000208947 */ /* 0x000fea0003800000 */
[----:B-1----:R-:W1:Y:S02]  /*1080*/  LDC.64 R2, c[0x0][0x598] ;  /* 0x00016600ff027b82 */ /* 0x002e640000000a00 */
[----:B-1----:R-:W2:Y:S02]  /*1090*/  LDG.E.64 R2, desc[UR14][R2.64] ;  /* 0x0000000e02027981 */ /* 0x002ea4000c1e1b00 */
[----:B--2---:R-:W-:-:S04]  /*10a0*/  ISETP.NE.U32.AND P0, PT, R2, RZ, PT ;  /* 0x000000ff0200720c */ /* 0x004fc80003f05070 */
[----:B------:R-:W-:-:S13]  /*10b0*/  ISETP.NE.AND.EX P0, PT, R3, RZ, PT, P0 ;  /* 0x000000ff0300720c */ /* 0x000fda0003f05300 */
[----:B------:R-:W-:Y:S05]  /*10c0*/  @!P0 BRA `(.L_x_11) ;  /* 0x00000000000c8947 */ /* 0x000fea0003800000 */
[----:B------:R-:W2:Y:S02]  /*10d0*/  LD.E R2, desc[UR14][R2.64] ;  /* 0x0000000e02027980 */ /* 0x000ea4000c101900 */
[----:B--2---:R-:W-:Y:S01]  /*10e0*/  R2UR UR20, R2 ;  /* 0x00000000021472ca */ /* 0x004fe200000e0000 */
[----:B------:R-:W-:-:S14]  /*10f0*/  BRA `(.L_x_12) ;  /* 0x0000000000247947 */ /* 0x000fdc0003800000 */
.L_x_11:
[----:B------:R-:W-:Y:S02]  /*1100*/  ULDC.64 UR4, c[0x0][0x588] ;  /* 0x0001620000047ab9 */ /* 0x000fe40000000a00 */
[----:B------:R-:W-:-:S04]  /*1110*/  ISETP.NE.U32.AND P0, PT, RZ, UR4, PT ;  /* 0x00000004ff007c0c */ /* 0x000fc8000bf05070 */
[----:B------:R-:W-:-:S13]  /*1120*/  ISETP.NE.AND.EX P0, PT, RZ, UR5, PT, P0 ;  /* 0x00000005ff007c0c */ /* 0x000fda000bf05300 */
[----:B------:R-:W-:Y:S05]  /*1130*/  @!P0 BRA `(.L_x_13) ;  /* 0x0000000000108947 */ /* 0x000fea0003800000 */
[----:B-1----:R-:W1:Y:S02]  /*1140*/  LDC.64 R2, c[0x0][0x588] ;  /* 0x00016200ff027b82 */ /* 0x002e640000000a00 */
[----:B-1----:R-:W2:Y:S02]  /*1150*/  LDG.E R2, desc[UR14][R2.64] ;  /* 0x0000000e02027981 */ /* 0x002ea4000c1e1900 */
[----:B--2---:R-:W-:Y:S01]  /*1160*/  R2UR UR20, R2 ;  /* 0x00000000021472ca */ /* 0x004fe200000e0000 */
[----:B------:R-:W-:-:S14]  /*1170*/  BRA `(.L_x_12) ;  /* 0x0000000000047947 */ /* 0x000fdc0003800000 */
.L_x_13:
[----:B------:R-:W-:-:S05]  /*1180*/  ULDC UR20, c[0x0][0x580] ;  /* 0x0001600000147ab9 */ /* 0x000fca0000000800 */
.L_x_12:
[----:B------:R-:W-:Y:S02]  /*1190*/  ULDC.64 UR4, c[0x0][0x5a0] ;  /* 0x0001680000047ab9 */ /* 0x000fe40000000a00 */
        /* <DEDUP_REMOVED lines=11> */
.L_x_14:
        /* <DEDUP_REMOVED lines=8> */
.L_x_16:
[----:B------:R-:W-:-:S05]  /*12d0*/  ULDC UR21, c[0x0][0x584] ;  /* 0x0001610000157ab9 */ /* 0x000fca0000000800 */
.L_x_15:
[----:B------:R-:W-:-:S13]  /*12e0*/  LOP3.LUT P0, RZ, R4, 0xff, RZ, 0xc0, !PT ;  /* 0x000000ff04ff7812 */ /* 0x000fda000780c0ff */
[----:B------:R-:W-:Y:S05]  /*12f0*/  @!P0 EXIT ;  /* 0x000000000000894d */ /* 0x000fea0003800000 */
[----:B------:R-:W2:Y:S01]  /*1300*/  LDC.64 R8, c[0x0][0x5c8] ;  /* 0x00017200ff087b82 */ /* 0x000ea20000000a00 */
[----:B------:R-:W-:Y:S01]  /*1310*/  ULDC UR4, c[0x0][0x28c] ;  /* 0x0000a30000047ab9 */ /* 0x000fe20000000800 */
[----:B------:R-:W-:Y:S02]  /*1320*/  ULOP3.LUT UR22, UR13, 0x1, URZ, 0xfc, !UPT ;  /* 0x000000010d167892 */ /* 0x000fe4000f8efc3f */
[----:B------:R-:W-:-:S04]  /*1330*/  UIADD3 UR4, UR4, 0x3f, URZ ;  /* 0x0000003f04047890 */ /* 0x000fc8000fffe03f */
[----:B------:R-:W-:-:S04]  /*1340*/  USHF.R.S32.HI UR5, URZ, 0x1f, UR4 ;  /* 0x0000001f3f057899 */ /* 0x000fc80008011404 */
[----:B------:R-:W-:-:S03]  /*1350*/  ULEA.HI UR5, UR5, UR4, URZ, 0x6 ;  /* 0x0000000405057291 */ /* 0x000fc6000f8f303f */
[----:B------:R-:W-:Y:S01]  /*1360*/  UMOV UR4, URZ ;  /* 0x0000003f00047c82 */ /* 0x000fe20008000000 */
[----:B------:R-:W-:-:S03]  /*1370*/  USHF.R.S32.HI UR10, URZ, 0x6, UR5 ;  /* 0x000000063f0a7899 */ /* 0x000fc60008011405 */
[----:B------:R-:W-:Y:S01]  /*1380*/  UMOV UR5, URZ ;  /* 0x0000003f00057c82 */ /* 0x000fe20008000000 */
[C-C-:B--2---:R-:W-:Y:S01]  /*1390*/  SHF.L.U64.HI R7, R8.reuse, 0x7, R9.reuse ;  /* 0x0000000708077819 */ /* 0x144fe20000010209 */
[C---:B-1----:R-:W-:Y:S01]  /*13a0*/  IMAD.SHL.U32 R5, R8.reuse, 0x80, RZ ;  /* 0x0000008008057824 */ /* 0x042fe200078e00ff */
[C-C-:B------:R-:W-:Y:S01]  /*13b0*/  SHF.L.U64.HI R6, R8.reuse, 0x3, R9.reuse ;  /* 0x0000000308067819 */ /* 0x140fe20000010209 */
[C---:B------:R-:W-:Y:S01]  /*13c0*/  IMAD.SHL.U32 R2, R8.reuse, 0x8, RZ ;  /* 0x0000000808027824 */ /* 0x040fe200078e00ff */
[C---:B------:R-:W-:Y:S01]  /*13d0*/  SHF.L.U64.HI R4, R8.reuse, 0x8, R9 ;  /* 0x0000000808047819 */ /* 0x040fe20000010209 */
[----:B------:R-:W-:-:S07]  /*13e0*/  IMAD.SHL.U32 R3, R8, 0x100, RZ ;  /* 0x0000010008037824 */ /* 0x000fce00078e00ff */
.L_x_45:
[----:B------:R-:W-:Y:S01]  /*13f0*/  STL [R1+0x290], RZ ;  /* 0x000290ff01007387 */ /* 0x000fe20000100800 */
[----:B-1----:R-:W1:Y:S01]  /*1400*/  S2UR UR18, SR_CgaCtaId ;  /* 0x00000000001279c3 */ /* 0x002e620000008800 */
[----:B------:R-:W-:Y:S01]  /*1410*/  UMOV UR17, 0x400 ;  /* 0x0000040000117882 */ /* 0x000fe20000000000 */
[----:B------:R-:W-:Y:S01]  /*1420*/  UMOV UR6, URZ ;  /* 0x0000003f00067c82 */ /* 0x000fe20008000000 */
[----:B------:R-:W-:Y:S01]  /*1430*/  STL [R1+0x28c], RZ ;  /* 0x00028cff01007387 */ /* 0x000fe20000100800 */
[----:B------:R-:W-:Y:S01]  /*1440*/  UMOV UR7, URZ ;  /* 0x0000003f00077c82 */ /* 0x000fe20008000000 */
[----:B------:R-:W-:Y:S01]  /*1450*/  UMOV UR8, URZ ;  /* 0x0000003f00087c82 */ /* 0x000fe20008000000 */
[----:B------:R-:W-:Y:S01]  /*1460*/  UMOV UR23, UR5 ;  /* 0x0000000500177c82 */ /* 0x000fe20008000000 */
[----:B------:R-:W-:Y:S01]  /*1470*/  STL [R1+0x288], RZ ;  /* 0x000288ff01007387 */ /* 0x000fe20000100800 */
[----:B------:R-:W2:Y:S01]  /*1480*/  LDC R9, c[0x0][0x28c] ;  /* 0x0000a300ff097b82 */ /* 0x000ea20000000800 */
[----:B0-----:R-:W-:-:S02]  /*1490*/  CS2R R10, SRZ ;  /* 0x00000000000a7805 */ /* 0x001fc4000001ff00 */
[----:B-----5:R-:W-:Y:S01]  /*14a0*/  CS2R R12, SRZ ;  /* 0x00000000000c7805 */ /* 0x020fe2000001ff00 */
[----:B------:R-:W-:Y:S01]  /*14b0*/  STL [R1+0x284], RZ ;  /* 0x000284ff01007387 */ /* 0x000fe20000100800 */
[----:B------:R-:W-:Y:S02]  /*14c0*/  CS2R R14, SRZ ;  /* 0x00000000000e7805 */ /* 0x000fe4000001ff00 */
[----:B------:R-:W-:Y:S02]  /*14d0*/  CS2R R16, SRZ ;  /* 0x0000000000107805 */ /* 0x000fe4000001ff00 */
[----:B------:R-:W-:Y:S01]  /*14e0*/  CS2R R18, SRZ ;  /* 0x0000000000127805 */ /* 0x000fe2000001ff00 */
[----:B------:R-:W-:Y:S01]  /*14f0*/  STL [R1+0x280], RZ ;  /* 0x000280ff01007387 */ /* 0x000fe20000100800 */
[----:B------:R-:W-:Y:S02]  /*1500*/  CS2R R20, SRZ ;  /* 0x0000000000147805 */ /* 0x000fe4000001ff00 */
[----:B------:R-:W-:-:S02]  /*1510*/  CS2R R22, SRZ ;  /* 0x0000000000167805 */ /* 0x000fc4000001ff00 */
[----:B------:R-:W-:Y:S01]  /*1520*/  CS2R R216, SRZ ;  /* 0x0000000000d87805 */ /* 0x000fe2000001ff00 */
[----:B------:R-:W-:Y:S01]  /*1530*/  STL [R1+0x27c], RZ ;  /* 0x00027cff01007387 */ /* 0x000fe20000100800 */
[----:B------:R-:W-:Y:S02]  /*1540*/  CS2R R218, SRZ ;  /* 0x0000000000da7805 */ /* 0x000fe4000001ff00 */
[----:B------:R-:W-:Y:S02]  /*1550*/  CS2R R220, SRZ ;  /* 0x0000000000dc7805 */ /* 0x000fe4000001ff00 */
[----:B------:R-:W-:Y:S01]  /*1560*/  CS2R R222, SRZ ;  /* 0x0000000000de7805 */ /* 0x000fe2000001ff00 */
[----:B------:R-:W-:Y:S01]  /*1570*/  STL [R1+0x278], RZ ;  /* 0x000278ff01007387 */ /* 0x000fe20000100800 */
[----:B------:R-:W-:Y:S01]  /*1580*/  CS2R R224, SRZ ;  /* 0x0000000000e07805 */ /* 0x000fe2000001ff00 */
[----:B------:R-:W-:Y:S01]  /*1590*/  IMAD.MOV.U32 R226, RZ, RZ, RZ ;  /* 0x000000ffffe27224 */ /* 0x000fe200078e00ff */
[----:B------:R-:W-:Y:S01]  /*15a0*/  CS2R R152, SRZ ;  /* 0x0000000000987805 */ /* 0x000fe2000001ff00 */
[----:B------:R-:W-:Y:S01]  /*15b0*/  STL [R1+0x274], RZ ;  /* 0x000274ff01007387 */ /* 0x000fe20000100800 */
[----:B------:R-:W-:Y:S01]  /*15c0*/  IMAD.U32 R227, RZ, RZ, UR4 ;  /* 0x00000004ffe37e24 */ /* 0x000fe2000f8e00ff */
[----:B------:R-:W-:-:S02]  /*15d0*/  CS2R R154, SRZ ;  /* 0x00000000009a7805 */ /* 0x000fc4000001ff00 */
[----:B------:R-:W-:Y:S01]  /*15e0*/  CS2R R156, SRZ ;  /* 0x00000000009c7805 */ /* 0x000fe2000001ff00 */
[----:B------:R-:W-:Y:S01]  /*15f0*/  STL [R1+0x270], RZ ;  /* 0x000270ff01007387 */ /* 0x000fe20000100800 */
[----:B--2---:R-:W-:Y:S02]  /*1600*/  ISETP.GE.AND P0, PT, R9, 0x1, PT ;  /* 0x000000010900780c */ /* 0x004fe40003f06270 */
        /* <DEDUP_REMOVED lines=123> */
[----:B------:R-:W-:-:S03]  /*1dc0*/  CS2R R86, SRZ ;  /* 0x0000000000567805 */ /* 0x000fc6000001ff00 */
[----:B------:R-:W-:Y:S04]  /*1dd0*/  STL [R1+0x1f0], RZ ;  /* 0x0001f0ff01007387 */ /* 0x000fe80000100800 */
        /* <DEDUP_REMOVED lines=36> */
[----:B------:R-:W-:Y:S01]  /*2020*/  STL [R1+0x15c], RZ ;  /* 0x00015cff01007387 */ /* 0x000fe20000100800 */
[----:B------:R-:W0:Y:S03]  /*2030*/  S2R R8, SR_TID.X ;  /* 0x0000000000087919 */ /* 0x000e260000002100 */
        /* <DEDUP_REMOVED lines=8> */
[----:B0-----:R-:W-:-:S03]  /*20c0*/  LOP3.LUT R8, R8, 0x80, RZ, 0xc0, !PT ;  /* 0x0000008008087812 */ /* 0x001fc600078ec0ff */
[----:B------:R-:W-:Y:S01]  /*20d0*/  STL [R1+0x138], RZ ;  /* 0x000138ff01007387 */ /* 0x000fe20000100800 */
[----:B------:R-:W-:-:S03]  /*20e0*/  SHF.R.U32.HI R8, RZ, 0x7, R8 ;  /* 0x00000007ff087819 */ /* 0x000fc60000011608 */
        /* <DEDUP_REMOVED lines=33> */
[----:B------:R-:W0:Y:S04]  /*2300*/  SHFL.IDX PT, R8, R8, RZ, 0x1f ;  /* 0x00001fff08087589 */ /* 0x000e2800000e0000 */
[----:B------:R2:W-:Y:S04]  /*2310*/  STL [R1+0xb0], RZ ;  /* 0x0000b0ff01007387 */ /* 0x0005e80000100800 */
[----:B------:R2:W-:Y:S04]  /*2320*/  STL [R1+0xac], RZ ;  /* 0x0000acff01007387 */ /* 0x0005e80000100800 */
[----:B------:R2:W-:Y:S04]  /*2330*/  STL [R1+0xa8], RZ ;  /* 0x0000a8ff01007387 */ /* 0x0005e80000100800 */
[----:B------:R2:W-:Y:S04]  /*2340*/  STL [R1+0xa4], RZ ;  /* 0x0000a4ff01007387 */ /* 0x0005e80000100800 */
[----:B------:R2:W-:Y:S04]  /*2350*/  STL [R1+0xa0], RZ ;  /* 0x0000a0ff01007387 */ /* 0x0005e80000100800 */
[----:B------:R2:W-:Y:S01]  /*2360*/  STL [R1+0x9c], RZ ;  /* 0x00009cff01007387 */ /* 0x0005e20000100800 */
[----:B0-----:R-:W-:-:S02]  /*2370*/  R2UR UR11, R8 ;  /* 0x00000000080b72ca */ /* 0x001fc400000e0000 */
[----:B------:R-:W-:Y:S01]  /*2380*/  CS2R R8, SRZ ;  /* 0x0000000000087805 */ /* 0x000fe2000001ff00 */
[----:B------:R2:W-:Y:S04]  /*2390*/  STL [R1+0x98], RZ ;  /* 0x000098ff01007387 */ /* 0x0005e80000100800 */
[----:B------:R2:W-:Y:S04]  /*23a0*/  STL [R1+0x94], RZ ;  /* 0x000094ff01007387 */ /* 0x0005e80000100800 */
[----:B------:R2:W-:Y:S02]  /*23b0*/  STL [R1+0x90], RZ ;  /* 0x000090ff01007387 */ /* 0x0005e40000100800 */
[----:B------:R-:W-:-:S02]  /*23c0*/  ULEA.HI UR12, UR11, UR11, URZ, 0x1 ;  /* 0x0000000b0b0c7291 */ /* 0x000fc4000f8f083f */
[----:B------:R2:W-:Y:S02]  /*23d0*/  STL [R1+0x8c], RZ ;  /* 0x00008cff01007387 */ /* 0x0005e40000100800 */
[----:B------:R-:W-:Y:S02]  /*23e0*/  ULOP3.LUT UR16, UR12, 0xffffe, URZ, 0xc0, !UPT ;  /* 0x000ffffe0c107892 */ /* 0x000fe4000f8ec03f */
[----:B------:R2:W-:Y:S01]  /*23f0*/  STL [R1+0x88], RZ ;  /* 0x000088ff01007387 */ /* 0x0005e20000100800 */
[----:B-1----:R-:W-:Y:S02]  /*2400*/  ULEA UR12, UR18, UR17, 0x18 ;  /* 0x00000011120c7291 */ /* 0x002fe4000f8ec03f */
[----:B------:R-:W-:Y:S01]  /*2410*/  UIADD3 UR16, UR11, -UR16, URZ ;  /* 0x800000100b107290 */ /* 0x000fe2000fffe03f */
[----:B------:R2:W-:Y:S03]  /*2420*/  STL [R1+0x84], RZ ;  /* 0x000084ff01007387 */ /* 0x0005e60000100800 */
[----:B------:R-:W-:Y:S01]  /*2430*/  ULEA UR16, UR16, UR12, 0xc ;  /* 0x0000000c10107291 */ /* 0x000fe2000f8e603f */
[----:B------:R2:W-:Y:S03]  /*2440*/  STL [R1+0x80], RZ ;  /* 0x000080ff01007387 */ /* 0x0005e60000100800 */
[----:B------:R-:W-:Y:S01]  /*2450*/  UIADD3 UR16, UR16, 0x180, URZ ;  /* 0x0000018010107890 */ /* 0x000fe2000fffe03f */
[----:B------:R2:W-:Y:S03]  /*2460*/  STL [R1+0x7c], RZ ;  /* 0x00007cff01007387 */ /* 0x0005e60000100800 */
[----:B------:R-:W-:Y:S01]  /*2470*/  USHF.R.U32.HI UR11, URZ, 0x4, UR16 ;  /* 0x000000043f0b7899 */ /* 0x000fe20008011610 */
[----:B------:R2:W-:Y:S03]  /*2480*/  STL [R1+0x78], RZ ;  /* 0x000078ff01007387 */ /* 0x0005e60000100800 */
[----:B------:R-:W-:Y:S01]  /*2490*/  ULOP3.LUT UR11, UR11, 0x3fff, URZ, 0xc0, !UPT ;  /* 0x00003fff0b0b7892 */ /* 0x000fe2000f8ec03f */
[----:B------:R2:W-:Y:S04]  /*24a0*/  STL [R1+0x74], RZ ;  /* 0x000074ff01007387 */ /* 0x0005e80000100800 */
        /* <DEDUP_REMOVED lines=28> */
[----:B------:R2:W-:Y:S01]  /*2670*/  STL [R1], RZ ;  /* 0x000000ff01007387 */ /* 0x0005e20000100800 */
[----:B------:R-:W-:Y:S05]  /*2680*/  @!P0 BRA `(.L_x_17) ;  /* 0x0000002400488947 */ /* 0x000fea0003800000 */
[----:B------:R-:W-:-:S06]  /*2690*/  UISETP.NE.AND UP0, UPT, UR22, 0x3, UPT ;  /* 0x000000031600788c */ /* 0x000fcc000bf05270 */
[----:B------:R-:W-:-:S13]  /*26a0*/  PLOP3.LUT P1, PT, PT, PT, UP0, 0x80, 0x0 ;  /* 0x000000000000781c */ /* 0x000fda0003f2f008 */
[----:B------:R-:W-:Y:S05]  /*26b0*/  @!P1 BRA `(.L_x_18) ;  /* 0x0000000000049947 */ /* 0x000fea0003800000 */
[----:B------:R-:W-:Y:S01]  /*26c0*/  BPT.TRAP 0x1 ;  /* 0x000000040000795c */ /* 0x000fe20000300000 */
.L_x_18:
[----:B------:R-:W-:Y:S01]  /*26d0*/  ULEA UR6, UR5, UR12, 0x3 ;  /* 0x0000000c05067291 */ /* 0x000fe2000f8e183f */
[----:B------:R-:W-:-:S05]  /*26e0*/  IMAD.U32 R8, RZ, RZ, UR4 ;  /* 0x00000004ff087e24 */ /* 0x000fca000f8e00ff */
[----:B------:R-:W-:-:S04]  /*26f0*/  SHF.L.U32 R8, R8, 0x1f, RZ ;  /* 0x0000001f08087819 */ /* 0x000fc800000006ff */
[----:B------:R0:W1:Y:S01]  /*2700*/  SYNCS.PHASECHK.TRANS64.TRYWAIT P0, [UR6], R8 ;  /* 0x00000008ff0075a7 */ /* 0x0000620008000146 */
[----:B------:R-:W-:Y:S05]  /*2710*/  @!P1 BRA `(.L_x_19) ;  /* 0x0000000000049947 */ /* 0x000fea0003800000 */
[----:B------:R-:W-:Y:S01]  /*2720*/  BPT.TRAP 0x1 ;  /* 0x000000040000795c */ /* 0x000fe20000300000 */
.L_x_19:
[----:B-1----:R-:W-:Y:S05]  /*2730*/  @P0 BRA `(.L_x_20) ;  /* 0x0000000000080947 */ /* 0x002fea0003800000 */
[----:B------:R-:W1:Y:S02]  /*2740*/  SYNCS.PHASECHK.TRANS64.TRYWAIT P0, [UR6], R8 ;  /* 0x00000008ff0075a7 */ /* 0x000e640008000146 */
[----:B-1----:R-:W-:Y:S05]  /*2750*/  @!P0 BRA `(.L_x_21) ;  /* 0x000001c400f88947 */ /* 0x002fea0003800000 */
.L_x_20:
[----:B------:R3:W-:Y:S01]  /*2760*/  STL [R1+0x290], RZ ;  /* 0x000290ff01007387 */ /* 0x0007e20000100800 */
[----:B------:R-:W-:Y:S01]  /*2770*/  UIADD3 UR6, UR12, 0x2a180, URZ ;  /* 0x0002a1800c067890 */ /* 0x000fe2000fffe03f */
[----:B------:R-:W-:Y:S01]  /*2780*/  WARPGROUP.ARRIVE ;  /* 0x00000000000079c5 */ /* 0x000fe20000000000 */
[----:B------:R-:W-:Y:S01]  /*2790*/  ULOP3.LUT UR16, UR11, 0x10000, URZ, 0xfc, !UPT ;  /* 0x000100000b107892 */ /* 0x000fe2000f8efc3f */
[----:B------:R3:W-:Y:S01]  /*27a0*/  STL [R1+0x28c], RZ ;  /* 0x00028cff01007387 */ /* 0x0007e20000100800 */
[----:B------:R-:W-:Y:S01]  /*27b0*/  USHF.R.U32.HI UR7, URZ, 0x4, UR6 ;  /* 0x000000043f077899 */ /* 0x000fe20008011606 */
[----:B01----:R-:W-:Y:S01]  /*27c0*/  CS2R R8, SRZ ;  /* 0x0000000000087805 */ /* 0x003fe2000001ff00 */
[----:B------:R-:W-:Y:S01]  /*27d0*/  UMOV UR17, 0x80000020 ;  /* 0x8000002000117882 */ /* 0x000fe20000000000 */
[----:B------:R3:W-:Y:S01]  /*27e0*/  STL [R1+0x288], RZ ;  /* 0x000288ff01007387 */ /* 0x0007e20000100800 */
[----:B------:R-:W-:Y:S01]  /*27f0*/  ULOP3.LUT UR7, UR7, 0x3fff, URZ, 0xc0, !UPT ;  /* 0x00003fff07077892 */ /* 0x000fe2000f8ec03f */
[----:B------:R-:W-:Y:S01]  /*2800*/  CS2R R10, SRZ ;  /* 0x00000000000a7805 */ /* 0x000fe2000001ff00 */
[----:B------:R-:W-:Y:S01]  /*2810*/  UMOV UR19, 0x80000020 ;  /* 0x8000002000137882 */ /* 0x000fe20000000000 */
[----:B------:R3:W-:Y:S01]  /*2820*/  STL [R1+0x284], RZ ;  /* 0x000284ff01007387 */ /* 0x0007e20000100800 */
[----:B------:R-:W-:Y:S01]  /*2830*/  ULOP3.LUT UR8, UR7, 0x10000, URZ, 0xfc, !UPT ;  /* 0x0001000007087892 */ /* 0x000fe2000f8efc3f */
[----:B------:R-:W-:Y:S01]  /*2840*/  CS2R R12, SRZ ;  /* 0x00000000000c7805 */ /* 0x000fe2000001ff00 */
[----:B------:R-:W-:Y:S01]  /*2850*/  UIMAD UR7, UR5, 0x600, UR16 ;  /* 0x00000600050778a4 */ /* 0x000fe2000f8e0210 */
[----:B------:R3:W-:Y:S01]  /*2860*/  STL [R1+0x280], RZ ;  /* 0x000280ff01007387 */ /* 0x0007e20000100800 */
[----:B------:R-:W-:Y:S01]  /*2870*/  ULEA UR8, UR5, UR8, 0x9 ;  /* 0x0000000805087291 */ /* 0x000fe2000f8e483f */
[----:B------:R-:W-:Y:S01]  /*2880*/  CS2R R14, SRZ ;  /* 0x00000000000e7805 */ /* 0x000fe2000001ff00 */
[----:B------:R-:W-:Y:S01]  /*2890*/  UMOV UR6, 0x2 ;  /* 0x0000000200067882 */ /* 0x000fe20000000000 */
[----:B------:R3:W-:Y:S01]  /*28a0*/  STL [R1+0x27c], RZ ;  /* 0x00027cff01007387 */ /* 0x0007e20000100800 */
[----:B------:R-:W-:Y:S01]  /*28b0*/  CS2R R16, SRZ ;  /* 0x0000000000107805 */ /* 0x000fe2000001ff00 */
[----:B------:R-:W-:Y:S01]  /*28c0*/  UMOV UR16, UR7 ;  /* 0x0000000700107c82 */ /* 0x000fe20008000000 */
[----:B------:R-:W-:Y:S01]  /*28d0*/  CS2R R18, SRZ ;  /* 0x0000000000127805 */ /* 0x000fe2000001ff00 */
[----:B------:R3:W-:Y:S01]  /*28e0*/  STL [R1+0x278], RZ ;  /* 0x000278ff01007387 */ /* 0x0007e20000100800 */
[----:B------:R-:W-:Y:S01]  /*28f0*/  UMOV UR18, UR8 ;  /* 0x0000000800127c82 */ /* 0x000fe20008000000 */
[----:B------:R-:W-:Y:S01]  /*2900*/  CS2R R20, SRZ ;  /* 0x0000000000147805 */ /* 0x000fe2000001ff00 */
[----:B------:R-:W-:Y:S01]  /*2910*/  QGMMA.64x128x32.F32.E4M3.E4M3 R152, gdesc[UR16], RZ, !UPT ;  /* 0x01e00000109879f3 */ /* 0x000fe2000c7008ff */
[----:B------:R3:W-:Y:S01]  /*2920*/  STL [R1+0x274], RZ ;  /* 0x000274ff01007387 */ /* 0x0007e20000100800 */
[----:B------:R-:W-:Y:S01]  /*2930*/  UIADD3 UR16, UR7, 0x200, URZ ;  /* 0x0000020007107890 */ /* 0x000fe2000fffe03f */
[----:B------:R-:W-:Y:S01]  /*2940*/  CS2R R22, SRZ ;  /* 0x0000000000167805 */ /* 0x000fe2000001ff00 */
[----:B------:R-:W-:Y:S01]  /*2950*/  UMOV UR17, 0x80000020 ;  /* 0x8000002000117882 */ /* 0x000fe20000000000 */
[----:B------:R3:W-:Y:S01]  /*2960*/  STL [R1+0x270], RZ ;  /* 0x000270ff01007387 */ /* 0x0007e20000100800 */
[----:B------:R-:W-:-:S02]  /*2970*/  CS2R R216, SRZ ;  /* 0x0000000000d87805 */ /* 0x000fc4000001ff00 */
[----:B------:R-:W-:Y:S02]  /*2980*/  CS2R R218, SRZ ;  /* 0x0000000000da7805 */ /* 0x000fe4000001ff00 */
[----:B------:R-:W-:Y:S01]  /*2990*/  CS2R R220, SRZ ;  /* 0x0000000000dc7805 */ /* 0x000fe2000001ff00 */
[----:B------:R3:W-:Y:S01]  /*29a0*/  STL [R1+0x26c], RZ ;  /* 0x00026cff01007387 */ /* 0x0007e20000100800 */
[----:B------:R-:W-:Y:S02]  /*29b0*/  CS2R R222, SRZ ;  /* 0x0000000000de7805 */ /* 0x000fe4000001ff00 */
[----:B------:R-:W-:Y:S01]  /*29c0*/  CS2R R224, SRZ ;  /* 0x0000000000e07805 */ /* 0x000fe2000001ff00 */
[----:B------:R-:W-:Y:S01]  /*29d0*/  QGMMA.64x128x32.F32.E4M3.E4M3 R88, gdesc[UR16], RZ, !UPT ;  /* 0x01e00000105879f3 */ /* 0x000fe2000c7008ff */
[----:B------:R3:W-:Y:S01]  /*29e0*/  STL [R1+0x268], RZ ;  /* 0x000268ff01007387 */ /* 0x0007e20000100800 */
[----:B------:R-:W-:Y:S01]  /*29f0*/  UIADD3 UR16, UR7, 0x400, URZ ;  /* 0x0000040007107890 */ /* 0x000fe2000fffe03f */
[----:B------:R-:W-:Y:S01]  /*2a00*/  IMAD.MOV.U32 R226, RZ, RZ, RZ ;  /* 0x000000ffffe27224 */ /* 0x000fe200078e00ff */
[----:B------:R-:W-:Y:S01]  /*2a10*/  UMOV UR17, 0x80000020 ;  /* 0x8000002000117882 */ /* 0x000fe20000000000 */
[----:B------:R3:W-:Y:S04]  /*2a20*/  STL [R1+0x264], RZ ;  /* 0x000264ff01007387 */ /* 0x0007e80000100800 */
[----:B------:R3:W-:Y:S03]  /*2a30*/  STL [R1+0x260], RZ ;  /* 0x000260ff01007387 */ /* 0x0007e60000100800 */
[----:B------:R-:W-:Y:S01]  /*2a40*/  QGMMA.64x128x32.F32.E4M3.E4M3 R24, gdesc[UR16], RZ, !UPT ;  /* 0x01e00000101879f3 */ /* 0x000fe2000c7008ff */
[----:B------:R3:W-:Y:S01]  /*2a50*/  STL [R1+0x25c], RZ ;  /* 0x00025cff01007387 */ /* 0x0007e20000100800 */
[----:B------:R-:W-:-:S02]  /*2a60*/  UIADD3 UR16, UR7, 0x2, URZ ;  /* 0x0000000207107890 */ /* 0x000fc4000fffe03f */
[----:B------:R-:W-:Y:S01]  /*2a70*/  UIADD3 UR18, UR8, 0x2, URZ ;  /* 0x0000000208127890 */ /* 0x000fe2000fffe03f */
[----:B------:R3:W-:Y:S01]  /*2a80*/  STL [R1+0x258], RZ ;  /* 0x000258ff01007387 */ /* 0x0007e20000100800 */
[----:B------:R-:W-:Y:S01]  /*2a90*/  UMOV UR17, 0x80000020 ;  /* 0x8000002000117882 */ /* 0x000fe20000000000 */
[----:B------:R-:W-:Y:S02]  /*2aa0*/  UMOV UR19, 0x80000020 ;  /* 0x8000002000137882 */ /* 0x000fe40000000000 */
        /* <DEDUP_REMOVED lines=18> */
[----:B------:R3:W-:Y:S01]  /*2bd0*/  STL [R1+0x20c], RZ ;  /* 0x00020cff01007387 */ /* 0x0007e20000100800 */
[----:B------:R-:W-:Y:S03]  /*2be0*/  QGMMA.64x128x32.F32.E4M3.E4M3 R152, gdesc[UR16], R152 ;  /* 0x01e00000109879f3 */ /* 0x000fe60008700898 */
[----:B------:R3:W-:Y:S01]  /*2bf0*/  STL [R1+0x208], RZ ;  /* 0x000208ff01007387 */ /* 0x0007e20000100800 */
[----:B------:R-:W-:Y:S01]  /*2c00*/  UIADD3 UR16, UR7, 0x202, URZ ;  /* 0x0000020207107890 */ /* 0x000fe2000fffe03f */
[----:B------:R-:W-:-:S02]  /*2c10*/  UMOV UR17, 0x80000020 ;  /* 0x8000002000117882 */ /* 0x000fc40000000000 */
[----:B------:R3:W-:Y:S04]  /*2c20*/  STL [R1+0x204], RZ ;  /* 0x000204ff01007387 */ /* 0x0007e80000100800 */
[----:B------:R3:W-:Y:S02]  /*2c30*/  STL [R1+0x200], RZ ;  /* 0x000200ff01007387 */ /* 0x0007e40000100800 */
[----:B------:R-:W-:Y:S02]  /*2c40*/  QGMMA.64x128x32.F32.E4M3.E4M3 R88, gdesc[UR16], R88 ;  /* 0x01e00000105879f3 */ /* 0x000fe40008700858 */
[----:B------:R3:W-:Y:S01]  /*2c50*/  STL [R1+0x1fc], RZ ;  /* 0x0001fcff01007387 */ /* 0x0007e20000100800 */
[----:B------:R-:W-:Y:S01]  /*2c60*/  UIADD3 UR16, UR7, 0x402, URZ ;  /* 0x0000040207107890 */ /* 0x000fe2000fffe03f */
[----:B------:R-:W-:-:S02]  /*2c70*/  UMOV UR17, 0x80000020 ;  /* 0x8000002000117882 */ /* 0x000fc40000000000 */
[----:B------:R3:W-:Y:S01]  /*2c80*/  STL [R1+0x1f8], RZ ;  /* 0x0001f8ff01007387 */ /* 0x0007e20000100800 */
[----:B------:R-:W-:Y:S02]  /*2c90*/  ULDC UR7, c[0x0][0x50c] ;  /* 0x0001430000077ab9 */ /* 0x000fe40000000800 */
[----:B------:R-:W-:Y:S01]  /*2ca0*/  UISETP.NE.AND UP0, UPT, UR7, 0x2, UPT ;  /* 0x000000020700788c */ /* 0x000fe2000bf05270 */
[----:B------:R3:W-:Y:S03]  /*2cb0*/  STL [R1+0x1f4], RZ ;  /* 0x0001f4ff01007387 */ /* 0x0007e60000100800 */
[----:B------:R-:W-:Y:S01]  /*2cc0*/  USEL UR7, URZ, 0x1, UP0 ;  /* 0x000000013f077887 */ /* 0x000fe20008000000 */
[----:B------:R3:W-:Y:S01]  /*2cd0*/  STL [R1+0x1f0], RZ ;  /* 0x0001f0ff01007387 */ /* 0x0007e20000100800 */
[----:B------:R-:W-:Y:S03]  /*2ce0*/  QGMMA.64x128x32.F32.E4M3.E4M3 R24, gdesc[UR16], R24, gsb0 ;  /* 0x01e00000101879f3 */ /* 0x000fe60008000818 */
[----:B------:R3:W-:Y:S01]  /*2cf0*/  STL [R1+0x1ec], RZ ;  /* 0x0001ecff01007387 */ /* 0x0007e20000100800 */
[----:B------:R-:W-:-:S03]  /*2d00*/  ISETP.NE.AND P0, PT, RZ, UR7, PT ;  /* 0x00000007ff007c0c */ /* 0x000fc6000bf05270 */
        /* <DEDUP_REMOVED lines=124> */
[----:B------:R-:W-:Y:S02]  /*34d0*/  WARPGROUP.DEPBAR.LE gsb0, 0x0 ;  /* 0x00008000000079c5 */ /* 0x000fe40000010000 */
[----:B------:R-:W-:-:S01]  /*34e0*/  FADD R227, RZ, R179 ;  /* 0x000000b3ffe37221 */ /* 0x000fc20000000000 */
[----:B------:R-:W-:Y:S01]  /*34f0*/  FADD R226, RZ, R152 ;  /* 0x00000098ffe27221 */ /* 0x000fe20000000000 */
[----:B------:R-:W-:-:S01]  /*3500*/  FADD R225, RZ, R153 ;  /* 0x00000099ffe17221 */ /* 0x000fc20000000000 */
[----:B------:R-:W-:Y:S01]  /*3510*/  FADD R224, RZ, R154 ;  /* 0x0000009affe07221 */ /* 0x000fe20000000000 */
[----:B------:R-:W-:-:S01]  /*3520*/  FADD R223, RZ, R155 ;  /* 0x0000009bffdf7221 */ /* 0x000fc20000000000 */
[----:B------:R0:W-:Y:S01]  /*3530*/  STL [R1], R227 ;  /* 0x000000e301007387 */ /* 0x0001e20000100800 */
[----:B------:R-:W-:-:S01]  /*3540*/  FADD R222, RZ, R156 ;  /* 0x0000009cffde7221 */ /* 0x000fc20000000000 */
[----:B------:R-:W-:Y:S01]  /*3550*/  FADD R221, RZ, R157 ;  /* 0x0000009dffdd7221 */ /* 0x000fe20000000000 */
[----:B------:R-:W-:-:S01]  /*3560*/  FADD R220, RZ, R158 ;  /* 0x0000009effdc7221 */ /* 0x000fc20000000000 */
[----:B------:R-:W-:Y:S01]  /*3570*/  FADD R219, RZ, R159 ;  /* 0x0000009fffdb7221 */ /* 0x000fe20000000000 */
[----:B------:R-:W-:-:S01]  /*3580*/  FADD R218, RZ, R160 ;  /* 0x000000a0ffda7221 */ /* 0x000fc20000000000 */
[----:B------:R-:W-:Y:S01]  /*3590*/  FADD R217, RZ, R161 ;  /* 0x000000a1ffd97221 */ /* 0x000fe20000000000 */
[----:B------:R-:W-:-:S01]  /*35a0*/  FADD R216, RZ, R162 ;  /* 0x000000a2ffd87221 */ /* 0x000fc20000000000 */
[----:B------:R-:W-:Y:S01]  /*35b0*/  FADD R23, RZ, R163 ;  /* 0x000000a3ff177221 */ /* 0x000fe20000000000 */
[----:B------:R-:W-:-:S01]  /*35c0*/  FADD R22, RZ, R164 ;  /* 0x000000a4ff167221 */ /* 0x000fc20000000000 */
[----:B0-----:R-:W-:Y:S01]  /*35d0*/  FADD R227, RZ, R180 ;  /* 0x000000b4ffe37221 */ /* 0x001fe20000000000 */
[----:B------:R-:W-:-:S01]  /*35e0*/  FADD R21, RZ, R165 ;  /* 0x000000a5ff157221 */ /* 0x000fc20000000000 */
[----:B------:R-:W-:Y:S01]  /*35f0*/  FADD R20, RZ, R166 ;  /* 0x000000a6ff147221 */ /* 0x000fe20000000000 */
[----:B------:R-:W-:-:S01]  /*3600*/  FADD R19, RZ, R167 ;  /* 0x000000a7ff137221 */ /* 0x000fc20000000000 */
[----:B------:R-:W-:Y:S01]  /*3610*/  FADD R18, RZ, R168 ;  /* 0x000000a8ff127221 */ /* 0x000fe20000000000 */
[----:B------:R0:W-:Y:S01]  /*3620*/  STL [R1+0x4], R227 ;  /* 0x000004e301007387 */ /* 0x0001e20000100800 */
        /* <DEDUP_REMOVED lines=11> */
[----:B------:R-:W-:-:S03]  /*36e0*/  UMOV UR6, URZ ;  /* 0x0000003f00067c82 */ /* 0x000fc60008000000 */
[----:B------:R0:W-:Y:S02]  /*36f0*/  STL [R1+0x8], R227 ;  /* 0x000008e301007387 */ /* 0x0001e40000100800 */
[----:B0-----:R-:W-:-:S05]  /*3700*/  FADD R227, RZ, R182 ;  /* 0x000000b6ffe37221 */ /* 0x001fca0000000000 */
        /* <DEDUP_REMOVED lines=323> */
.L_x_22:
[----:B------:R-:W-:-:S04]  /*4b40*/  UIADD3 UR23, UR5, 0x1, URZ ;  /* 0x0000000105177890 */ /* 0x000fc8000fffe03f */
[----:B------:R-:W-:-:S04]  /*4b50*/  UISETP.NE.AND UP0, UPT, UR23, 0x7, UPT ;  /* 0x000000071700788c */ /* 0x000fc8000bf05270 */
[----:B------:R-:W-:Y:S02]  /*4b60*/  USEL UR8, URZ, 0x1, UP0 ;  /* 0x000000013f087887 */ /* 0x000fe40008000000 */
[----:B------:R-:W-:Y:S02]  /*4b70*/  USEL UR23, UR23, URZ, UP0 ;  /* 0x0000003f17177287 */ /* 0x000fe40008000000 */
[----:B------:R-:W-:-:S06]  /*4b80*/  ULOP3.LUT UR8, UR4, UR8, URZ, 0x3c, !UPT ;  /* 0x0000000804087292 */ /* 0x000fcc000f8e3c3f */
[----:B0-----:R-:W-:Y:S01]  /*4b90*/  IMAD.U32 R227, RZ, RZ, UR8 ;  /* 0x00000008ffe37e24 */ /* 0x001fe2000f8e00ff */
[----:B------:R-:W-:-:S06]  /*4ba0*/  UMOV UR8, 0x1 ;  /* 0x0000000100087882 */ /* 0x000fcc0000000000 */
.L_x_17:
[----:B------:R-:W-:-:S04]  /*4bb0*/  UISETP.LT.AND UP0, UPT, UR10, 0x1, UPT ;  /* 0x000000010a00788c */ /* 0x000fc8000bf01270 */
[----:B------:R-:W-:-:S04]  /*4bc0*/  USEL UR16, UR10, 0x1, UP0 ;  /* 0x000000010a107887 */ /* 0x000fc80008000000 */
[----:B------:R-:W-:-:S04]  /*4bd0*/  UIADD3 UR16, UR10, -UR16, URZ ;  /* 0x800000100a107290 */ /* 0x000fc8000fffe03f */
[----:B------:R-:W-:-:S06]  /*4be0*/  UISETP.GE.AND UP0, UPT, UR16, 0x1, UPT ;  /* 0x000000011000788c */ /* 0x000fcc000bf06270 */
[----:B------:R-:W-:-:S13]  /*4bf0*/  PLOP3.LUT P0, PT, PT, PT, UP0, 0x80, 0x0 ;  /* 0x000000000000781c */ /* 0x000fda0003f0f008 */
[----:B------:R-:W-:Y:S05]  /*4c00*/  @!P0 BRA `(.L_x_23) ;  /* 0x0000002800148947 */ /* 0x000fea0003800000 */
[----:B------:R-:W-:Y:S01]  /*4c10*/  IMAD.U32 R228, RZ, RZ, UR16 ;  /* 0x00000010ffe47e24 */ /* 0x000fe2000f8e00ff */
[----:B------:R-:W-:Y:S01]  /*4c20*/  UMOV UR24, UR5 ;  /* 0x0000000500187c82 */ /* 0x000fe20008000000 */
[----:B------:R-:W-:-:S05]  /*4c30*/  ULDC UR25, c[0x0][0x50c] ;  /* 0x0001430000197ab9 */ /* 0x000fca0000000800 */
.L_x_31:
[----:B------:R-:W-:-:S06]  /*4c40*/  UISETP.NE.AND UP0, UPT, UR22, 0x3, UPT ;  /* 0x000000031600788c */ /* 0x000fcc000bf05270 */
[----:B------:R-:W-:-:S13]  /*4c50*/  PLOP3.LUT P1, PT, PT, PT, UP0, 0x80, 0x0 ;  /* 0x000000000000781c */ /* 0x000fda0003f2f008 */
[----:B-1---5:R-:W-:Y:S05]  /*4c60*/  @!P1 BRA `(.L_x_24) ;  /* 0x0000000000049947 */ /* 0x022fea0003800000 */
[----:B------:R-:W-:Y:S01]  /*4c70*/  BPT.TRAP 0x1 ;  /* 0x000000040000795c */ /* 0x000fe20000300000 */
.L_x_24:
[----:B------:R-:W0:Y:S01]  /*4c80*/  S2UR UR16, SR_CgaCtaId ;  /* 0x00000000001079c3 */ /* 0x000e220000008800 */
[----:B------:R-:W-:Y:S01]  /*4c90*/  UMOV UR12, 0x400 ;  /* 0x00000400000c7882 */ /* 0x000fe20000000000 */
[----:B------:R-:W-:Y:S01]  /*4ca0*/  SHF.L.U32 R229, R227, 0x1f, RZ ;  /* 0x0000001fe3e57819 */ /* 0x000fe200000006ff */
[----:B0-----:R-:W-:-:S04]  /*4cb0*/  ULEA UR12, UR16, UR12, 0x18 ;  /* 0x0000000c100c7291 */ /* 0x001fc8000f8ec03f */
[----:B------:R-:W-:-:S09]  /*4cc0*/  ULEA UR16, UR23, UR12, 0x3 ;  /* 0x0000000c17107291 */ /* 0x000fd2000f8e183f */
[----:B------:R0:W1:Y:S01]  /*4cd0*/  SYNCS.PHASECHK.TRANS64.TRYWAIT P0, [UR16], R229 ;  /* 0x000000e5ff0075a7 */ /* 0x0000620008000150 */
[----:B------:R-:W-:Y:S05]  /*4ce0*/  @!P1 BRA `(.L_x_25) ;  /* 0x0000000000049947 */ /* 0x000fea0003800000 */
[----:B------:R-:W-:Y:S01]  /*4cf0*/  BPT.TRAP 0x1 ;  /* 0x000000040000795c */ /* 0x000fe20000300000 */
.L_x_25:
[----:B-1----:R-:W-:Y:S05]  /*4d00*/  @P0 BRA `(.L_x_26) ;  /* 0x0000000000080947 */ /* 0x002fea0003800000 */
[----:B------:R-:W1:Y:S02]  /*4d10*/  SYNCS.PHASECHK.TRANS64.TRYWAIT P0, [UR16], R229 ;  /* 0x000000e5ff0075a7 */ /* 0x000e640008000150 */
[----:B-1----:R-:W-:Y:S05]  /*4d20*/  @!P0 BRA `(.L_x_27) ;  /* 0x000001a0009c8947 */ /* 0x002fea0003800000 */
.L_x_26:
[----:B------:R-:W-:Y:S01]  /*4d30*/  UIADD3 UR16, UR12, 0x2a180, URZ ;  /* 0x0002a1800c107890 */ /* 0x000fe2000fffe03f */
[----:B------:R-:W-:Y:S01]  /*4d40*/  WARPGROUP.ARRIVE ;  /* 0x00000000000079c5 */ /* 0x000fe20000000000 */
[----:B------:R-:W-:Y:S02]  /*4d50*/  UISETP.NE.AND UP0, UPT, UR7, URZ, UPT ;  /* 0x0000003f0700728c */ /* 0x000fe4000bf05270 */
[----:B------:R-:W-:Y:S02]  /*4d60*/  USHF.R.U32.HI UR16, URZ, 0x4, UR16 ;  /* 0x000000043f107899 */ /* 0x000fe40008011610 */
[----:B------:R-:W-:Y:S02]  /*4d70*/  USEL UR8, UR8, URZ, !UP0 ;  /* 0x0000003f08087287 */ /* 0x000fe4000c000000 */
[----:B------:R-:W-:Y:S02]  /*4d80*/  ULOP3.LUT UR16, UR16, 0x3fff, URZ, 0xc0, !UPT ;  /* 0x00003fff10107892 */ /* 0x000fe4000f8ec03f */
[----:B------:R-:W-:-:S02]  /*4d90*/  UISETP.NE.U32.AND UP0, UPT, UR8, URZ, UPT ;  /* 0x0000003f0800728c */ /* 0x000fc4000bf05070 */
[----:B------:R-:W-:Y:S02]  /*4da0*/  ULOP3.LUT UR7, UR11, 0x10000, URZ, 0xfc, !UPT ;  /* 0x000100000b077892 */ /* 0x000fe4000f8efc3f */
[----:B------:R-:W-:Y:S02]  /*4db0*/  ULOP3.LUT UR8, UR16, 0x10000, URZ, 0xfc, !UPT ;  /* 0x0001000010087892 */ /* 0x000fe4000f8efc3f */
[----:B------:R-:W-:Y:S02]  /*4dc0*/  UIMAD UR7, UR23, 0x600, UR7 ;  /* 0x00000600170778a4 */ /* 0x000fe4000f8e0207 */
[----:B------:R-:W-:Y:S01]  /*4dd0*/  ULEA UR8, UR23, UR8, 0x9 ;  /* 0x0000000817087291 */ /* 0x000fe2000f8e483f */
[----:B------:R-:W-:Y:S01]  /*4de0*/  UMOV UR17, 0x80000020 ;  /* 0x8000002000117882 */ /* 0x000fe20000000000 */
[----:B------:R-:W-:Y:S01]  /*4df0*/  UMOV UR19, 0x80000020 ;  /* 0x8000002000137882 */ /* 0x000fe20000000000 */
[----:B------:R-:W-:Y:S02]  /*4e00*/  UIADD3 UR6, UR6, 0x2, URZ ;  /* 0x0000000206067890 */ /* 0x000fe4000fffe03f */
[----:B------:R-:W-:-:S02]  /*4e10*/  UMOV UR16, UR7 ;  /* 0x0000000700107c82 */ /* 0x000fc40008000000 */
[----:B------:R-:W-:Y:S02]  /*4e20*/  UMOV UR18, UR8 ;  /* 0x0000000800127c82 */ /* 0x000fe40008000000 */
[----:B------:R-:W-:Y:S01]  /*4e30*/  QGMMA.64x128x32.F32.E4M3.E4M3 R152, gdesc[UR16], R152, UP0 ;  /* 0x01e00000109879f3 */ /* 0x000fe2000bf00898 */
[----:B------:R-:W-:Y:S01]  /*4e40*/  UIADD3 UR16, UR7, 0x200, URZ ;  /* 0x0000020007107890 */ /* 0x000fe2000fffe03f */
[----:B------:R-:W-:-:S10]  /*4e50*/  UMOV UR17, 0x80000020 ;  /* 0x8000002000117882 */ /* 0x000fd40000000000 */
[----:B------:R-:W-:Y:S01]  /*4e60*/  QGMMA.64x128x32.F32.E4M3.E4M3 R88, gdesc[UR16], R88, UP0 ;  /* 0x01e00000105879f3 */ /* 0x000fe2000bf00858 */
[----:B------:R-:W-:Y:S01]  /*4e70*/  UIADD3 UR16, UR7, 0x400, URZ ;  /* 0x0000040007107890 */ /* 0x000fe2000fffe03f */
[----:B------:R-:W-:-:S10]  /*4e80*/  UMOV UR17, 0x80000020 ;  /* 0x8000002000117882 */ /* 0x000fd40000000000 */
[----:B------:R-:W-:Y:S01]  /*4e90*/  QGMMA.64x128x32.F32.E4M3.E4M3 R24, gdesc[UR16], R24, UP0 ;  /* 0x01e00000101879f3 */ /* 0x000fe2000bf00818 */
[----:B------:R-:W-:Y:S02]  /*4ea0*/  UIADD3 UR16, UR7, 0x2, URZ ;  /* 0x0000000207107890 */ /* 0x000fe4000fffe03f */
[----:B------:R-:W-:Y:S01]  /*4eb0*/  UIADD3 UR18, UR8, 0x2, URZ ;  /* 0x0000000208127890 */ /* 0x000fe2000fffe03f */
[----:B------:R-:W-:Y:S01]  /*4ec0*/  UMOV UR17, 0x80000020 ;  /* 0x8000002000117882 */ /* 0x000fe20000000000 */
[----:B------:R-:W-:Y:S01]  /*4ed0*/  UMOV UR19, 0x80000020 ;  /* 0x8000002000137882 */ /* 0x000fe20000000000 */
[----:B------:R-:W-:-:S06]  /*4ee0*/  UISETP.NE.AND UP0, UPT, UR6, UR25, UPT ;  /* 0x000000190600728c */ /* 0x000fcc000bf05270 */
[----:B------:R-:W-:Y:S01]  /*4ef0*/  QGMMA.64x128x32.F32.E4M3.E4M3 R152, gdesc[UR16], R152 ;  /* 0x01e00000109879f3 */ /* 0x000fe20008700898 */
[----:B------:R-:W-:Y:S01]  /*4f00*/  UIADD3 UR16, UR7, 0x202, URZ ;  /* 0x0000020207107890 */ /* 0x000fe2000fffe03f */
[----:B------:R-:W-:-:S10]  /*4f10*/  UMOV UR17, 0x80000020 ;  /* 0x8000002000117882 */ /* 0x000fd40000000000 */
[----:B------:R-:W-:Y:S01]  /*4f20*/  QGMMA.64x128x32.F32.E4M3.E4M3 R88, gdesc[UR16], R88 ;  /* 0x01e00000105879f3 */ /* 0x000fe20008700858 */
[----:B------:R-:W-:Y:S01]  /*4f30*/  UIADD3 UR16, UR7, 0x402, URZ ;  /* 0x0000040207107890 */ /* 0x000fe2000fffe03f */
[----:B------:R-:W-:Y:S01]  /*4f40*/  UMOV UR17, 0x80000020 ;  /* 0x8000002000117882 */ /* 0x000fe20000000000 */
[----:B------:R-:W-:-:S06]  /*4f50*/  USEL UR7, URZ, 0x1, UP0 ;  /* 0x000000013f077887 */ /* 0x000fcc0008000000 */
[----:B------:R-:W-:-:S03]  /*4f60*/  ISETP.NE.AND P0, PT, RZ, UR7, PT ;  /* 0x00000007ff007c0c */ /* 0x000fc6000bf05270 */
[----:B------:R-:W-:Y:S03]  /*4f70*/  QGMMA.64x128x32.F32.E4M3.E4M3 R24, gdesc[UR16], R24, gsb0 ;  /* 0x01e00000101879f3 */ /* 0x000fe60008000818 */
[----:B------:R-:W-:-:S07]  /*4f80*/  WARPGROUP.DEPBAR.LE gsb0, 0x1 ;  /* 0x00008000000079c5 */ /* 0x000fce0000010100 */
[----:B------:R-:W-:Y:S05]  /*4f90*/  @!P0 BRA `(.L_x_28) ;  /* 0x0000002000b88947 */ /* 0x000fea0003800000 */
[----:B------:R1:W-:Y:S04]  /*4fa0*/  STL [R1+0x2c8], R227 ;  /* 0x0002c8e301007387 */ /* 0x0003e80000100800 */
[----:B-1----:R-:W4:Y:S04]  /*4fb0*/  LDL.LU R227, [R1+0x2c] ;  /* 0x00002c0001e37983 */ /* 0x002f280000300800 */
[----:B------:R1:W-:Y:S01]  /*4fc0*/  STL [R1+0x2c4], R7 ;  /* 0x0002c40701007387 */ /* 0x0003e20000100800 */
[----:B------:R-:W-:-:S03]  /*4fd0*/  WARPGROUP.DEPBAR.LE gsb0, 0x0 ;  /* 0x00008000000079c5 */ /* 0x000fc60000010000 */
[----:B-1----:R-:W2:Y:S04]  /*4fe0*/  LDL.LU R7, [R1+0x28] ;  /* 0x0000280001077983 */ /* 0x002ea80000300800 */
[----:B------:R1:W-:Y:S01]  /*4ff0*/  STL [R1+0x2c0], R6 ;  /* 0x0002c00601007387 */ /* 0x0003e20000100800 */
[----:B------:R-:W-:-:S01]  /*5000*/  FADD R226, R152, R226 ;  /* 0x000000e298e27221 */ /* 0x000fc20000000000 */
[----:B------:R-:W-:Y:S02]  /*5010*/  FADD R225, R153, R225 ;  /* 0x000000e199e17221 */ /* 0x000fe40000000000 */
[----:B-1----:R-:W3:Y:S04]  /*5020*/  LDL.LU R6, [R1+0x24] ;  /* 0x0000240001067983 */ /* 0x002ee80000300800 */
[----:B------:R1:W-:Y:S01]  /*5030*/  STL [R1+0x2bc], R5 ;  /* 0x0002bc0501007387 */ /* 0x0003e20000100800 */
[----:B------:R-:W-:-:S03]  /*5040*/  FADD R224, R154, R224 ;  /* 0x000000e09ae07221 */ /* 0x000fc60000000000 */
[----:B-1----:R-:W3:Y:S04]  /*5050*/  LDL.LU R5, [R1+0x20] ;  /* 0x0000200001057983 */ /* 0x002ee80000300800 */
[----:B------:R1:W-:Y:S01]  /*5060*/  STL [R1+0x2b8], R4 ;  /* 0x0002b80401007387 */ /* 0x0003e20000100800 */
[----:B------:R-:W-:-:S03]  /*5070*/  FADD R223, R155, R223 ;  /* 0x000000df9bdf7221 */ /* 0x000fc60000000000 */
[----:B-1----:R-:W3:Y:S04]  /*5080*/  LDL.LU R4, [R1+0x1c] ;  /* 0x00001c0001047983 */ /* 0x002ee80000300800 */
[----:B------:R1:W-:Y:S04]  /*5090*/  STL [R1+0x2b4], R3 ;  /* 0x0002b40301007387 */ /* 0x0003e80000100800 */
[----:B-1----:R-:W3:Y:S04]  /*50a0*/  LDL.LU R3, [R1+0x18] ;  /* 0x0000180001037983 */ /* 0x002ee80000300800 */
[----:B------:R1:W-:Y:S04]  /*50b0*/  STL [R1+0x2b0], R2 ;  /* 0x0002b00201007387 */ /* 0x0003e80000100800 */
[----:B-1----:R-:W3:Y:S04]  /*50c0*/  LDL.LU R2, [R1+0x14] ;  /* 0x0000140001027983 */ /* 0x002ee80000300800 */
[----:B-----5:R1:W-:Y:S04]  /*50d0*/  STL [R1+0x2ac], R0 ;  /* 0x0002ac0001007387 */ /* 0x0203e80000100800 */
[----:B-1----:R-:W3:Y:S04]  /*50e0*/  LDL.LU R0, [R1+0x10] ;  /* 0x0000100001007983 */ /* 0x002ee80000300800 */
[----:B------:R1:W-:Y:S04]  /*50f0*/  STL [R1+0x2cc], R226 ;  /* 0x0002cce201007387 */ /* 0x0003e80000100800 */
[----:B-1----:R-:W3:Y:S04]  /*5100*/  LDL.LU R226, [R1+0xc] ;  /* 0x00000c0001e27983 */ /* 0x002ee80000300800 */
[----:B------:R1:W-:Y:S04]  /*5110*/  STL [R1+0x2d0], R225 ;  /* 0x0002d0e101007387 */ /* 0x0003e80000100800 */
[----:B-1----:R-:W3:Y:S04]  /*5120*/  LDL.LU R225, [R1+0x8] ;  /* 0x0000080001e17983 */ /* 0x002ee80000300800 */
[----:B------:R1:W-:Y:S04]  /*5130*/  STL [R1+0x2d4], R224 ;  /* 0x0002d4e001007387 */ /* 0x0003e80000100800 */
[----:B-1----:R-:W3:Y:S04]  /*5140*/  LDL.LU R224, [R1+0x4] ;  /* 0x0000040001e07983 */ /* 0x002ee80000300800 */
[----:B------:R1:W-:Y:S04]  /*5150*/  STL [R1+0x2d8], R223 ;  /* 0x0002d8df01007387 */ /* 0x0003e80000100800 */
[----:B-1----:R-:W3:Y:S01]  /*5160*/  LDL.LU R223, [R1] ;  /* 0x0000000001df7983 */ /* 0x002ee20000300800 */
[----:B------:R-:W-:-:S01]  /*5170*/  FADD R222, R156, R222 ;  /* 0x000000de9cde7221 */ /* 0x000fc20000000000 */
[----:B------:R-:W-:Y:S01]  /*5180*/  FADD R221, R157, R221 ;  /* 0x000000dd9ddd7221 */ /* 0x000fe20000000000 */
[----:B------:R-:W-:-:S01]  /*5190*/  FADD R220, R158, R220 ;  /* 0x000000dc9edc7221 */ /* 0x000fc20000000000 */
[----:B------:R-:W-:Y:S01]  /*51a0*/  FADD R219, R159, R219 ;  /* 0x000000db9fdb7221 */ /* 0x000fe20000000000 */
[----:B------:R-:W-:-:S01]  /*51b0*/  FADD R218, R160, R218 ;  /* 0x000000daa0da7221 */ /* 0x000fc20000000000 */
[----:B------:R-:W-:Y:S01]  /*51c0*/  STL [R1+0x2dc], R222 ;  /* 0x0002dcde01007387 */ /* 0x000fe20000100800 */
        /* <DEDUP_REMOVED lines=19> */
[----:B------:R-:W-:Y:S01]  /*5300*/  FADD R10, R176, R10 ;  /* 0x0000000ab00a7221 */ /* 0x000fe20000000000 */
[----:B------:R-:W-:-:S01]  /*5310*/  FADD R9, R177, R9 ;  /* 0x00000009b1097221 */ /* 0x000fc20000000000 */
[----:B------:R-:W-:Y:S01]  /*5320*/  FADD R8, R178, R8 ;  /* 0x00000008b2087221 */ /* 0x000fe20000000000 */
[----:B----4-:R-:W-:-:S01]  /*5330*/  FADD R227, R190, R227 ;  /* 0x000000e3bee37221 */ /* 0x010fc20000000000 */
[----:B--2---:R-:W-:Y:S01]  /*5340*/  FADD R7, R189, R7 ;  /* 0x00000007bd077221 */ /* 0x004fe20000000000 */
[----:B---3--:R-:W-:-:S01]  /*5350*/  FADD R6, R188, R6 ;  /* 0x00000006bc067221 */ /* 0x008fc20000000000 */
[----:B------:R-:W-:Y:S01]  /*5360*/  FADD R5, R187, R5 ;  /* 0x00000005bb057221 */ /* 0x000fe20000000000 */
[----:B------:R-:W-:-:S01]  /*5370*/  FADD R4, R186, R4 ;  /* 0x00000004ba047221 */ /* 0x000fc20000000000 */
[----:B------:R-:W-:Y:S01]  /*5380*/  FADD R3, R185, R3 ;  /* 0x00000003b9037221 */ /* 0x000fe20000000000 */
[----:B------:R-:W-:-:S01]  /*5390*/  FADD R2, R184, R2 ;  /* 0x00000002b8027221 */ /* 0x000fc20000000000 */
[----:B------:R-:W-:Y:S01]  /*53a0*/  FADD R0, R183, R0 ;  /* 0x00000000b7007221 */ /* 0x000fe20000000000 */
[----:B------:R-:W-:-:S01]  /*53b0*/  FADD R226, R182, R226 ;  /* 0x000000e2b6e27221 */ /* 0x000fc20000000000 */
[----:B------:R-:W-:Y:S01]  /*53c0*/  FADD R225, R181, R225 ;  /* 0x000000e1b5e17221 */ /* 0x000fe20000000000 */
[----:B------:R-:W-:-:S01]  /*53d0*/  FADD R224, R180, R224 ;  /* 0x000000e0b4e07221 */ /* 0x000fc20000000000 */
[----:B------:R-:W-:-:S05]  /*53e0*/  FADD R223, R179, R223 ;  /* 0x000000dfb3df7221 */ /* 0x000fca0000000000 */
[----:B------:R-:W-:Y:S04]  /*53f0*/  STL [R1], R223 ;  /* 0x000000df01007387 */ /* 0x000fe80000100800 */
[----:B------:R-:W-:Y:S04]  /*5400*/  STL [R1+0x4], R224 ;  /* 0x000004e001007387 */ /* 0x000fe80000100800 */
[----:B------:R-:W-:Y:S04]  /*5410*/  STL [R1+0x8], R225 ;  /* 0x000008e101007387 */ /* 0x000fe80000100800 */
[----:B------:R-:W-:Y:S04]  /*5420*/  STL [R1+0xc], R226 ;  /* 0x00000ce201007387 */ /* 0x000fe80000100800 */
[----:B------:R-:W-:Y:S04]  /*5430*/  STL [R1+0x10], R0 ;  /* 0x0000100001007387 */ /* 0x000fe80000100800 */
[----:B------:R-:W-:Y:S04]  /*5440*/  STL [R1+0x14], R2 ;  /* 0x0000140201007387 */ /* 0x000fe80000100800 */
[----:B------:R-:W-:Y:S04]  /*5450*/  STL [R1+0x18], R3 ;  /* 0x0000180301007387 */ /* 0x000fe80000100800 */
[----:B------:R-:W-:Y:S04]  /*5460*/  STL [R1+0x1c], R4 ;  /* 0x00001c0401007387 */ /* 0x000fe80000100800 */
[----:B------:R-:W-:Y:S04]  /*5470*/  STL [R1+0x20], R5 ;  /* 0x0000200501007387 */ /* 0x000fe80000100800 */
[----:B------:R1:W-:Y:S04]  /*5480*/  STL [R1+0x2c], R227 ;  /* 0x00002ce301007387 */ /* 0x0003e80000100800 */
[----:B------:R-:W-:Y:S04]  /*5490*/  STL [R1+0x24], R6 ;  /* 0x0000240601007387 */ /* 0x000fe80000100800 */
[----:B-1----:R-:W2:Y:S04]  /*54a0*/  LDL.LU R227, [R1+0x30] ;  /* 0x0000300001e37983 */ /* 0x002ea80000300800 */
[----:B------:R1:W-:Y:S04]  /*54b0*/  STL [R1+0x28], R7 ;  /* 0x0000280701007387 */ /* 0x0003e80000100800 */
[----:B------:R-:W3:Y:S04]  /*54c0*/  LDL.LU R226, [R1+0x34] ;  /* 0x0000340001e27983 */ /* 0x000ee80000300800 */
[----:B------:R-:W4:Y:S04]  /*54d0*/  LDL.LU R225, [R1+0x38] ;  /* 0x0000380001e17983 */ /* 0x000f280000300800 */
[----:B------:R-:W4:Y:S04]  /*54e0*/  LDL.LU R224, [R1+0x3c] ;  /* 0x00003c0001e07983 */ /* 0x000f280000300800 */
[----:B------:R-:W4:Y:S04]  /*54f0*/  LDL.LU R223, [R1+0x40] ;  /* 0x0000400001df7983 */ /* 0x000f280000300800 */
[----:B------:R-:W4:Y:S04]  /*5500*/  LDL.LU R222, [R1+0x44] ;  /* 0x0000440001de7983 */ /* 0x000f280000300800 */
[----:B------:R-:W4:Y:S04]  /*5510*/  LDL.LU R221, [R1+0x48] ;  /* 0x0000480001dd7983 */ /* 0x000f280000300800 */
[----:B------:R-:W4:Y:S04]  /*5520*/  LDL.LU R220, [R1+0x4c] ;  /* 0x00004c0001dc7983 */ /* 0x000f280000300800 */
[----:B------:R-:W4:Y:S04]  /*5530*/  LDL.LU R219, [R1+0x50] ;  /* 0x0000500001db7983 */ /* 0x000f280000300800 */
[----:B------:R-:W4:Y:S04]  /*5540*/  LDL.LU R218, [R1+0x54] ;  /* 0x0000540001da7983 */ /* 0x000f280000300800 */
[----:B-1----:R-:W4:Y:S04]  /*5550*/  LDL.LU R7, [R1+0x58] ;  /* 0x0000580001077983 */ /* 0x002f280000300800 */
[----:B------:R-:W4:Y:S04]  /*5560*/  LDL.LU R6, [R1+0x5c] ;  /* 0x00005c0001067983 */ /* 0x000f280000300800 */
[----:B------:R-:W4:Y:S04]  /*5570*/  LDL.LU R5, [R1+0x60] ;  /* 0x0000600001057983 */ /* 0x000f280000300800 */
[----:B------:R-:W4:Y:S04]  /*5580*/  LDL.LU R4, [R1+0x64] ;  /* 0x0000640001047983 */ /* 0x000f280000300800 */
[----:B------:R-:W4:Y:S04]  /*5590*/  LDL.LU R3, [R1+0x68] ;  /* 0x0000680001037983 */ /* 0x000f280000300800 */
[----:B------:R-:W4:Y:S04]  /*55a0*/  LDL.LU R2, [R1+0x6c] ;  /* 0x00006c0001027983 */ /* 0x000f280000300800 */
[----:B------:R-:W4:Y:S01]  /*55b0*/  LDL.LU R0, [R1+0x70] ;  /* 0x0000700001007983 */ /* 0x000f220000300800 */
[----:B--2---:R-:W-:-:S05]  /*55c0*/  FADD R227, R191, R227 ;  /* 0x000000e3bfe37221 */ /* 0x004fca0000000000 */
[----:B------:R1:W-:Y:S01]  /*55d0*/  STL [R1+0x30], R227 ;  /* 0x000030e301007387 */ /* 0x0003e20000100800 */
[----:B---3--:R-:W-:-:S01]  /*55e0*/  FADD R226, R192, R226 ;  /* 0x000000e2c0e27221 */ /* 0x008fc20000000000 */
[----:B----4-:R-:W-:-:S04]  /*55f0*/  FADD R225, R193, R225 ;  /* 0x000000e1c1e17221 */ /* 0x010fc80000000000 */
[----:B------:R2:W-:Y:S01]  /*5600*/  STL [R1+0x34], R226 ;  /* 0x000034e201007387 */ /* 0x0005e20000100800 */
[----:B------:R-:W-:-:S03]  /*5610*/  FADD R224, R194, R224 ;  /* 0x000000e0c2e07221 */ /* 0x000fc60000000000 */
        /* <DEDUP_REMOVED lines=24> */
[----:B-1----:R-:W4:Y:S01]  /*57a0*/  LDL.LU R227, [R1+0x74] ;  /* 0x0000740001e37983 */ /* 0x002f220000300800 */
[----:B------:R-:W-:-:S03]  /*57b0*/  FADD R0, R207, R0 ;  /* 0x00000000cf007221 */ /* 0x000fc60000000000 */
[----:B------:R1:W-:Y:S04]  /*57c0*/  STL [R1+0x68], R3 ;  /* 0x0000680301007387 */ /* 0x0003e80000100800 */
[----:B--2---:R-:W2:Y:S04]  /*57d0*/  LDL.LU R226, [R1+0x78] ;  /* 0x0000780001e27983 */ /* 0x004ea80000300800 */
[----:B------:R1:W-:Y:S04]  /*57e0*/  STL [R1+0x6c], R2 ;  /* 0x00006c0201007387 */ /* 0x0003e80000100800 */
[----:B---3--:R-:W3:Y:S04]  /*57f0*/  LDL.LU R225, [R1+0x7c] ;  /* 0x00007c0001e17983 */ /* 0x008ee80000300800 */
[----:B------:R1:W-:Y:S04]  /*5800*/  STL [R1+0x70], R0 ;  /* 0x0000700001007387 */ /* 0x0003e80000100800 */
[----:B----4-:R-:W4:Y:S04]  /*5810*/  LDL.LU R224, [R1+0x80] ;  /* 0x0000800001e07983 */ /* 0x010f280000300800 */
[----:B0-----:R-:W4:Y:S04]  /*5820*/  LDL.LU R223, [R1+0x84] ;  /* 0x0000840001df7983 */ /* 0x001f280000300800 */
        /* <DEDUP_REMOVED lines=11> */
[----:B------:R-:W4:Y:S01]  /*58e0*/  LDL.LU R0, [R1+0xb4] ;  /* 0x0000b40001007983 */ /* 0x000f220000300800 */
[----:B------:R-:W-:-:S01]  /*58f0*/  FADD R227, R208, R227 ;  /* 0x000000e3d0e37221 */ /* 0x000fc20000000000 */
[----:B--2---:R-:W-:-:S04]  /*5900*/  FADD R226, R209, R226 ;  /* 0x000000e2d1e27221 */ /* 0x004fc80000000000 */
[----:B------:R0:W-:Y:S01]  /*5910*/  STL [R1+0x74], R227 ;  /* 0x000074e301007387 */ /* 0x0001e20000100800 */
[----:B---3--:R-:W-:-:S03]  /*5920*/  FADD R225, R210, R225 ;  /* 0x000000e1d2e17221 */ /* 0x008fc60000000000 */
[----:B------:R1:W-:Y:S01]  /*5930*/  STL [R1+0x78], R226 ;  /* 0x000078e201007387 */ /* 0x0003e20000100800 */
[----:B----4-:R-:W-:-:S03]  /*5940*/  FADD R224, R211, R224 ;  /* 0x000000e0d3e07221 */ /* 0x010fc60000000000 */
        /* <DEDUP_REMOVED lines=24> */
[----:B0-----:R-:W4:Y:S01]  /*5ad0*/  LDL.LU R227, [R1+0xb8] ;  /* 0x0000b80001e37983 */ /* 0x001f220000300800 */
[----:B------:R-:W-:-:S03]  /*5ae0*/  FADD R0, R96, R0 ;  /* 0x0000000060007221 */ /* 0x000fc60000000000 */
[----:B------:R0:W-:Y:S04]  /*5af0*/  STL [R1+0xac], R3 ;  /* 0x0000ac0301007387 */ /* 0x0001e80000100800 */
[----:B-1----:R-:W4:Y:S04]  /*5b00*/  LDL.LU R226, [R1+0xbc] ;  /* 0x0000bc0001e27983 */ /* 0x002f280000300800 */
[----:B------:R1:W-:Y:S04]  /*5b10*/  STL [R1+0xb0], R2 ;  /* 0x0000b00201007387 */ /* 0x0003e80000100800 */
[----:B--2---:R-:W2:Y:S04]  /*5b20*/  LDL.LU R225, [R1+0xc0] ;  /* 0x0000c00001e17983 */ /* 0x004ea80000300800 */
[----:B------:R1:W-:Y:S04]  /*5b30*/  STL [R1+0xb4], R0 ;  /* 0x0000b40001007387 */ /* 0x0003e80000100800 */
[----:B---3--:R-:W3:Y:S04]  /*5b40*/  LDL.LU R224, [R1+0xc4] ;  /* 0x0000c40001e07983 */ /* 0x008ee80000300800 */
[----:B----4-:R-:W4:Y:S04]  /*5b50*/  LDL.LU R223, [R1+0xc8] ;  /* 0x0000c80001df7983 */ /* 0x010f280000300800 */
        /* <DEDUP_REMOVED lines=9> */
[----:B0-----:R-:W4:Y:S04]  /*5bf0*/  LDL.LU R3, [R1+0xf0] ;  /* 0x0000f00001037983 */ /* 0x001f280000300800 */
[----:B-1----:R-:W4:Y:S04]  /*5c00*/  LDL.LU R2, [R1+0xf4] ;  /* 0x0000f40001027983 */ /* 0x002f280000300800 */
[----:B------:R-:W4:Y:S01]  /*5c10*/  LDL.LU R0, [R1+0xf8] ;  /* 0x0000f80001007983 */ /* 0x000f220000300800 */
[----:B------:R-:W-:-:S01]  /*5c20*/  FADD R227, R97, R227 ;  /* 0x000000e361e37221 */ /* 0x000fc20000000000 */
[----:B------:R-:W-:-:S04]  /*5c30*/  FADD R226, R98, R226 ;  /* 0x000000e262e27221 */ /* 0x000fc80000000000 */
[----:B------:R0:W-:Y:S01]  /*5c40*/  STL [R1+0xb8], R227 ;  /* 0x0000b8e301007387 */ /* 0x0001e20000100800 */
[----:B--2---:R-:W-:-:S03]  /*5c50*/  FADD R225, R99, R225 ;  /* 0x000000e163e17221 */ /* 0x004fc60000000000 */
        /* <DEDUP_REMOVED lines=253> */
[----:B------:R-:W-:Y:S01]  /*6c30*/  STL [R1+0x20c], R227 ;  /* 0x00020ce301007387 */ /* 0x000fe20000100800 */
[----:B--2---:R-:W-:-:S03]  /*6c40*/  FADD R225, R56, R225 ;  /* 0x000000e138e17221 */ /* 0x004fc60000000000 */
[----:B------:R-:W-:Y:S01]  /*6c50*/  STL [R1+0x210], R226 ;  /* 0x000210e201007387 */ /* 0x000fe20000100800 */
[----:B---3--:R-:W-:-:S03]  /*6c60*/  FADD R224, R57, R224 ;  /* 0x000000e039e07221 */ /* 0x008fc60000000000 */
[----:B------:R-:W-:Y:S01]  /*6c70*/  STL [R1+0x214], R225 ;  /* 0x000214e101007387 */ /* 0x000fe20000100800 */
[----:B----4-:R-:W-:-:S03]  /*6c80*/  FADD R223, R58, R223 ;  /* 0x000000df3adf7221 */ /* 0x010fc60000000000 */
[----:B------:R-:W-:Y:S01]  /*6c90*/  STL [R1+0x218], R224 ;  /* 0x000218e001007387 */ /* 0x000fe20000100800 */
[----:B------:R-:W-:-:S03]  /*6ca0*/  FADD R222, R59, R222 ;  /* 0x000000de3bde7221 */ /* 0x000fc60000000000 */
        /* <DEDUP_REMOVED lines=23> */
[----:B------:R-:W4:Y:S04]  /*6e20*/  LDL.LU R219, [R1+0x254] ;  /* 0x0002540001db7983 */ /* 0x000f280000300800 */
[----:B------:R0:W-:Y:S04]  /*6e30*/  STL [R1+0x248], R2 ;  /* 0x0002480201007387 */ /* 0x0001e80000100800 */
[----:B------:R-:W4:Y:S04]  /*6e40*/  LDL.LU R220, [R1+0x258] ;  /* 0x0002580001dc7983 */ /* 0x000f280000300800 */
[----:B------:R0:W-:Y:S04]  /*6e50*/  STL [R1+0x24c], R0 ;  /* 0x00024c0001007387 */ /* 0x0001e80000100800 */
        /* <DEDUP_REMOVED lines=8> */
[----:B--2---:R-:W2:Y:S04]  /*6ee0*/  LDL.LU R6, [R1+0x27c] ;  /* 0x00027c0001067983 */ /* 0x004ea80000300800 */
[----:B---3--:R-:W3:Y:S04]  /*6ef0*/  LDL.LU R5, [R1+0x280] ;  /* 0x0002800001057983 */ /* 0x008ee80000300800 */
[----:B----4-:R-:W4:Y:S04]  /*6f00*/  LDL.LU R4, [R1+0x284] ;  /* 0x0002840001047983 */ /* 0x010f280000300800 */
[----:B0-----:R-:W4:Y:S04]  /*6f10*/  LDL.LU R3, [R1+0x288] ;  /* 0x0002880001037983 */ /* 0x001f280000300800 */
[----:B------:R-:W4:Y:S04]  /*6f20*/  LDL.LU R2, [R1+0x28c] ;  /* 0x00028c0001027983 */ /* 0x000f280000300800 */
[----:B------:R-:W4:Y:S01]  /*6f30*/  LDL.LU R0, [R1+0x290] ;  /* 0x0002900001007983 */ /* 0x000f220000300800 */
[----:B------:R-:W-:-:S05]  /*6f40*/  FADD R218, R71, R218 ;  /* 0x000000da47da7221 */ /* 0x000fca0000000000 */
[----:B------:R0:W-:Y:S01]  /*6f50*/  STL [R1+0x250], R218 ;  /* 0x000250da01007387 */ /* 0x0001e20000100800 */
[----:B------:R-:W-:-:S03]  /*6f60*/  FADD R219, R72, R219 ;  /* 0x000000db48db7221 */ /* 0x000fc60000000000 */
[----:B0-----:R1:W5:Y:S01]  /*6f70*/  LDL.LU R218, [R1+0x2ec] ;  /* 0x0002ec0001da7983 */ /* 0x0013620000300800 */
[----:B------:R-:W-:-:S03]  /*6f80*/  FADD R220, R73, R220 ;  /* 0x000000dc49dc7221 */ /* 0x000fc60000000000 */
[----:B------:R0:W-:Y:S01]  /*6f90*/  STL [R1+0x254], R219 ;  /* 0x000254db01007387 */ /* 0x0001e20000100800 */
[----:B------:R-:W-:-:S01]  /*6fa0*/  FADD R221, R74, R221 ;  /* 0x000000dd4add7221 */ /* 0x000fc20000000000 */
[----:B------:R-:W-:Y:S02]  /*6fb0*/  FADD R222, R75, R222 ;  /* 0x000000de4bde7221 */ /* 0x000fe40000000000 */
[----:B0-----:R1:W5:Y:S01]  /*6fc0*/  LDL.LU R219, [R1+0x2e8] ;  /* 0x0002e80001db7983 */ /* 0x0013620000300800 */
[----:B------:R-:W-:-:S03]  /*6fd0*/  FADD R223, R76, R223 ;  /* 0x000000df4cdf7221 */ /* 0x000fc60000000000 */
[----:B------:R0:W-:Y:S01]  /*6fe0*/  STL [R1+0x258], R220 ;  /* 0x000258dc01007387 */ /* 0x0001e20000100800 */
[----:B------:R-:W-:-:S03]  /*6ff0*/  FADD R224, R77, R224 ;  /* 0x000000e04de07221 */ /* 0x000fc60000000000 */
[----:B0-----:R1:W5:Y:S01]  /*7000*/  LDL.LU R220, [R1+0x2e4] ;  /* 0x0002e40001dc7983 */ /* 0x0013620000300800 */
[----:B------:R-:W-:-:S03]  /*7010*/  FADD R225, R78, R225 ;  /* 0x000000e14ee17221 */ /* 0x000fc60000000000 */
[----:B------:R0:W-:Y:S01]  /*7020*/  STL [R1+0x25c], R221 ;  /* 0x00025cdd01007387 */ /* 0x0001e20000100800 */
[----:B------:R-:W-:-:S01]  /*7030*/  FADD R226, R79, R226 ;  /* 0x000000e24fe27221 */ /* 0x000fc20000000000 */
[----:B------:R-:W-:Y:S02]  /*7040*/  FADD R227, R80, R227 ;  /* 0x000000e350e37221 */ /* 0x000fe40000000000 */
[----:B0-----:R1:W5:Y:S04]  /*7050*/  LDL.LU R221, [R1+0x2e0] ;  /* 0x0002e00001dd7983 */ /* 0x0013680000300800 */
[----:B------:R0:W-:Y:S01]  /*7060*/  STL [R1+0x260], R222 ;  /* 0x000260de01007387 */ /* 0x0001e20000100800 */
[----:B------:R-:W-:-:S01]  /*7070*/  FADD R7, R81, R7 ;  /* 0x0000000751077221 */ /* 0x000fc20000000000 */
[----:B--2---:R-:W-:-:S02]  /*7080*/  FADD R6, R82, R6 ;  /* 0x0000000652067221 */ /* 0x004fc40000000000 */
[----:B0-----:R1:W5:Y:S04]  /*7090*/  LDL.LU R222, [R1+0x2dc] ;  /* 0x0002dc0001de7983 */ /* 0x0013680000300800 */
[----:B------:R0:W-:Y:S01]  /*70a0*/  STL [R1+0x264], R223 ;  /* 0x000264df01007387 */ /* 0x0001e20000100800 */
[----:B---3--:R-:W-:-:S03]  /*70b0*/  FADD R5, R83, R5 ;  /* 0x0000000553057221 */ /* 0x008fc60000000000 */
[----:B0-----:R1:W5:Y:S04]  /*70c0*/  LDL.LU R223, [R1+0x2d8] ;  /* 0x0002d80001df7983 */ /* 0x0013680000300800 */
[----:B------:R0:W-:Y:S01]  /*70d0*/  STL [R1+0x268], R224 ;  /* 0x000268e001007387 */ /* 0x0001e20000100800 */
[----:B----4-:R-:W-:-:S03]  /*70e0*/  FADD R4, R84, R4 ;  /* 0x0000000454047221 */ /* 0x010fc60000000000 */
[----:B0-----:R1:W5:Y:S04]  /*70f0*/  LDL.LU R224, [R1+0x2d4] ;  /* 0x0002d40001e07983 */ /* 0x0013680000300800 */
[----:B------:R0:W-:Y:S01]  /*7100*/  STL [R1+0x26c], R225 ;  /* 0x00026ce101007387 */ /* 0x0001e20000100800 */
[----:B------:R-:W-:-:S03]  /*7110*/  FADD R3, R85, R3 ;  /* 0x0000000355037221 */ /* 0x000fc60000000000 */
[----:B0-----:R1:W5:Y:S04]  /*7120*/  LDL.LU R225, [R1+0x2d0] ;  /* 0x0002d00001e17983 */ /* 0x0013680000300800 */
[----:B------:R0:W-:Y:S01]  /*7130*/  STL [R1+0x270], R226 ;  /* 0x000270e201007387 */ /* 0x0001e20000100800 */
[----:B------:R-:W-:-:S03]  /*7140*/  FADD R2, R86, R2 ;  /* 0x0000000256027221 */ /* 0x000fc60000000000 */
[----:B0-----:R1:W5:Y:S04]  /*7150*/  LDL.LU R226, [R1+0x2cc] ;  /* 0x0002cc0001e27983 */ /* 0x0013680000300800 */
[----:B------:R0:W-:Y:S01]  /*7160*/  STL [R1+0x274], R227 ;  /* 0x000274e301007387 */ /* 0x0001e20000100800 */
[----:B------:R-:W-:-:S03]  /*7170*/  FADD R0, R0, R87 ;  /* 0x0000005700007221 */ /* 0x000fc60000000000 */
[----:B0-----:R1:W5:Y:S04]  /*7180*/  LDL.LU R227, [R1+0x2c8] ;  /* 0x0002c80001e37983 */ /* 0x0013680000300800 */
[----:B------:R0:W-:Y:S04]  /*7190*/  STL [R1+0x278], R7 ;  /* 0x0002780701007387 */ /* 0x0001e80000100800 */
        /* <DEDUP_REMOVED lines=12> */
[----:B0-----:R1:W5:Y:S01]  /*7260*/  LDL.LU R0, [R1+0x2ac] ;  /* 0x0002ac0001007983 */ /* 0x0013620000300800 */
[----:B------:R-:W-:-:S05]  /*7270*/  UMOV UR6, URZ ;  /* 0x0000003f00067c82 */ /* 0x000fca0008000000 */
.L_x_28:
[----:B------:R-:W-:Y:S05]  /*7280*/  @!P1 BRA `(.L_x_29) ;  /* 0x0000000000049947 */ /* 0x000fea0003800000 */
[----:B------:R-:W-:Y:S01]  /*7290*/  BPT.TRAP 0x1 ;  /* 0x000000040000795c */ /* 0x000fe20000300000 */
.L_x_29:
[----:B-----5:R4:W-:Y:S04]  /*72a0*/  STL [R1+0x2b0], R2 ;  /* 0x0002b00201007387 */ /* 0x0209e80000100800 */
[----:B----4-:R-:W4:Y:S04]  /*72b0*/  LDL R2, [R1+0x294] ;  /* 0x0002940001027983 */ /* 0x010f280000100800 */
[----:B------:R0:W-:Y:S04]  /*72c0*/  STL [R1+0x2ac], R0 ;  /* 0x0002ac0001007387 */ /* 0x0001e80000100800 */
[----:B0-----:R-:W2:Y:S01]  /*72d0*/  LDL R0, [R1+0x298] ;  /* 0x0002980001007983 */ /* 0x001ea20000100800 */
[----:B------:R-:W-:Y:S01]  /*72e0*/  IMAD.U32 R229, RZ, RZ, UR24 ;  /* 0x00000018ffe57e24 */ /* 0x000fe2000f8e00ff */
[----:B----4-:R-:W-:-:S02]  /*72f0*/  ISETP.NE.AND P0, PT, R2, RZ, PT ;  /* 0x000000ff0200720c */ /* 0x010fc40003f05270 */
[----:B------:R0:W5:Y:S11]  /*7300*/  LDL.LU R2, [R1+0x2b0] ;  /* 0x0002b00001027983 */ /* 0x0001760000300800 */
[----:B------:R-:W-:-:S05]  /*7310*/  @P0 LEA R229, R229, UR12, 0x3 ;  /* 0x0000000ce5e50c11 */ /* 0x000fca000f8e18ff */
[----:B------:R-:W-:-:S05]  /*7320*/  @P0 VIADD R229, R229, 0x38 ;  /* 0x00000038e5e50836 */ /* 0x000fca0000000000 */
[----:B--2---:R-:W-:Y:S02]  /*7330*/  @P0 PRMT R229, R0, 0x654, R229 ;  /* 0x0000065400e50816 */ /* 0x004fe400000000e5 */
[----:B------:R0:W5:Y:S01]  /*7340*/  LDL.LU R0, [R1+0x2ac] ;  /* 0x0002ac0001007983 */ /* 0x0001620000300800 */
[----:B------:R-:W-:Y:S01]  /*7350*/  UISETP.GT.U32.AND UP0, UPT, UR13, 0x1, UPT ;  /* 0x000000010d00788c */ /* 0x000fe2000bf04070 */
[----:B------:R0:W-:Y:S05]  /*7360*/  @P0 SYNCS.ARRIVE.TRANS64.RED.A1T0 RZ, [R229+URZ], RZ ;  /* 0x000000ffe5ff09a7 */ /* 0x0001ea000810043f */
[----:B------:R-:W-:-:S13]  /*7370*/  PLOP3.LUT P0, PT, PT, PT, UP0, 0x80, 0x0 ;  /* 0x000000000000781c */ /* 0x000fda0003f0f008 */
[----:B0-----:R-:W-:Y:S05]  /*7380*/  @P0 BRA `(.L_x_30) ;  /* 0x0000000000040947 */ /* 0x001fea0003800000 */
[----:B------:R-:W-:Y:S01]  /*7390*/  BPT.TRAP 0x1 ;  /* 0x000000040000795c */ /* 0x000fe20000300000 */
.L_x_30:
[----:B------:R-:W-:Y:S01]  /*73a0*/  UIADD3 UR23, UR23, 0x1, URZ ;  /* 0x0000000117177890 */ /* 0x000fe2000fffe03f */
[C---:B------:R-:W-:Y:S01]  /*73b0*/  ISETP.GT.AND P0, PT, R228.reuse, 0x1, PT ;  /* 0x00000001e400780c */ /* 0x040fe20003f04270 */
[----:B------:R-:W-:Y:S01]  /*73c0*/  UIADD3 UR24, UR24, 0x1, URZ ;  /* 0x0000000118187890 */ /* 0x000fe2000fffe03f */
[----:B------:R-:W-:Y:S01]  /*73d0*/  VIADD R228, R228, 0xffffffff ;  /* 0xffffffffe4e47836 */ /* 0x000fe20000000000 */
[----:B------:R-:W-:Y:S02]  /*73e0*/  UISETP.NE.AND UP0, UPT, UR23, 0x7, UPT ;  /* 0x000000071700788c */ /* 0x000fe4000bf05270 */
[----:B------:R-:W-:Y:S02]  /*73f0*/  UISETP.NE.AND UP1, UPT, UR24, 0x7, UPT ;  /* 0x000000071800788c */ /* 0x000fe4000bf25270 */
[----:B------:R-:W-:Y:S02]  /*7400*/  USEL UR8, URZ, 0x1, UP0 ;  /* 0x000000013f087887 */ /* 0x000fe40008000000 */
[----:B------:R-:W-:-:S02]  /*7410*/  USEL UR23, UR23, URZ, UP0 ;  /* 0x0000003f17177287 */ /* 0x000fc40008000000 */
[----:B------:R-:W-:Y:S02]  /*7420*/  USEL UR24, UR24, URZ, UP1 ;  /* 0x0000003f18187287 */ /* 0x000fe40008800000 */
[----:B------:R-:W-:Y:S01]  /*7430*/  LOP3.LUT R227, R227, UR8, RZ, 0x3c, !PT ;  /* 0x00000008e3e37c12 */ /* 0x000fe2000f8e3cff */
[----:B------:R-:W-:Y:S01]  /*7440*/  UMOV UR8, 0x1 ;  /* 0x0000000100087882 */ /* 0x000fe20000000000 */
[----:B------:R-:W-:Y:S08]  /*7450*/  @P0 BRA `(.L_x_31) ;  /* 0xffffffd400f80947 */ /* 0x000ff0000383ffff */
.L_x_23:
[----:B------:R-:W-:-:S04]  /*7460*/  UISETP.NE.AND UP0, UPT, UR6, URZ, UPT ;  /* 0x0000003f0600728c */ /* 0x000fc8000bf05270 */
[----:B------:R-:W-:-:S06]  /*7470*/  USEL UR6, URZ, 0x1, !UP0 ;  /* 0x000000013f067887 */ /* 0x000fcc000c000000 */
[----:B------:R-:W-:-:S13]  /*7480*/  ISETP.NE.AND P0, PT, RZ, UR6, PT ;  /* 0x00000006ff007c0c */ /* 0x000fda000bf05270 */
[----:B------:R-:W-:Y:S05]  /*7490*/  @!P0 BRA `(.L_x_32) ;  /* 0x0000002400208947 */ /* 0x000fea0003800000 */
[----:B------:R-:W4:Y:S04]  /*74a0*/  LDL.LU R227, [R1+0x278] ;  /* 0x0002780001e37983 */ /* 0x000f280000300800 */
[----:B------:R0:W-:Y:S01]  /*74b0*/  STL [R1+0x2c4], R7 ;  /* 0x0002c40701007387 */ /* 0x0001e20000100800 */
[----:B------:R-:W-:-:S03]  /*74c0*/  WARPGROUP.DEPBAR.LE gsb0, 0x0 ;  /* 0x00008000000079c5 */ /* 0x000fc60000010000 */
[----:B0-----:R-:W2:Y:S04]  /*74d0*/  LDL.LU R7, [R1+0x274] ;  /* 0x0002740001077983 */ /* 0x001ea80000300800 */
[----:B------:R0:W-:Y:S01]  /*74e0*/  STL [R1+0x2c0], R6 ;  /* 0x0002c00601007387 */ /* 0x0001e20000100800 */
[----:B------:R-:W-:Y:S01]  /*74f0*/  FADD R226, R152, R226 ;  /* 0x000000e298e27221 */ /* 0x000fe20000000000 */
[----:B------:R-:W-:Y:S02]  /*7500*/  FADD R225, R153, R225 ;  /* 0x000000e199e17221 */ /* 0x000fe40000000000 */
[----:B0-----:R-:W3:Y:S04]  /*7510*/  LDL.LU R6, [R1+0x44] ;  /* 0x0000440001067983 */ /* 0x001ee80000300800 */
[----:B------:R0:W-:Y:S01]  /*7520*/  STL [R1+0x2bc], R5 ;  /* 0x0002bc0501007387 */ /* 0x0001e20000100800 */
[----:B------:R-:W-:-:S03]  /*7530*/  FADD R224, R154, R224 ;  /* 0x000000e09ae07221 */ /* 0x000fc60000000000 */
[----:B0-----:R-:W4:Y:S04]  /*7540*/  LDL.LU R5, [R1+0x40] ;  /* 0x0000400001057983 */ /* 0x001f280000300800 */
[----:B------:R0:W-:Y:S01]  /*7550*/  STL [R1+0x2b8], R4 ;  /* 0x0002b80401007387 */ /* 0x0001e20000100800 */
[----:B------:R-:W-:-:S03]  /*7560*/  FADD R223, R155, R223 ;  /* 0x000000df9bdf7221 */ /* 0x000fc60000000000 */
[----:B0-----:R-:W2:Y:S04]  /*7570*/  LDL.LU R4, [R1+0x3c] ;  /* 0x00003c0001047983 */ /* 0x001ea80000300800 */
[----:B------:R0:W-:Y:S01]  /*7580*/  STL [R1+0x2b4], R3 ;  /* 0x0002b40301007387 */ /* 0x0001e20000100800 */
[----:B------:R-:W-:-:S03]  /*7590*/  FADD R222, R156, R222 ;  /* 0x000000de9cde7221 */ /* 0x000fc60000000000 */
[----:B0-----:R-:W2:Y:S04]  /*75a0*/  LDL.LU R3, [R1+0x38] ;  /* 0x0000380001037983 */ /* 0x001ea80000300800 */
[----:B-----5:R0:W-:Y:S01]  /*75b0*/  STL [R1+0x2b0], R2 ;  /* 0x0002b00201007387 */ /* 0x0201e20000100800 */
[----:B------:R-:W-:-:S03]  /*75c0*/  FADD R221, R157, R221 ;  /* 0x000000dd9ddd7221 */ /* 0x000fc60000000000 */
[----:B0-----:R-:W2:Y:S04]  /*75d0*/  LDL.LU R2, [R1+0x34] ;  /* 0x0000340001027983 */ /* 0x001ea80000300800 */
[----:B------:R0:W-:Y:S01]  /*75e0*/  STL [R1+0x2ac], R0 ;  /* 0x0002ac0001007387 */ /* 0x0001e20000100800 */
        /* <DEDUP_REMOVED lines=17> */
[----:B------:R0:W-:Y:S04]  /*7700*/  STL [R1+0x2dc], R221 ;  /* 0x0002dcdd01007387 */ /* 0x0001e80000100800 */
        /* <DEDUP_REMOVED lines=12> */
[----:B0-----:R-:W2:Y:S01]  /*77d0*/  LDL.LU R23, [R1] ;  /* 0x0000000001177983 */ /* 0x001ea20000300800 */
[----:B------:R-:W-:Y:S01]  /*77e0*/  FADD R22, R164, R22 ;  /* 0x00000016a4167221 */ /* 0x000fe20000000000 */
[----:B------:R-:W-:Y:S01]  /*77f0*/  FADD R21, R165, R21 ;  /* 0x00000015a5157221 */ /* 0x000fe20000000000 */
[----:B------:R-:W-:Y:S01]  /*7800*/  FADD R20, R166, R20 ;  /* 0x00000014a6147221 */ /* 0x000fe20000000000 */
[----:B------:R-:W-:Y:S01]  /*7810*/  FADD R19, R167, R19 ;  /* 0x00000013a7137221 */ /* 0x000fe20000000000 */
[----:B------:R-:W-:Y:S01]  /*7820*/  FADD R18, R168, R18 ;  /* 0x00000012a8127221 */ /* 0x000fe20000000000 */
[----:B------:R-:W-:Y:S01]  /*7830*/  STL [R1+0x2f8], R22 ;  /* 0x0002f81601007387 */ /* 0x000fe20000100800 */
        /* <DEDUP_REMOVED lines=12> */
[----:B------:R-:W-:-:S03]  /*7900*/  FADD R8, R178, R8 ;  /* 0x00000008b2087221 */ /* 0x000fc60000000000 */
[----:B------:R-:W-:Y:S04]  /*7910*/  STL [R1+0x308], R18 ;  /* 0x0003081201007387 */ /* 0x000fe80000100800 */
[----:B------:R-:W-:Y:S04]  /*7920*/  STL [R1+0x30c], R17 ;  /* 0x00030c1101007387 */ /* 0x000fe80000100800 */
[----:B------:R-:W-:Y:S04]  /*7930*/  STL [R1+0x310], R16 ;  /* 0x0003101001007387 */ /* 0x000fe80000100800 */
[----:B------:R-:W-:Y:S04]  /*7940*/  STL [R1+0x314], R15 ;  /* 0x0003140f01007387 */ /* 0x000fe80000100800 */
[----:B------:R-:W-:Y:S04]  /*7950*/  STL [R1+0x318], R14 ;  /* 0x0003180e01007387 */ /* 0x000fe80000100800 */
[----:B------:R-:W-:Y:S04]  /*7960*/  STL [R1+0x31c], R13 ;  /* 0x00031c0d01007387 */ /* 0x000fe80000100800 */
[----:B------:R0:W-:Y:S01]  /*7970*/  STL [R1+0x320], R12 ;  /* 0x0003200c01007387 */ /* 0x0001e20000100800 */
[----:B---3--:R-:W-:Y:S01]  /*7980*/  FADD R6, R196, R6 ;  /* 0x00000006c4067221 */ /* 0x008fe20000000000 */
[----:B----4-:R-:W-:Y:S01]  /*7990*/  FADD R5, R195, R5 ;  /* 0x00000005c3057221 */ /* 0x010fe20000000000 */
[----:B--2---:R-:W-:Y:S01]  /*79a0*/  FADD R4, R194, R4 ;  /* 0x00000004c2047221 */ /* 0x004fe20000000000 */
[----:B------:R-:W-:Y:S01]  /*79b0*/  FADD R3, R193, R3 ;  /* 0x00000003c1037221 */ /* 0x000fe20000000000 */
        /* <DEDUP_REMOVED lines=13> */
[----:B------:R-:W-:-:S05]  /*7a90*/  FADD R23, R179, R23 ;  /* 0x00000017b3177221 */ /* 0x000fca0000000000 */
[----:B------:R2:W-:Y:S04]  /*7aa0*/  STL [R1], R23 ;  /* 0x0000001701007387 */ /* 0x0005e80000100800 */
[----:B------:R3:W-:Y:S04]  /*7ab0*/  STL [R1+0x4], R216 ;  /* 0x000004d801007387 */ /* 0x0007e80000100800 */
        /* <DEDUP_REMOVED lines=13> */
[----:B0-----:R-:W4:Y:S04]  /*7b90*/  LDL.LU R12, [R1+0x48] ;  /* 0x00004800010c7983 */ /* 0x001f280000300800 */
        /* <DEDUP_REMOVED lines=13> */
[----:B--2---:R-:W2:Y:S04]  /*7c70*/  LDL.LU R23, [R1+0x74] ;  /* 0x0000740001177983 */ /* 0x004ea80000300800 */
[----:B---3--:R-:W3:Y:S04]  /*7c80*/  LDL.LU R216, [R1+0x78] ;  /* 0x0000780001d87983 */ /* 0x008ee80000300800 */
[----:B----4-:R-:W4:Y:S04]  /*7c90*/  LDL.LU R217, [R1+0x7c] ;  /* 0x00007c0001d97983 */ /* 0x010f280000300800 */
[----:B-1----:R-:W4:Y:S04]  /*7ca0*/  LDL.LU R218, [R1+0x80] ;  /* 0x0000800001da7983 */ /* 0x002f280000300800 */
        /* <DEDUP_REMOVED lines=12> */
[----:B------:R-:W4:Y:S04]  /*7d70*/  LDL.LU R5, [R1+0xb4] ;  /* 0x0000b40001057983 */ /* 0x000f280000300800 */
[----:B------:R-:W4:Y:S01]  /*7d80*/  LDL.LU R6, [R1+0xb8] ;  /* 0x0000b80001067983 */ /* 0x000f220000300800 */
[----:B------:R-:W-:-:S05]  /*7d90*/  FADD R12, R197, R12 ;  /* 0x0000000cc50c7221 */ /* 0x000fca0000000000 */
[----:B------:R0:W-:Y:S01]  /*7da0*/  STL [R1+0x48], R12 ;  /* 0x0000480c01007387 */ /* 0x0001e20000100800 */
[----:B------:R-:W-:-:S05]  /*7db0*/  FADD R13, R198, R13 ;  /* 0x0000000dc60d7221 */ /* 0x000fca0000000000 */
[----:B------:R1:W-:Y:S01]  /*7dc0*/  STL [R1+0x4c], R13 ;  /* 0x00004c0d01007387 */ /* 0x0003e20000100800 */
[----:B------:R-:W-:-:S05]  /*7dd0*/  FADD R14, R199, R14 ;  /* 0x0000000ec70e7221 */ /* 0x000fca0000000000 */
[----:B------:R1:W-:Y:S01]  /*7de0*/  STL [R1+0x50], R14 ;  /* 0x0000500e01007387 */ /* 0x0003e20000100800 */
[----:B------:R-:W-:Y:S01]  /*7df0*/  FADD R15, R200, R15 ;  /* 0x0000000fc80f7221 */ /* 0x000fe20000000000 */
[----:B------:R-:W-:-:S04]  /*7e00*/  FADD R16, R201, R16 ;  /* 0x00000010c9107221 */ /* 0x000fc80000000000 */
        /* <DEDUP_REMOVED lines=301> */
[----:B------:R-:W-:Y:S01]  /*90e0*/  STL [R1+0x200], R0 ;  /* 0x0002000001007387 */ /* 0x000fe20000100800 */
[----:B------:R-:W-:-:S03]  /*90f0*/  FADD R3, R53, R3 ;  /* 0x0000000335037221 */ /* 0x000fc60000000000 */
[----:B------:R-:W-:Y:S01]  /*9100*/  STL [R1+0x204], R2 ;  /* 0x0002040201007387 */ /* 0x000fe20000100800 */
[----:B------:R-:W-:-:S03]  /*9110*/  FADD R4, R54, R4 ;  /* 0x0000000436047221 */ /* 0x000fc60000000000 */
[----:B------:R-:W-:Y:S01]  /*9120*/  STL [R1+0x208], R3 ;  /* 0x0002080301007387 */ /* 0x000fe20000100800 */
[----:B------:R-:W-:-:S03]  /*9130*/  FADD R5, R55, R5 ;  /* 0x0000000537057221 */ /* 0x000fc60000000000 */
[----:B0-----:R-:W4:Y:S01]  /*9140*/  LDL.LU R12, [R1+0x218] ;  /* 0x00021800010c7983 */ /* 0x001f220000300800 */
[----:B------:R-:W-:-:S03]  /*9150*/  FADD R6, R56, R6 ;  /* 0x0000000638067221 */ /* 0x000fc60000000000 */
[----:B------:R-:W-:Y:S04]  /*9160*/  STL [R1+0x20c], R4 ;  /* 0x00020c0401007387 */ /* 0x000fe80000100800 */
        /* <DEDUP_REMOVED lines=27> */
[----:B-1----:R-:W-:-:S03]  /*9320*/  IMAD.MOV.U32 R6, RZ, RZ, R227 ;  /* 0x000000ffff067224 */ /* 0x002fc600078e00e3 */
[----:B------:R-:W4:Y:S04]  /*9330*/  LDL.LU R2, [R1+0x288] ;  /* 0x0002880001027983 */ /* 0x000f280000300800 */
[----:B------:R-:W4:Y:S04]  /*9340*/  LDL.LU R0, [R1+0x28c] ;  /* 0x00028c0001007983 */ /* 0x000f280000300800 */
[----:B------:R-:W4:Y:S01]  /*9350*/  LDL.LU R227, [R1+0x290] ;  /* 0x0002900001e37983 */ /* 0x000f220000300800 */
[----:B------:R-:W-:Y:S01]  /*9360*/  FADD R7, R80, R7 ;  /* 0x0000000750077221 */ /* 0x000fe20000000000 */
[----:B------:R-:W-:Y:S01]  /*9370*/  FADD R6, R81, R6 ;  /* 0x0000000651067221 */ /* 0x000fe20000000000 */
[----:B------:R-:W-:-:S05]  /*9380*/  FADD R12, R57, R12 ;  /* 0x0000000c390c7221 */ /* 0x000fca0000000000 */
[----:B------:R0:W-:Y:S01]  /*9390*/  STL [R1+0x218], R12 ;  /* 0x0002180c01007387 */ /* 0x0001e20000100800 */
[----:B------:R-:W-:-:S03]  /*93a0*/  FADD R13, R58, R13 ;  /* 0x0000000d3a0d7221 */ /* 0x000fc60000000000 */
[----:B0-----:R0:W5:Y:S01]  /*93b0*/  LDL.LU R12, [R1+0x320] ;  /* 0x00032000010c7983 */ /* 0x0011620000300800 */
[----:B------:R-:W-:-:S03]  /*93c0*/  FADD R14, R59, R14 ;  /* 0x0000000e3b0e7221 */ /* 0x000fc60000000000 */
[----:B------:R1:W-:Y:S01]  /*93d0*/  STL [R1+0x21c], R13 ;  /* 0x00021c0d01007387 */ /* 0x0003e20000100800 */
[----:B------:R-:W-:Y:S01]  /*93e0*/  FADD R15, R60, R15 ;  /* 0x0000000f3c0f7221 */ /* 0x000fe20000000000 */
[----:B------:R-:W-:Y:S02]  /*93f0*/  FADD R16, R61, R16 ;  /* 0x000000103d107221 */ /* 0x000fe40000000000 */
[----:B-1----:R0:W5:Y:S01]  /*9400*/  LDL.LU R13, [R1+0x31c] ;  /* 0x00031c00010d7983 */ /* 0x0021620000300800 */
[----:B------:R-:W-:-:S03]  /*9410*/  FADD R17, R62, R17 ;  /* 0x000000113e117221 */ /* 0x000fc60000000000 */
[----:B------:R1:W-:Y:S01]  /*9420*/  STL [R1+0x220], R14 ;  /* 0x0002200e01007387 */ /* 0x0003e20000100800 */
[----:B------:R-:W-:-:S03]  /*9430*/  FADD R18, R63, R18 ;  /* 0x000000123f127221 */ /* 0x000fc60000000000 */
[----:B-1----:R0:W5:Y:S01]  /*9440*/  LDL.LU R14, [R1+0x318] ;  /* 0x00031800010e7983 */ /* 0x0021620000300800 */
[----:B--2---:R-:W-:-:S03]  /*9450*/  FADD R19, R64, R19 ;  /* 0x0000001340137221 */ /* 0x004fc60000000000 */
[----:B------:R1:W-:Y:S01]  /*9460*/  STL [R1+0x224], R15 ;  /* 0x0002240f01007387 */ /* 0x0003e20000100800 */
[----:B---3--:R-:W-:Y:S01]  /*9470*/  FADD R20, R65, R20 ;  /* 0x0000001441147221 */ /* 0x008fe20000000000 */
[----:B----4-:R-:W-:Y:S02]  /*9480*/  FADD R21, R66, R21 ;  /* 0x0000001542157221 */ /* 0x010fe40000000000 */
[----:B-1----:R0:W5:Y:S04]  /*9490*/  LDL.LU R15, [R1+0x314] ;  /* 0x00031400010f7983 */ /* 0x0021680000300800 */
[----:B------:R1:W-:Y:S01]  /*94a0*/  STL [R1+0x228], R16 ;  /* 0x0002281001007387 */ /* 0x0003e20000100800 */
[----:B------:R-:W-:Y:S01]  /*94b0*/  FADD R22, R67, R22 ;  /* 0x0000001643167221 */ /* 0x000fe20000000000 */
[----:B------:R-:W-:-:S02]  /*94c0*/  FADD R23, R68, R23 ;  /* 0x0000001744177221 */ /* 0x000fc40000000000 */
[----:B-1----:R0:W5:Y:S04]  /*94d0*/  LDL.LU R16, [R1+0x310] ;  /* 0x0003100001107983 */ /* 0x0021680000300800 */
[----:B------:R1:W-:Y:S01]  /*94e0*/  STL [R1+0x22c], R17 ;  /* 0x00022c1101007387 */ /* 0x0003e20000100800 */
[----:B------:R-:W-:-:S03]  /*94f0*/  FADD R216, R69, R216 ;  /* 0x000000d845d87221 */ /* 0x000fc60000000000 */
        /* <DEDUP_REMOVED lines=31> */
[----:B------:R1:W-:Y:S04]  /*96f0*/  STL [R1+0x258], R220 ;  /* 0x000258dc01007387 */ /* 0x0003e80000100800 */
[----:B-1----:R0:W5:Y:S04]  /*9700*/  LDL.LU R220, [R1+0x2e0] ;  /* 0x0002e00001dc7983 */ /* 0x0021680000300800 */
[----:B------:R1:W-:Y:S04]  /*9710*/  STL [R1+0x25c], R221 ;  /* 0x00025cdd01007387 */ /* 0x0003e80000100800 */
        /* <DEDUP_REMOVED lines=31> */
[----:B------:R0:W-:Y:S02]  /*9910*/  STL [R1+0x290], R227 ;  /* 0x000290e301007387 */ /* 0x0001e40000100800 */
.L_x_32:
[----:B------:R-:W-:Y:S02]  /*9920*/  WARPGROUP.DEPBAR.LE gsb0, 0x0 ;  /* 0x00008000000079c5 */ /* 0x000fe40000010000 */
[----:B------:R-:W4:Y:S02]  /*9930*/  LDC R24, c[0x0][0x28c] ;  /* 0x0000a300ff187b82 */ /* 0x000f240000000800 */
[----:B----4-:R-:W-:-:S13]  /*9940*/  ISETP.GE.AND P0, PT, R24, 0x1, PT ;  /* 0x000000011800780c */ /* 0x010fda0003f06270 */
[----:B------:R-:W-:Y:S05]  /*9950*/  @!P0 BRA `(.L_x_33) ;  /* 0x00000000006c8947 */ /* 0x000fea0003800000 */
[----:B------:R-:W-:-:S06]  /*9960*/  UISETP.NE.AND UP0, UPT, UR22, 0x3, UPT ;  /* 0x000000031600788c */ /* 0x000fcc000bf05270 */
[----:B------:R-:W-:-:S13]  /*9970*/  PLOP3.LUT P0, PT, PT, PT, UP0, 0x80, 0x0 ;  /* 0x000000000000781c */ /* 0x000fda0003f0f008 */
[----:B------:R-:W-:Y:S05]  /*9980*/  @!P0 BRA `(.L_x_34) ;  /* 0x0000000000048947 */ /* 0x000fea0003800000 */
[----:B------:R-:W-:Y:S01]  /*9990*/  BPT.TRAP 0x1 ;  /* 0x000000040000795c */ /* 0x000fe20000300000 */
.L_x_34:
[----:B0-----:R-:W4:Y:S01]  /*99a0*/  LDL R227, [R1+0x294] ;  /* 0x0002940001e37983 */ /* 0x001f220000100800 */
[----:B------:R-:W-:Y:S01]  /*99b0*/  BSSY B0, `(.L_x_35) ;  /* 0x0000011000007945 */ /* 0x000fe20003800000 */
[----:B----4-:R-:W-:-:S13]  /*99c0*/  ISETP.NE.AND P0, PT, R227, RZ, PT ;  /* 0x000000ffe300720c */ /* 0x010fda0003f05270 */
[----:B------:R-:W-:Y:S05]  /*99d0*/  @!P0 BRA `(.L_x_36) ;  /* 0x0000000000388947 */ /* 0x000fea0003800000 */
[----:B------:R-:W4:Y:S01]  /*99e0*/  LDL R227, [R1+0x298] ;  /* 0x0002980001e37983 */ /* 0x000f220000100800 */
[----:B------:R-:W-:-:S04]  /*99f0*/  UISETP.LT.AND UP0, UPT, UR10, 0x1, UPT ;  /* 0x000000010a00788c */ /* 0x000fc8000bf01270 */
[----:B------:R-:W-:-:S04]  /*9a00*/  USEL UR8, UR10, 0x1, UP0 ;  /* 0x000000010a087887 */ /* 0x000fc80008000000 */
[----:B------:R-:W-:-:S04]  /*9a10*/  UIADD3 UR8, UR5, UR10, -UR8 ;  /* 0x0000000a05087290 */ /* 0x000fc8000fffe808 */
[----:B------:R-:W-:-:S04]  /*9a20*/  UIMAD.WIDE.U32 UR6, UR8, 0x24924925, URZ ;  /* 0x24924925080678a5 */ /* 0x000fc8000f8e003f */
[----:B------:R-:W-:-:S04]  /*9a30*/  UIADD3 UR6, UR8, -UR7, URZ ;  /* 0x8000000708067290 */ /* 0x000fc8000fffe03f */
[----:B------:R-:W-:-:S04]  /*9a40*/  ULEA.HI UR6, UR6, UR7, URZ, 0x1f ;  /* 0x0000000706067291 */ /* 0x000fc8000f8ff83f */
[----:B------:R-:W-:-:S04]  /*9a50*/  USHF.R.U32.HI UR6, URZ, 0x2, UR6 ;  /* 0x000000023f067899 */ /* 0x000fc80008011606 */
[----:B------:R-:W-:-:S04]  /*9a60*/  UIMAD UR6, UR6, -0x7, UR8 ;  /* 0xfffffff9060678a4 */ /* 0x000fc8000f8e0208 */
[----:B------:R-:W-:-:S04]  /*9a70*/  ULEA UR6, UR6, UR12, 0x3 ;  /* 0x0000000c06067291 */ /* 0x000fc8000f8e183f */
[----:B------:R-:W-:-:S06]  /*9a80*/  UIADD3 UR6, UR6, 0x38, URZ ;  /* 0x0000003806067890 */ /* 0x000fcc000fffe03f */
[----:B------:R-:W-:-:S05]  /*9a90*/  IMAD.U32 R24, RZ, RZ, UR6 ;  /* 0x00000006ff187e24 */ /* 0x000fca000f8e00ff */
[----:B----4-:R-:W-:-:S04]  /*9aa0*/  PRMT R24, R227, 0x654, R24 ;  /* 0x00000654e3187816 */ /* 0x010fc80000000018 */
[----:B------:R0:W-:Y:S03]  /*9ab0*/  SYNCS.ARRIVE.TRANS64.RED.A1T0 RZ, [R24+URZ], RZ ;  /* 0x000000ff18ff79a7 */ /* 0x0001e6000810043f */
.L_x_36:
[----:B------:R-:W-:Y:S05]  /*9ac0*/  BSYNC B0 ;  /* 0x0000000000007941 */ /* 0x000fea0003800000 */
.L_x_35:
[----:B------:R-:W-:-:S06]  /*9ad0*/  UISETP.GT.U32.AND UP0, UPT, UR13, 0x1, UPT ;  /* 0x000000010d00788c */ /* 0x000fcc000bf04070 */
[----:B------:R-:W-:-:S13]  /*9ae0*/  PLOP3.LUT P0, PT, PT, PT, UP0, 0x80, 0x0 ;  /* 0x000000000000781c */ /* 0x000fda0003f0f008 */
[----:B------:R-:W-:Y:S05]  /*9af0*/  @P0 BRA `(.L_x_33) ;  /* 0x0000000000040947 */ /* 0x000fea0003800000 */
[----:B------:R-:W-:Y:S01]  /*9b00*/  BPT.TRAP 0x1 ;  /* 0x000000040000795c */ /* 0x000fe20000300000 */
.L_x_33:
[----:B-----5:R4:W-:Y:S01]  /*9b10*/  STL [R1+0x2b0], R2 ;  /* 0x0002b00201007387 */ /* 0x0209e20000100800 */
[----:B------:R-:W1:Y:S01]  /*9b20*/  LDC R32, c[0x0][0x288] ;  /* 0x0000a200ff207b82 */ /* 0x000e620000000800 */
[----:B------:R-:W-:Y:S02]  /*9b30*/  UISETP.GE.U32.AND UP1, UPT, UR10, 0x7, UPT ;  /* 0x000000070a00788c */ /* 0x000fe4000bf26070 */
[----:B------:R-:W-:Y:S02]  /*9b40*/  UIADD3 UR5, UR10, UR5, URZ ;  /* 0x000000050a057290 */ /* 0x000fe4000fffe03f */
[----:B------:R-:W-:Y:S01]  /*9b50*/  USHF.R.S32.HI UR11, URZ, 0x1f, UR9 ;  /* 0x0000001f3f0b7899 */ /* 0x000fe20008011409 */
[----:B------:R-:W-:Y:S01]  /*9b60*/  ULDC.64 UR16, c[0x0][0x5d0] ;  /* 0x0001740000107ab9 */ /* 0x000fe20000000a00 */
[----:B------:R-:W-:Y:S01]  /*9b70*/  ULDC UR8, c[0x0][0x284] ;  /* 0x0000a10000087ab9 */ /* 0x000fe20000000800 */
[----:B----4-:R-:W4:Y:S04]  /*9b80*/  LDL.LU R2, [R1+0x2a4] ;  /* 0x0002a40001027983 */ /* 0x010f280000300800 */
[----:B------:R2:W-:Y:S04]  /*9b90*/  STL [R1+0x2ac], R0 ;  /* 0x0002ac0001007387 */ /* 0x0005e80000100800 */
[----:B0-----:R-:W3:Y:S01]  /*9ba0*/  LDL.LU R227, [R1+0x2a0] ;  /* 0x0002a00001e37983 */ /* 0x001ee20000300800 */
[----:B--2---:R-:W0:Y:S02]  /*9bb0*/  S2R R0, SR_TID.X ;  /* 0x0000000000007919 */ /* 0x004e240000002100 */
[----:B0-----:R-:W-:-:S02]  /*9bc0*/  SHF.R.U32.HI R24, RZ, 0x7, R0 ;  /* 0x00000007ff187819 */ /* 0x001fc40000011600 */
[----:B------:R-:W-:Y:S02]  /*9bd0*/  LOP3.LUT R26, R0, 0x60, RZ, 0xc0, !PT ;  /* 0x00000060001a7812 */ /* 0x000fe400078ec0ff */
[----:B------:R-:W-:Y:S02]  /*9be0*/  LOP3.LUT R24, R24, 0x1, RZ, 0xc0, !PT ;  /* 0x0000000118187812 */ /* 0x000fe400078ec0ff */
[----:B------:R-:W-:Y:S02]  /*9bf0*/  SHF.R.U32.HI R25, RZ, 0x2, R0 ;  /* 0x00000002ff197819 */ /* 0x000fe40000011600 */
[----:B------:R-:W-:Y:S01]  /*9c00*/  SHF.R.U32.HI R28, RZ, 0x1, R26 ;  /* 0x00000001ff1c7819 */ /* 0x000fe2000001161a */
[----:B------:R-:W-:Y:S01]  /*9c10*/  IMAD.SHL.U32 R26, R24, 0x40, RZ ;  /* 0x00000040181a7824 */ /* 0x000fe200078e00ff */
[----:B------:R-:W-:-:S04]  /*9c20*/  LOP3.LUT R25, R25, 0x7, RZ, 0xc0, !PT ;  /* 0x0000000719197812 */ /* 0x000fc800078ec0ff */
[--C-:B------:R-:W-:Y:S02]  /*9c30*/  IADD3 R27, RZ, -R28, -R25.reuse ;  /* 0x8000001cff1b7210 */ /* 0x100fe40007ffe819 */
[----:B------:R-:W-:Y:S01]  /*9c40*/  LOP3.LUT R35, R26, 0x40, R25, 0xe2, !PT ;  /* 0x000000401a237812 */ /* 0x000fe200078ee219 */
[C---:B------:R-:W-:Y:S01]  /*9c50*/  IMAD.SHL.U32 R26, R0.reuse, 0x2, RZ ;  /* 0x00000002001a7824 */ /* 0x040fe200078e00ff */
[----:B------:R-:W-:Y:S01]  /*9c60*/  LOP3.LUT R25, R0, 0x3, RZ, 0xc0, !PT ;  /* 0x0000000300197812 */ /* 0x000fe200078ec0ff */
[----:B----4-:R-:W-:Y:S02]  /*9c70*/  IMAD.SHL.U32 R33, R2, 0x80, RZ ;  /* 0x0000008002217824 */ /* 0x010fe400078e00ff */
[----:B------:R0:W5:Y:S04]  /*9c80*/  LDL.LU R2, [R1+0x2b0] ;  /* 0x0002b00001027983 */ /* 0x0001680000300800 */
[----:B------:R0:W5:Y:S01]  /*9c90*/  LDL.LU R0, [R1+0x2ac] ;  /* 0x0002ac0001007983 */ /* 0x0001620000300800 */
[----:B------:R-:W-:Y:S01]  /*9ca0*/  IMAD R27, R24, -0x40, R27 ;  /* 0xffffffc0181b7824 */ /* 0x000fe200078e021b */
[----:B-1----:R-:W-:Y:S01]  /*9cb0*/  ISETP.GE.AND P0, PT, R33, R32, PT ;  /* 0x000000202100720c */ /* 0x002fe20003f06270 */
[----:B---3--:R-:W-:Y:S01]  /*9cc0*/  IMAD R24, R227, 0x180, RZ ;  /* 0x00000180e3187824 */ /* 0x008fe200078e02ff */
[----:B------:R-:W-:Y:S01]  /*9cd0*/  @UP1 UIMAD.WIDE.U32 UR6, UR5, 0x24924925, URZ ;  /* 0x24924925050618a5 */ /* 0x000fe2000f8e003f */
[----:B------:R-:W-:Y:S01]  /*9ce0*/  LOP3.LUT R26, R33, 0x6, R26, 0xf8, !PT ;  /* 0x00000006211a7812 */ /* 0x000fe200078ef81a */
[----:B------:R-:W-:-:S02]  /*9cf0*/  UIMAD UR6, UR11, UR16, URZ ;  /* 0x000000100b0672a4 */ /* 0x000fc4000f8e023f */
[----:B------:R-:W-:Y:S01]  /*9d00*/  UISETP.GT.U32.AND UP0, UPT, UR5, 0x6, UPT ;  /* 0x000000060500788c */ /* 0x000fe2000bf04070 */
[C---:B------:R-:W-:Y:S01]  /*9d10*/  IADD3 R34, -R24.reuse, UR8, R27 ;  /* 0x0000000818227c10 */ /* 0x040fe2000fffe11b */
[----:B------:R-:W-:Y:S01]  /*9d20*/  IMAD R30, R25, -0x2, R32 ;  /* 0xfffffffe191e7824 */ /* 0x000fe200078e0220 */
[----:B------:R-:W-:Y:S01]  /*9d30*/  ISETP.GE.OR P0, PT, R24, UR8, P0 ;  /* 0x0000000818007c0c */ /* 0x000fe20008706670 */
[----:B------:R-:W-:Y:S01]  /*9d40*/  UIMAD UR8, UR9, UR17, UR6 ;  /* 0x00000011090872a4 */ /* 0x000fe2000f8e0206 */
[----:B------:R-:W-:Y:S01]  /*9d50*/  SHF.R.S32.HI R27, RZ, 0x1f, R26 ;  /* 0x0000001fff1b7819 */ /* 0x000fe2000001141a */
[----:B------:R-:W-:Y:S01]  /*9d60*/  UISETP.LT.U32.AND UP0, UPT, UR10, 0x7, UP0 ;  /* 0x000000070a00788c */ /* 0x000fe20008701070 */
[----:B------:R-:W-:Y:S01]  /*9d70*/  IMAD.U32 R25, RZ, RZ, UR16 ;  /* 0x00000010ff197e24 */ /* 0x000fe2000f8e00ff */
[----:B------:R-:W-:Y:S01]  /*9d80*/  @UP1 UIADD3 UR6, UR5, -UR7, URZ ;  /* 0x8000000705061290 */ /* 0x000fe2000fffe03f */
[----:B------:R-:W-:Y:S01]  /*9d90*/  IMAD.WIDE R38, R227, 0x180, RZ ;  /* 0x00000180e3267825 */ /* 0x000fe200078e02ff */
[----:B------:R-:W-:-:S02]  /*9da0*/  USEL UR12, URZ, 0x1, !UP0 ;  /* 0x000000013f0c7887 */ /* 0x000fc4000c000000 */
[----:B------:R-:W-:Y:S01]  /*9db0*/  @UP1 ULEA.HI UR6, UR6, UR7, URZ, 0x1f ;  /* 0x0000000706061291 */ /* 0x000fe2000f8ff83f */
[----:B------:R-:W-:Y:S01]  /*9dc0*/  IMAD.WIDE.U32 R24, R25, UR9, R26 ;  /* 0x0000000919187c25 */ /* 0x000fe2000f8e001a */
[----:B------:R-:W-:Y:S01]  /*9dd0*/  ULDC.64 UR16, c[0x0][0x5c8] ;  /* 0x0001720000107ab9 */ /* 0x000fe20000000a00 */
[----:B------:R-:W-:Y:S01]  /*9de0*/  LOP3.LUT R35, R38, R35, R28, 0xfe, !PT ;  /* 0x0000002326237212 */ /* 0x000fe200078efe1c */
[----:B------:R-:W-:Y:S01]  /*9df0*/  ULOP3.LUT UR4, UR4, UR12, URZ, 0x3c, !UPT ;  /* 0x0000000c04047292 */ /* 0x000fe2000f8e3c3f */
[----:B------:R-:W-:Y:S01]  /*9e00*/  VIADD R25, R25, UR8 ;  /* 0x0000000819197c36 */ /* 0x000fe20008000000 */
[----:B------:R-:W-:Y:S01]  /*9e10*/  @UP1 USHF.R.U32.HI UR6, URZ, 0x2, UR6 ;  /* 0x000000023f061899 */ /* 0x000fe20008011606 */
[----:B------:R-:W-:Y:S02]  /*9e20*/  IMAD R28, R39, UR16, RZ ;  /* 0x00000010271c7c24 */ /* 0x000fe4000f8e02ff */
[----:B------:R-:W-:Y:S01]  /*9e30*/  IMAD.WIDE.U32 R24, R35, UR16, R24 ;  /* 0x0000001023187c25 */ /* 0x000fe2000f8e0018 */
[----:B------:R-:W-:-:S03]  /*9e40*/  @UP1 ULOP3.LUT UR4, UR4, 0x1, UR6, 0x78, !UPT ;  /* 0x0000000104041892 */ /* 0x000fc6000f8e7806 */
[----:B------:R-:W-:Y:S02]  /*9e50*/  IMAD R29, R35, UR17, R28 ;  /* 0x00000011231d7c24 */ /* 0x000fe4000f8e021c */
[----:B------:R-:W-:Y:S02]  /*9e60*/  IMAD.IADD R33, R30, 0x1, -R33 ;  /* 0x000000011e217824 */ /* 0x000fe400078e0a21 */
[----:B------:R-:W-:Y:S01]  /*9e70*/  IMAD.MOV.U32 R162, RZ, RZ, -0x1 ;  /* 0xffffffffffa27424 */ /* 0x000fe200078e00ff */
[----:B0-----:R-:W-:Y:S06]  /*9e80*/  @P0 BRA `(.L_x_37) ;  /* 0x0000013000280947 */ /* 0x001fec0003800000 */
[----:B------:R-:W-:Y:S01]  /*9e90*/  FSETP.NEU.AND P0, PT, RZ, UR21, PT ;  /* 0x00000015ff007c0b */ /* 0x000fe2000bf0d000 */
[----:B------:R-:W-:Y:S01]  /*9ea0*/  BSSY B0, `(.L_x_37) ;  /* 0x0001308000007945 */ /* 0x000fe20003800000 */
[----:B------:R-:W-:-:S11]  /*9eb0*/  IMAD.IADD R32, R25, 0x1, R29 ;  /* 0x0000000119207824 */ /* 0x000fd600078e021d */
[----:B------:R-:W-:Y:S05]  /*9ec0*/  @!P0 BRA `(.L_x_38) ;  /* 0x000000b000848947 */ /* 0x000fea0003800000 */
[----:B------:R-:W-:Y:S01]  /*9ed0*/  ULDC.64 UR6, c[0x0][0x5b8] ;  /* 0x00016e0000067ab9 */ /* 0x000fe20000000a00 */
[----:B------:R-:W2:Y:S01]  /*9ee0*/  LDL.LU R227, [R1] ;  /* 0x0000000001e37983 */ /* 0x000ea20000300800 */
[----:B------:R-:W-:Y:S01]  /*9ef0*/  IMAD.U32 R29, RZ, RZ, UR6 ;  /* 0x00000006ff1d7e24 */ /* 0x000fe2000f8e00ff */
[----:B------:R-:W-:Y:S01]  /*9f00*/  UIMAD UR6, UR11, UR6, URZ ;  /* 0x000000060b0672a4 */ /* 0x000fe2000f8e023f */
[----:B------:R-:W-:Y:S02]  /*9f10*/  ISETP.GE.AND P1, PT, R34, 0x1, PT ;  /* 0x000000012200780c */ /* 0x000fe40003f26270 */
[----:B------:R-:W-:Y:S01]  /*9f20*/  IMAD.WIDE.U32 R26, R29, UR9, R26 ;  /* 0x000000091d1a7c25 */ /* 0x000fe2000f8e001a */
[----:B------:R-:W-:Y:S01]  /*9f30*/  UIMAD UR6, UR9, UR7, UR6 ;  /* 0x00000007090672a4 */ /* 0x000fe2000f8e0206 */
[----:B------:R-:W-:Y:S02]  /*9f40*/  ISETP.LT.OR P2, PT, R33, 0x1, !P1 ;  /* 0x000000012100780c */ /* 0x000fe40004f41670 */
[----:B------:R-:W-:Y:S01]  /*9f50*/  IMAD.MOV.U32 R30, RZ, RZ, R26 ;  /* 0x000000ffff1e7224 */ /* 0x000fe200078e001a */
[----:B------:R-:W-:Y:S01]  /*9f60*/  ULDC.64 UR8, c[0x0][0x5a8] ;  /* 0x00016a0000087ab9 */ /* 0x000fe20000000a00 */
[----:B------:R-:W-:Y:S01]  /*9f70*/  PRMT R36, RZ, 0x7610, R36 ;  /* 0x00007610ff247816 */ /* 0x000fe20000000024 */
[----:B------:R-:W-:Y:S01]  /*9f80*/  VIADD R31, R27, UR6 ;  /* 0x000000061b1f7c36 */ /* 0x000fe20008000000 */
[----:B------:R-:W-:-:S02]  /*9f90*/  ULDC.64 UR6, c[0x0][0x5b0] ;  /* 0x00016c0000067ab9 */ /* 0x000fc40000000a00 */
[----:B------:R-:W-:Y:S02]  /*9fa0*/  IMAD R28, R39, UR6, RZ ;  /* 0x00000006271c7c24 */ /* 0x000fe4000f8e02ff */
[----:B------:R-:W-:-:S04]  /*9fb0*/  IMAD.WIDE.U32 R26, R35, UR6, R30 ;  /* 0x00000006231a7c25 */ /* 0x000fc8000f8e001e */
[----:B------:R-:W-:Y:S01]  /*9fc0*/  IMAD R29, R35, UR7, R28 ;  /* 0x00000007231d7c24 */ /* 0x000fe2000f8e021c */
[----:B------:R-:W-:-:S04]  /*9fd0*/  IADD3 R26, P0, R26, UR8, RZ ;  /* 0x000000081a1a7c10 */ /* 0x000fc8000ff1e0ff */
[----:B------:R-:W-:Y:S02]  /*9fe0*/  IADD3.X R27, R27, UR9, R29, P0, !PT ;  /* 0x000000091b1b7c10 */ /* 0x000fe400087fe41d */
[----:B------:R-:W0:Y:S03]  /*9ff0*/  @!P2 LDC.64 R28, c[0x0][0x5c0] ;  /* 0x00017000ff1cab82 */ /* 0x000e260000000a00 */
[----:B------:R-:W3:Y:S01]  /*a000*/  @!P2 LDG.E.U8 R36, desc[UR14][R26.64] ;  /* 0x0000000e1a24a981 */ /* 0x000ee2000c1e1100 */
[----:B------:R-:W-:Y:S02]  /*a010*/  ISETP.LT.OR P3, PT, R33, 0x2, !P1 ;  /* 0x000000022100780c */ /* 0x000fe40004f61670 */
[----:B0-----:R-:W-:-:S05]  /*a020*/  @!P2 IADD3 R28, P0, R24, R28, RZ ;  /* 0x0000001c181ca210 */ /* 0x001fca0007f1e0ff */
[----:B------:R-:W-:Y:S01]  /*a030*/  @!P2 IMAD.X R29, R32, 0x1, R29, P0 ;  /* 0x00000001201da824 */ /* 0x000fe200000e061d */
[----:B---3--:R-:W-:-:S04]  /*a040*/  LOP3.LUT R36, R36, 0xff, RZ, 0xc0, !PT ;  /* 0x000000ff24247812 */ /* 0x008fc800078ec0ff */
[----:B------:R-:W-:-:S05]  /*a050*/  F2FP.F16.E4M3.UNPACK_B R36, R36 ;  /* 0x00000024ff24723e */ /* 0x000fca00020006ff */
[----:B------:R-:W-:-:S05]  /*a060*/  HADD2.F32 R36, -RZ, R36.H0_H0 ;  /* 0x20000024ff247230 */ /* 0x000fca0000004100 */
[----:B------:R-:W-:-:S04]  /*a070*/  FMUL R37, R36, UR21 ;  /* 0x0000001524257c20 */ /* 0x000fc80008400000 */
[----:B------:R-:W-:Y:S01]  /*a080*/  FFMA R37, R226, UR20, R37 ;  /* 0x00000014e2257c23 */ /* 0x000fe20008000025 */
[----:B------:R-:W-:Y:S01]  /*a090*/  PRMT R36, RZ, 0x7610, R36 ;  /* 0x00007610ff247816 */ /* 0x000fe20000000024 */
[----:B------:R-:W3:Y:S03]  /*a0a0*/  LDL.LU R226, [R1+0x8] ;  /* 0x0000080001e27983 */ /* 0x000ee60000300800 */
[----:B------:R-:W-:-:S05]  /*a0b0*/  F2FP.SATFINITE.E4M3.F32.PACK_AB_MERGE_C R37, RZ, R37, RZ ;  /* 0x00000025ff25723e */ /* 0x000fca00048070ff */
[----:B------:R0:W-:Y:S04]  /*a0c0*/  @!P2 STG.E.U8 desc[UR14][R28.64], R37 ;  /* 0x000000251c00a986 */ /* 0x0001e8000c10110e */
[----:B------:R-:W4:Y:S01]  /*a0d0*/  @!P3 LDG.E.U8 R36, desc[UR14][R26.64+0x1] ;  /* 0x0000010e1a24b981 */ /* 0x000f22000c1e1100 */
[----:B0-----:R-:W0:Y:S01]  /*a0e0*/  @!P3 LDC.64 R28, c[0x0][0x5c0] ;  /* 0x00017000ff1cbb82 */ /* 0x001e220000000a00 */
[----:B------:R-:W-:Y:S02]  /*a0f0*/  PRMT R38, RZ, 0x7610, R38 ;  /* 0x00007610ff267816 */ /* 0x000fe40000000026 */
[----:B0-----:R-:W-:-:S05]  /*a100*/  @!P3 IADD3 R28, P0, R24, R28, RZ ;  /* 0x0000001c181cb210 */ /* 0x001fca0007f1e0ff */
[----:B------:R-:W-:Y:S01]  /*a110*/  @!P3 IMAD.X R29, R32, 0x1, R29, P0 ;  /* 0x00000001201db824 */ /* 0x000fe200000e061d */
[----:B------:R-:W-:Y:S02]  /*a120*/  IADD3 R37, P0, R35, 0x8, RZ ;  /* 0x0000000823257810 */ /* 0x000fe40007f1e0ff */
[----:B----4-:R-:W-:-:S04]  /*a130*/  LOP3.LUT R36, R36, 0xff, RZ, 0xc0, !PT ;  /* 0x000000ff24247812 */ /* 0x010fc800078ec0ff */
[----:B------:R-:W-:-:S05]  /*a140*/  F2FP.F16.E4M3.UNPACK_B R36, R36 ;  /* 0x00000024ff24723e */ /* 0x000fca00020006ff */
[----:B------:R-:W-:-:S05]  /*a150*/  HADD2.F32 R36, -RZ, R36.H0_H0 ;  /* 0x20000024ff247230 */ /* 0x000fca0000004100 */
[----:B------:R-:W-:-:S04]  /*a160*/  FMUL R36, R36, UR21 ;  /* 0x0000001524247c20 */ /* 0x000fc80008400000 */
[----:B------:R-:W-:Y:S02]  /*a170*/  FFMA R36, R225, UR20, R36 ;  /* 0x00000014e1247c23 */ /* 0x000fe40008000024 */
[----:B------:R-:W4:Y:S03]  /*a180*/  LDL.LU R225, [R1+0x4] ;  /* 0x0000040001e17983 */ /* 0x000f260000300800 */
[----:B------:R-:W-:Y:S01]  /*a190*/  F2FP.SATFINITE.E4M3.F32.PACK_AB_MERGE_C R43, RZ, R36, RZ ;  /* 0x00000024ff2b723e */ /* 0x000fe200048070ff */
[----:B------:R-:W-:Y:S01]  /*a1a0*/  IMAD.X R36, RZ, RZ, R39, P0 ;  /* 0x000000ffff247224 */ /* 0x000fe200000e0627 */
[----:B------:R-:W-:-:S03]  /*a1b0*/  ISETP.GE.AND P0, PT, R34, 0x9, PT ;  /* 0x000000092200780c */ /* 0x000fc60003f06270 */
[----:B------:R0:W-:Y:S01]  /*a1c0*/  @!P3 STG.E.U8 desc[UR14][R28.64+0x1], R43 ;  /* 0x0000012b1c00b986 */ /* 0x0001e2000c10110e */
[----:B------:R-:W-:Y:S01]  /*a1d0*/  IMAD R36, R36, UR6, RZ ;  /* 0x0000000624247c24 */ /* 0x000fe2000f8e02ff */
[----:B------:R-:W-:-:S03]  /*a1e0*/  ISETP.LT.OR P2, PT, R33, 0x1, !P0 ;  /* 0x000000012100780c */ /* 0x000fc60004741670 */
[C---:B------:R-:W-:Y:S02]  /*a1f0*/  IMAD R41, R37.reuse, UR7, R36 ;  /* 0x0000000725297c24 */ /* 0x040fe4000f8e0224 */
[----:B0-----:R-:W-:-:S08]  /*a200*/  IMAD.WIDE.U32 R28, R37, UR6, R30 ;  /* 0x00000006251c7c25 */ /* 0x001fd0000f8e001e */
[----:B------:R-:W0:Y:S01]  /*a210*/  @!P2 LDC.64 R36, c[0x0][0x5c0] ;  /* 0x00017000ff24ab82 */ /* 0x000e220000000a00 */
[----:B------:R-:W-:-:S04]  /*a220*/  IADD3 R28, P3, R28, UR8, RZ ;  /* 0x000000081c1c7c10 */ /* 0x000fc8000ff7e0ff */
[----:B------:R-:W-:-:S05]  /*a230*/  IADD3.X R29, R29, UR9, R41, P3, !PT ;  /* 0x000000091d1d7c10 */ /* 0x000fca0009ffe429 */
[----:B------:R-:W2:Y:S01]  /*a240*/  @!P2 LDG.E.U8 R38, desc[UR14][R28.64] ;  /* 0x0000000e1c26a981 */ /* 0x000ea2000c1e1100 */
[----:B------:R-:W-:Y:S02]  /*a250*/  ISETP.LT.OR P3, PT, R33, 0x2, !P0 ;  /* 0x000000022100780c */ /* 0x000fe40004761670 */
[----:B0----5:R-:W-:-:S04]  /*a260*/  @!P2 IADD3 R36, P4, P5, R24, R36, R2 ;  /* 0x000000241824a210 */ /* 0x021fc80007d9e002 */
[----:B------:R-:W-:Y:S02]  /*a270*/  @!P2 IADD3.X R37, R32, R37, R6, P4, P5 ;  /* 0x000000252025a210 */ /* 0x000fe400027ea406 */
[----:B--2---:R-:W-:-:S04]  /*a280*/  LOP3.LUT R38, R38, 0xff, RZ, 0xc0, !PT ;  /* 0x000000ff26267812 */ /* 0x004fc800078ec0ff */
[----:B------:R-:W-:-:S05]  /*a290*/  F2FP.F16.E4M3.UNPACK_B R38, R38 ;  /* 0x00000026ff26723e */ /* 0x000fca00020006ff */
[----:B------:R-:W-:-:S05]  /*a2a0*/  HADD2.F32 R38, -RZ, R38.H0_H0 ;  /* 0x20000026ff267230 */ /* 0x000fca0000004100 */
[----:B------:R-:W-:Y:S01]  /*a2b0*/  FMUL R41, R38, UR21 ;  /* 0x0000001526297c20 */ /* 0x000fe20008400000 */
[----:B------:R-:W-:-:S03]  /*a2c0*/  PRMT R38, RZ, 0x7610, R38 ;  /* 0x00007610ff267816 */ /* 0x000fc60000000026 */
[----:B------:R-:W-:-:S05]  /*a2d0*/  FFMA R41, R224, UR20, R41 ;  /* 0x00000014e0297c23 */ /* 0x000fca0008000029 */
[----:B------:R-:W-:-:S05]  /*a2e0*/  F2FP.SATFINITE.E4M3.F32.PACK_AB_MERGE_C R41, RZ, R41, RZ ;  /* 0x00000029ff29723e */ /* 0x000fca00048070ff */
[----:B------:R0:W-:Y:S04]  /*a2f0*/  @!P2 STG.E.U8 desc[UR14][R36.64], R41 ;  /* 0x000000292400a986 */ /* 0x0001e8000c10110e */
[----:B------:R-:W2:Y:S01]  /*a300*/  @!P3 LDG.E.U8 R38, desc[UR14][R28.64+0x1] ;  /* 0x0000010e1c26b981 */ /* 0x000ea2000c1e1100 */
[----:B------:R-:W-:Y:S01]  /*a310*/  ISETP.LT.OR P2, PT, R33, 0x9, !P1 ;  /* 0x000000092100780c */ /* 0x000fe20004f41670 */
[----:B0-----:R-:W0:Y:S02]  /*a320*/  @!P3 LDC.64 R36, c[0x0][0x5c0] ;  /* 0x00017000ff24bb82 */ /* 0x001e240000000a00 */
[----:B0-----:R-:W-:-:S04]  /*a330*/  @!P3 IADD3 R36, P4, P5, R24, R36, R2 ;  /* 0x000000241824b210 */ /* 0x001fc80007d9e002 */
[----:B------:R-:W-:Y:S02]  /*a340*/  @!P3 IADD3.X R37, R32, R37, R6, P4, P5 ;  /* 0x000000252025b210 */ /* 0x000fe400027ea406 */
[----:B--2---:R-:W-:-:S04]  /*a350*/  LOP3.LUT R38, R38, 0xff, RZ, 0xc0, !PT ;  /* 0x000000ff26267812 */ /* 0x004fc800078ec0ff */
[----:B------:R-:W-:-:S05]  /*a360*/  F2FP.F16.E4M3.UNPACK_B R38, R38 ;  /* 0x00000026ff26723e */ /* 0x000fca00020006ff */
[----:B------:R-:W-:-:S05]  /*a370*/  HADD2.F32 R38, -RZ, R38.H0_H0 ;  /* 0x20000026ff267230 */ /* 0x000fca0000004100 */
[----:B------:R-:W-:-:S04]  /*a380*/  FMUL R38, R38, UR21 ;  /* 0x0000001526267c20 */ /* 0x000fc80008400000 */
[----:B------:R-:W-:-:S05]  /*a390*/  FFMA R38, R223, UR20, R38 ;  /* 0x00000014df267c23 */ /* 0x000fca0008000026 */
[----:B------:R-:W-:Y:S02]  /*a3a0*/  F2FP.SATFINITE.E4M3.F32.PACK_AB_MERGE_C R43, RZ, R38, RZ ;  /* 0x00000026ff2b723e */ /* 0x000fe400048070ff */
[----:B------:R-:W-:-:S03]  /*a3b0*/  PRMT R38, RZ, 0x7610, R38 ;  /* 0x00007610ff267816 */ /* 0x000fc60000000026 */
[----:B------:R0:W-:Y:S04]  /*a3c0*/  @!P3 STG.E.U8 desc[UR14][R36.64+0x1], R43 ;  /* 0x0000012b2400b986 */ /* 0x0001e8000c10110e */
[----:B------:R-:W2:Y:S01]  /*a3d0*/  @!P2 LDG.E.U8 R38, desc[UR14][R26.64+0x8] ;  /* 0x0000080e1a26a981 */ /* 0x000ea2000c1e1100 */
[----:B------:R-:W-:Y:S01]  /*a3e0*/  ISETP.LT.OR P3, PT, R33, 0xa, !P1 ;  /* 0x0000000a2100780c */ /* 0x000fe20004f61670 */
[----:B0-----:R-:W0:Y:S02]  /*a3f0*/  @!P2 LDC.64 R36, c[0x0][0x5c0] ;  /* 0x00017000ff24ab82 */ /* 0x001e240000000a00 */
[----:B0-----:R-:W-:-:S05]  /*a400*/  @!P2 IADD3 R36, P4, R24, R36, RZ ;  /* 0x000000241824a210 */ /* 0x001fca0007f9e0ff */
[----:B------:R-:W-:Y:S01]  /*a410*/  @!P2 IMAD.X R37, R32, 0x1, R37, P4 ;  /* 0x000000012025a824 */ /* 0x000fe200020e0625 */
        /* <DEDUP_REMOVED lines=95> */
[----:B------:R-:W-:Y:S01]  /*aa10*/  FFMA R38, R23, UR20, R38 ;  /* 0x0000001417267c23 */ /* 0x000fe20008000026 */
[----:B------:R-:W-:-:S04]  /*aa20*/  PRMT R23, RZ, 0x7610, R23 ;  /* 0x00007610ff177816 */ /* 0x000fc80000000017 */
[----:B------:R-:W-:-:S05]  /*aa30*/  F2FP.SATFINITE.E4M3.F32.PACK_AB_MERGE_C R41, RZ, R38, RZ ;  /* 0x00000026ff29723e */ /* 0x000fca00048070ff */
[----:B------:R0:W-:Y:S04]  /*aa40*/  @!P3 STG.E.U8 desc[UR14][R36.64+0x11], R41 ;  /* 0x000011292400b986 */ /* 0x0001e8000c10110e */
[----:B------:R-:W2:Y:S01]  /*aa50*/  @!P2 LDG.E.U8 R23, desc[UR14][R26.64+0x18] ;  /* 0x0000180e1a17a981 */ /* 0x000ea2000c1e1100 */
[----:B------:R-:W-:Y:S02]  /*aa60*/  ISETP.LT.OR P3, PT, R33, 0x1a, !P1 ;  /* 0x0000001a2100780c */ /* 0x000fe40004f61670 */
[----:B------:R-:W-:Y:S01]  /*aa70*/  PRMT R38, RZ, 0x7610, R38 ;  /* 0x00007610ff267816 */ /* 0x000fe20000000026 */
        /* <DEDUP_REMOVED lines=9> */
[----:B------:R-:W0:Y:S03]  /*ab10*/  @!P3 LDC.64 R22, c[0x0][0x5c0] ;  /* 0x00017000ff16bb82 */ /* 0x000e260000000a00 */
[----:B------:R1:W-:Y:S04]  /*ab20*/  @!P2 STG.E.U8 desc[UR14][R36.64+0x18], R41 ;  /* 0x000018292400a986 */ /* 0x0003e8000c10110e */
[----:B------:R-:W2:Y:S01]  /*ab30*/  @!P3 LDG.E.U8 R38, desc[UR14][R26.64+0x19] ;  /* 0x0000190e1a26b981 */ /* 0x000ea2000c1e1100 */
[----:B------:R-:W-:-:S02]  /*ab40*/  ISETP.LT.OR P2, PT, R33, 0x19, !P0 ;  /* 0x000000192100780c */ /* 0x000fc40004741670 */
[----:B0-----:R-:W-:-:S05]  /*ab50*/  @!P3 IADD3 R22, P4, R24, R22, RZ ;  /* 0x000000161816b210 */ /* 0x001fca0007f9e0ff */
[----:B------:R-:W-:Y:S01]  /*ab60*/  @!P3 IMAD.X R23, R32, 0x1, R23, P4 ;  /* 0x000000012017b824 */ /* 0x000fe200020e0617 */
[----:B--2---:R-:W-:-:S04]  /*ab70*/  LOP3.LUT R38, R38, 0xff, RZ, 0xc0, !PT ;  /* 0x000000ff26267812 */ /* 0x004fc800078ec0ff */
[----:B------:R-:W-:-:S05]  /*ab80*/  F2FP.F16.E4M3.UNPACK_B R38, R38 ;  /* 0x00000026ff26723e */ /* 0x000fca00020006ff */
[----:B------:R-:W-:-:S05]  /*ab90*/  HADD2.F32 R38, -RZ, R38.H0_H0 ;  /* 0x20000026ff267230 */ /* 0x000fca0000004100 */
[----:B------:R-:W-:-:S04]  /*aba0*/  FMUL R38, R38, UR21 ;  /* 0x0000001526267c20 */ /* 0x000fc80008400000 */
[----:B------:R-:W-:Y:S01]  /*abb0*/  FFMA R38, R21, UR20, R38 ;  /* 0x0000001415267c23 */ /* 0x000fe20008000026 */
[----:B------:R-:W-:-:S04]  /*abc0*/  PRMT R21, RZ, 0x7610, R21 ;  /* 0x00007610ff157816 */ /* 0x000fc80000000015 */
[----:B-1----:R-:W-:-:S05]  /*abd0*/  F2FP.SATFINITE.E4M3.F32.PACK_AB_MERGE_C R37, RZ, R38, RZ ;  /* 0x00000026ff25723e */ /* 0x002fca00048070ff */
[----:B------:R0:W-:Y:S04]  /*abe0*/  @!P3 STG.E.U8 desc[UR14][R22.64+0x19], R37 ;  /* 0x000019251600b986 */ /* 0x0001e8000c10110e */
[----:B------:R-:W2:Y:S01]  /*abf0*/  @!P2 LDG.E.U8 R21, desc[UR14][R28.64+0x18] ;  /* 0x0000180e1c15a981 */ /* 0x000ea2000c1e1100 */
[----:B------:R-:W-:Y:S02]  /*ac00*/  ISETP.LT.OR P3, PT, R33, 0x1a, !P0 ;  /* 0x0000001a2100780c */ /* 0x000fe40004761670 */
[----:B------:R-:W-:Y:S01]  /*ac10*/  PRMT R36, RZ, 0x7610, R36 ;  /* 0x00007610ff247816 */ /* 0x000fe20000000024 */
        /* <DEDUP_REMOVED lines=169> */
[----:B-1----:R-:W-:Y:S02]  /*b6b0*/  PRMT R10, RZ, 0x7610, R10 ;  /* 0x00007610ff0a7816 */ /* 0x002fe4000000000a */
[----:B0-----:R-:W-:-:S04]  /*b6c0*/  @!P3 IADD3 R8, P4, P5, R24, R8, R2 ;  /* 0x000000081808b210 */ /* 0x001fc80007d9e002 */
[----:B------:R-:W-:Y:S02]  /*b6d0*/  @!P3 IADD3.X R9, R32, R9, R6, P4, P5 ;  /* 0x000000092009b210 */ /* 0x000fe400027ea406 */
[----:B--2---:R-:W-:-:S04]  /*b6e0*/  LOP3.LUT R12, R12, 0xff, RZ, 0xc0, !PT ;  /* 0x000000ff0c0c7812 */ /* 0x004fc800078ec0ff */
[----:B------:R-:W-:-:S05]  /*b6f0*/  F2FP.F16.E4M3.UNPACK_B R12, R12 ;  /* 0x0000000cff0c723e */ /* 0x000fca00020006ff */
[----:B------:R-:W-:-:S05]  /*b700*/  HADD2.F32 R12, -RZ, R12.H0_H0 ;  /* 0x2000000cff0c7230 */ /* 0x000fca0000004100 */
[----:B------:R-:W-:-:S04]  /*b710*/  FMUL R12, R12, UR21 ;  /* 0x000000150c0c7c20 */ /* 0x000fc80008400000 */
[----:B------:R-:W-:Y:S02]  /*b720*/  FFMA R12, R227, UR20, R12 ;  /* 0x00000014e30c7c23 */ /* 0x000fe4000800000c */
[----:B------:R-:W2:Y:S03]  /*b730*/  LDL.LU R227, [R1+0xc] ;  /* 0x00000c0001e37983 */ /* 0x000ea60000300800 */
[----:B------:R-:W-:-:S05]  /*b740*/  F2FP.SATFINITE.E4M3.F32.PACK_AB_MERGE_C R11, RZ, R12, RZ ;  /* 0x0000000cff0b723e */ /* 0x000fca00048070ff */
[----:B------:R0:W-:Y:S04]  /*b750*/  @!P3 STG.E.U8 desc[UR14][R8.64+0x31], R11 ;  /* 0x0000310b0800b986 */ /* 0x0001e8000c10110e */
[----:B------:R-:W3:Y:S01]  /*b760*/  @!P2 LDG.E.U8 R10, desc[UR14][R26.64+0x38] ;  /* 0x0000380e1a0aa981 */ /* 0x000ee2000c1e1100 */
[----:B------:R-:W-:Y:S01]  /*b770*/  ISETP.LT.OR P3, PT, R33, 0x3a, !P1 ;  /* 0x0000003a2100780c */ /* 0x000fe20004f61670 */
[----:B0-----:R-:W0:Y:S02]  /*b780*/  @!P2 LDC.64 R8, c[0x0][0x5c0] ;  /* 0x00017000ff08ab82 */ /* 0x001e240000000a00 */
[----:B0-----:R-:W-:-:S05]  /*b790*/  @!P2 IADD3 R8, P4, R24, R8, RZ ;  /* 0x000000081808a210 */ /* 0x001fca0007f9e0ff */
[----:B------:R-:W-:Y:S01]  /*b7a0*/  @!P2 IMAD.X R9, R32, 0x1, R9, P4 ;  /* 0x000000012009a824 */ /* 0x000fe200020e0609 */
[----:B---3--:R-:W-:-:S04]  /*b7b0*/  LOP3.LUT R10, R10, 0xff, RZ, 0xc0, !PT ;  /* 0x000000ff0a0a7812 */ /* 0x008fc800078ec0ff */
[----:B------:R-:W-:-:S05]  /*b7c0*/  F2FP.F16.E4M3.UNPACK_B R10, R10 ;  /* 0x0000000aff0a723e */ /* 0x000fca00020006ff */
[----:B------:R-:W-:-:S05]  /*b7d0*/  HADD2.F32 R10, -RZ, R10.H0_H0 ;  /* 0x2000000aff0a7230 */ /* 0x000fca0000004100 */
[----:B------:R-:W-:-:S04]  /*b7e0*/  FMUL R10, R10, UR21 ;  /* 0x000000150a0a7c20 */ /* 0x000fc80008400000 */
[----:B----4-:R-:W-:Y:S02]  /*b7f0*/  FFMA R10, R225, UR20, R10 ;  /* 0x00000014e10a7c23 */ /* 0x010fe4000800000a */
[----:B------:R-:W3:Y:S03]  /*b800*/  LDL.LU R225, [R1+0x10] ;  /* 0x0000100001e17983 */ /* 0x000ee60000300800 */
[----:B------:R-:W-:Y:S02]  /*b810*/  F2FP.SATFINITE.E4M3.F32.PACK_AB_MERGE_C R11, RZ, R10, RZ ;  /* 0x0000000aff0b723e */ /* 0x000fe400048070ff */
[----:B------:R-:W-:-:S03]  /*b820*/  PRMT R10, RZ, 0x7610, R10 ;  /* 0x00007610ff0a7816 */ /* 0x000fc6000000000a */
[----:B------:R0:W-:Y:S04]  /*b830*/  @!P2 STG.E.U8 desc[UR14][R8.64+0x38], R11 ;  /* 0x0000380b0800a986 */ /* 0x0001e8000c10110e */
[----:B------:R-:W4:Y:S01]  /*b840*/  @!P3 LDG.E.U8 R10, desc[UR14][R26.64+0x39] ;  /* 0x0000390e1a0ab981 */ /* 0x000f22000c1e1100 */
[----:B------:R-:W-:Y:S01]  /*b850*/  ISETP.LT.OR P2, PT, R33, 0x39, !P0 ;  /* 0x000000392100780c */ /* 0x000fe20004741670 */
[----:B0-----:R-:W0:Y:S02]  /*b860*/  @!P3 LDC.64 R8, c[0x0][0x5c0] ;  /* 0x00017000ff08bb82 */ /* 0x001e240000000a00 */
[----:B0-----:R-:W-:-:S05]  /*b870*/  @!P3 IADD3 R8, P4, R24, R8, RZ ;  /* 0x000000081808b210 */ /* 0x001fca0007f9e0ff */
[----:B------:R-:W-:Y:S01]  /*b880*/  @!P3 IMAD.X R9, R32, 0x1, R9, P4 ;  /* 0x000000012009b824 */ /* 0x000fe200020e0609 */
[----:B----4-:R-:W-:-:S04]  /*b890*/  LOP3.LUT R10, R10, 0xff, RZ, 0xc0, !PT ;  /* 0x000000ff0a0a7812 */ /* 0x010fc800078ec0ff */
[----:B------:R-:W-:-:S05]  /*b8a0*/  F2FP.F16.E4M3.UNPACK_B R10, R10 ;  /* 0x0000000aff0a723e */ /* 0x000fca00020006ff */
[----:B------:R-:W-:-:S05]  /*b8b0*/  HADD2.F32 R10, -RZ, R10.H0_H0 ;  /* 0x2000000aff0a7230 */ /* 0x000fca0000004100 */
[----:B------:R-:W-:-:S04]  /*b8c0*/  FMUL R10, R10, UR21 ;  /* 0x000000150a0a7c20 */ /* 0x000fc80008400000 */
[----:B------:R-:W-:Y:S02]  /*b8d0*/  FFMA R10, R226, UR20, R10 ;  /* 0x00000014e20a7c23 */ /* 0x000fe4000800000a */
[----:B------:R-:W4:Y:S03]  /*b8e0*/  LDL.LU R226, [R1+0x14] ;  /* 0x0000140001e27983 */ /* 0x000f260000300800 */
        /* <DEDUP_REMOVED lines=14> */
[----:B------:R-:W-:Y:S02]  /*b9d0*/  F2FP.SATFINITE.E4M3.F32.PACK_AB_MERGE_C R11, RZ, R10, RZ ;  /* 0x0000000aff0b723e */ /* 0x000fe400048070ff */
[----:B------:R-:W-:-:S03]  /*b9e0*/  PRMT R10, RZ, 0x7610, R10 ;  /* 0x00007610ff0a7816 */ /* 0x000fc6000000000a */
[----:B------:R0:W-:Y:S04]  /*b9f0*/  @!P2 STG.E.U8 desc[UR14][R8.64+0x38], R11 ;  /* 0x0000380b0800a986 */ /* 0x0001e8000c10110e */
[----:B------:R-:W3:Y:S01]  /*ba00*/  @!P3 LDG.E.U8 R10, desc[UR14][R28.64+0x39] ;  /* 0x0000390e1c0ab981 */ /* 0x000ee2000c1e1100 */
[----:B------:R-:W-:Y:S01]  /*ba10*/  ISETP.LT.OR P2, PT, R33, 0x41, !P1 ;  /* 0x000000412100780c */ /* 0x000fe20004f41670 */
[----:B0-----:R-:W0:Y:S02]  /*ba20*/  @!P3 LDC.64 R8, c[0x0][0x5c0] ;  /* 0x00017000ff08bb82 */ /* 0x001e240000000a00 */
[----:B0-----:R-:W-:-:S04]  /*ba30*/  @!P3 IADD3 R8, P4, P5, R24, R8, R2 ;  /* 0x000000081808b210 */ /* 0x001fc80007d9e002 */
[----:B------:R-:W-:Y:S02]  /*ba40*/  @!P3 IADD3.X R9, R32, R9, R6, P4, P5 ;  /* 0x000000092009b210 */ /* 0x000fe400027ea406 */
[----:B---3--:R-:W-:-:S04]  /*ba50*/  LOP3.LUT R10, R10, 0xff, RZ, 0xc0, !PT ;  /* 0x000000ff0a0a7812 */ /* 0x008fc800078ec0ff */
[----:B------:R-:W-:-:S05]  /*ba60*/  F2FP.F16.E4M3.UNPACK_B R10, R10 ;  /* 0x0000000aff0a723e */ /* 0x000fca00020006ff */
[----:B------:R-:W-:-:S05]  /*ba70*/  HADD2.F32 R10, -RZ, R10.H0_H0 ;  /* 0x2000000aff0a7230 */ /* 0x000fca0000004100 */
[----:B------:R-:W-:-:S04]  /*ba80*/  FMUL R10, R10, UR21 ;  /* 0x000000150a0a7c20 */ /* 0x000fc80008400000 */
[----:B------:R-:W-:Y:S02]  /*ba90*/  FFMA R10, R225, UR20, R10 ;  /* 0x00000014e10a7c23 */ /* 0x000fe4000800000a */
        /* <DEDUP_REMOVED lines=49> */
[----:B0-----:R-:W-:-:S04]  /*bdb0*/  @!P3 IADD3 R8, P4, P5, R24, R8, R2 ;  /* 0x000000081808b210 */ /* 0x001fc80007d9e002 */
[----:B------:R-:W-:Y:S02]  /*bdc0*/  @!P3 IADD3.X R9, R32, R9, R6, P4, P5 ;  /* 0x000000092009b210 */ /* 0x000fe400027ea406 */
        /* <DEDUP_REMOVED lines=340> */
[----:B------:R-:W-:Y:S01]  /*d310*/  FFMA R10, R226, UR20, R10 ;  /* 0x00000014e20a7c23 */ /* 0x000fe2000800000a */
[----:B------:R-:W-:Y:S01]  /*d320*/  ISETP.LT.OR P1, PT, R33, 0x7a, !P1 ;  /* 0x0000007a2100780c */ /* 0x000fe20004f21670 */
[----:B------:R-:W4:Y:S03]  /*d330*/  LDL.LU R226, [R1+0x8c] ;  /* 0x00008c0001e27983 */ /* 0x000f260000300800 */
[----:B------:R-:W-:Y:S02]  /*d340*/  F2FP.SATFINITE.E4M3.F32.PACK_AB_MERGE_C R11, RZ, R10, RZ ;  /* 0x0000000aff0b723e */ /* 0x000fe400048070ff */
[----:B------:R-:W-:-:S03]  /*d350*/  PRMT R10, RZ, 0x7610, R10 ;  /* 0x00007610ff0a7816 */ /* 0x000fc6000000000a */
[----:B------:R0:W-:Y:S04]  /*d360*/  @!P3 STG.E.U8 desc[UR14][R8.64+0x71], R11 ;  /* 0x0000710b0800b986 */ /* 0x0001e8000c10110e */
[----:B------:R-:W2:Y:S01]  /*d370*/  @!P2 LDG.E.U8 R10, desc[UR14][R26.64+0x78] ;  /* 0x0000780e1a0aa981 */ /* 0x000ea2000c1e1100 */
[----:B0-----:R-:W0:Y:S02]  /*d380*/  @!P2 LDC.64 R8, c[0x0][0x5c0] ;  /* 0x00017000ff08ab82 */ /* 0x001e240000000a00 */
[----:B0-----:R-:W-:-:S05]  /*d390*/  @!P2 IADD3 R8, P3, R24, R8, RZ ;  /* 0x000000081808a210 */ /* 0x001fca0007f7e0ff */
[----:B------:R-:W-:Y:S01]  /*d3a0*/  @!P2 IMAD.X R9, R32, 0x1, R9, P3 ;  /* 0x000000012009a824 */ /* 0x000fe200018e0609 */
[----:B--2---:R-:W-:-:S04]  /*d3b0*/  LOP3.LUT R10, R10, 0xff, RZ, 0xc0, !PT ;  /* 0x000000ff0a0a7812 */ /* 0x004fc800078ec0ff */
[----:B------:R-:W-:-:S05]  /*d3c0*/  F2FP.F16.E4M3.UNPACK_B R10, R10 ;  /* 0x0000000aff0a723e */ /* 0x000fca00020006ff */
[----:B------:R-:W-:-:S05]  /*d3d0*/  HADD2.F32 R10, -RZ, R10.H0_H0 ;  /* 0x2000000aff0a7230 */ /* 0x000fca0000004100 */
[----:B------:R-:W-:-:S04]  /*d3e0*/  FMUL R10, R10, UR21 ;  /* 0x000000150a0a7c20 */ /* 0x000fc80008400000 */
[----:B------:R-:W-:Y:S01]  /*d3f0*/  FFMA R10, R227, UR20, R10 ;  /* 0x00000014e30a7c23 */ /* 0x000fe2000800000a */
[----:B------:R-:W-:Y:S01]  /*d400*/  PRMT R12, RZ, 0x7610, R12 ;  /* 0x00007610ff0c7816 */ /* 0x000fe2000000000c */
        /* <DEDUP_REMOVED lines=13> */
[----:B------:R-:W-:-:S05]  /*d4e0*/  FFMA R10, R225, UR20, R10 ;  /* 0x00000014e10a7c23 */ /* 0x000fca000800000a */
        /* <DEDUP_REMOVED lines=12> */
[----:B----4-:R-:W-:Y:S01]  /*d5b0*/  FFMA R10, R226, UR20, R10 ;  /* 0x00000014e20a7c23 */ /* 0x010fe2000800000a */
[----:B------:R-:W-:Y:S01]  /*d5c0*/  IADD3 R13, P0, R35, 0x80, RZ ;  /* 0x00000080230d7810 */ /* 0x000fe20007f1e0ff */
[----:B------:R-:W3:Y:S03]  /*d5d0*/  LDL.LU R226, [R1+0x94] ;  /* 0x0000940001e27983 */ /* 0x000ee60000300800 */
[----:B------:R-:W-:Y:S02]  /*d5e0*/  F2FP.SATFINITE.E4M3.F32.PACK_AB_MERGE_C R15, RZ, R10, RZ ;  /* 0x0000000aff0f723e */ /* 0x000fe400048070ff */
[----:B------:R-:W0:Y:S03]  /*d5f0*/  @!P1 LDC.64 R10, c[0x0][0x5c0] ;  /* 0x00017000ff0a9b82 */ /* 0x000e260000000a00 */
[----:B------:R1:W-:Y:S04]  /*d600*/  @!P2 STG.E.U8 desc[UR14][R8.64+0x78], R15 ;  /* 0x0000780f0800a986 */ /* 0x0003e8000c10110e */
[----:B------:R-:W4:Y:S01]  /*d610*/  @!P1 LDG.E.U8 R12, desc[UR14][R28.64+0x79] ;  /* 0x0000790e1c0c9981 */ /* 0x000f22000c1e1100 */
[----:B------:R-:W-:Y:S01]  /*d620*/  IMAD.X R14, RZ, RZ, R39, P0 ;  /* 0x000000ffff0e7224 */ /* 0x000fe200000e0627 */
[----:B------:R-:W-:-:S03]  /*d630*/  ISETP.GE.AND P0, PT, R34, 0x81, PT ;  /* 0x000000812200780c */ /* 0x000fc60003f06270 */
[----:B------:R-:W-:Y:S01]  /*d640*/  IMAD R14, R14, UR6, RZ ;  /* 0x000000060e0e7c24 */ /* 0x000fe2000f8e02ff */
[----:B------:R-:W-:Y:S01]  /*d650*/  ISETP.LT.OR P3, PT, R33, 0x1, !P0 ;  /* 0x000000012100780c */ /* 0x000fe20004761670 */
[----:B-1----:R-:W-:-:S04]  /*d660*/  IMAD.WIDE.U32 R8, R13, UR6, R30 ;  /* 0x000000060d087c25 */ /* 0x002fc8000f8e001e */
[----:B------:R-:W-:Y:S01]  /*d670*/  IMAD R13, R13, UR7, R14 ;  /* 0x000000070d0d7c24 */ /* 0x000fe2000f8e020e */
[----:B------:R-:W-:Y:S02]  /*d680*/  IADD3 R8, P2, R8, UR8, RZ ;  /* 0x0000000808087c10 */ /* 0x000fe4000ff5e0ff */
[----:B0-----:R-:W-:Y:S02]  /*d690*/  @!P1 IADD3 R10, P4, P5, R24, R10, R2 ;  /* 0x0000000a180a9210 */ /* 0x001fe40007d9e002 */
[----:B------:R-:W-:Y:S02]  /*d6a0*/  IADD3.X R9, R9, UR9, R13, P2, !PT ;  /* 0x0000000909097c10 */ /* 0x000fe400097fe40d */
[----:B------:R-:W-:Y:S02]  /*d6b0*/  @!P1 IADD3.X R11, R32, R11, R6, P4, P5 ;  /* 0x0000000b200b9210 */ /* 0x000fe400027ea406 */
[----:B----4-:R-:W-:-:S04]  /*d6c0*/  LOP3.LUT R12, R12, 0xff, RZ, 0xc0, !PT ;  /* 0x000000ff0c0c7812 */ /* 0x010fc800078ec0ff */
[----:B------:R-:W-:-:S05]  /*d6d0*/  F2FP.F16.E4M3.UNPACK_B R12, R12 ;  /* 0x0000000cff0c723e */ /* 0x000fca00020006ff */
[----:B------:R-:W-:-:S05]  /*d6e0*/  HADD2.F32 R12, -RZ, R12.H0_H0 ;  /* 0x2000000cff0c7230 */ /* 0x000fca0000004100 */
[----:B------:R-:W-:-:S04]  /*d6f0*/  FMUL R12, R12, UR21 ;  /* 0x000000150c0c7c20 */ /* 0x000fc80008400000 */
[----:B--2---:R-:W-:Y:S01]  /*d700*/  FFMA R12, R227, UR20, R12 ;  /* 0x00000014e30c7c23 */ /* 0x004fe2000800000c */
[----:B------:R-:W-:Y:S01]  /*d710*/  ISETP.LT.OR P2, PT, R33, 0x2, !P0 ;  /* 0x000000022100780c */ /* 0x000fe20004741670 */
[----:B------:R-:W2:Y:S03]  /*d720*/  LDL.LU R227, [R1+0x98] ;  /* 0x0000980001e37983 */ /* 0x000ea60000300800 */
[----:B------:R-:W-:Y:S02]  /*d730*/  F2FP.SATFINITE.E4M3.F32.PACK_AB_MERGE_C R15, RZ, R12, RZ ;  /* 0x0000000cff0f723e */ /* 0x000fe400048070ff */
[----:B------:R-:W-:-:S03]  /*d740*/  PRMT R12, RZ, 0x7610, R12 ;  /* 0x00007610ff0c7816 */ /* 0x000fc6000000000c */
[----:B------:R0:W-:Y:S04]  /*d750*/  @!P1 STG.E.U8 desc[UR14][R10.64+0x79], R15 ;  /* 0x0000790f0a009986 */ /* 0x0001e8000c10110e */
[----:B------:R-:W4:Y:S01]  /*d760*/  @!P3 LDG.E.U8 R12, desc[UR14][R8.64] ;  /* 0x0000000e080cb981 */ /* 0x000f22000c1e1100 */
[----:B0-----:R-:W0:Y:S02]  /*d770*/  @!P3 LDC.64 R10, c[0x0][0x5c0] ;  /* 0x00017000ff0abb82 */ /* 0x001e240000000a00 */
[----:B0-----:R-:W-:-:S04]  /*d780*/  @!P3 IADD3 R10, P1, P4, R24, R10, R5 ;  /* 0x0000000a180ab210 */ /* 0x001fc80007c3e005 */
[----:B------:R-:W-:Y:S02]  /*d790*/  @!P3 IADD3.X R11, R32, R11, R7, P1, P4 ;  /* 0x0000000b200bb210 */ /* 0x000fe40000fe8407 */
[----:B----4-:R-:W-:-:S04]  /*d7a0*/  LOP3.LUT R12, R12, 0xff, RZ, 0xc0, !PT ;  /* 0x000000ff0c0c7812 */ /* 0x010fc800078ec0ff */
[----:B------:R-:W-:-:S05]  /*d7b0*/  F2FP.F16.E4M3.UNPACK_B R12, R12 ;  /* 0x0000000cff0c723e */ /* 0x000fca00020006ff */
[----:B------:R-:W-:-:S05]  /*d7c0*/  HADD2.F32 R12, -RZ, R12.H0_H0 ;  /* 0x2000000cff0c7230 */ /* 0x000fca0000004100 */
[----:B------:R-:W-:-:S04]  /*d7d0*/  FMUL R12, R12, UR21 ;  /* 0x000000150c0c7c20 */ /* 0x000fc80008400000 */
[----:B---3--:R-:W-:Y:S01]  /*d7e0*/  FFMA R12, R226, UR20, R12 ;  /* 0x00000014e20c7c23 */ /* 0x008fe2000800000c */
[----:B------:R-:W-:Y:S01]  /*d7f0*/  IADD3 R15, P1, R35, 0x88, RZ ;  /* 0x00000088230f7810 */ /* 0x000fe20007f3e0ff */
[----:B------:R-:W3:Y:S03]  /*d800*/  LDL.LU R226, [R1+0x9c] ;  /* 0x00009c0001e27983 */ /* 0x000ee60000300800 */
[----:B------:R-:W-:Y:S02]  /*d810*/  F2FP.SATFINITE.E4M3.F32.PACK_AB_MERGE_C R17, RZ, R12, RZ ;  /* 0x0000000cff11723e */ /* 0x000fe400048070ff */
[----:B------:R-:W-:-:S03]  /*d820*/  PRMT R12, RZ, 0x7610, R12 ;  /* 0x00007610ff0c7816 */ /* 0x000fc6000000000c */
[----:B------:R0:W-:Y:S04]  /*d830*/  @!P3 STG.E.U8 desc[UR14][R10.64], R17 ;  /* 0x000000110a00b986 */ /* 0x0001e8000c10110e */
[----:B------:R-:W4:Y:S01]  /*d840*/  @!P2 LDG.E.U8 R12, desc[UR14][R8.64+0x1] ;  /* 0x0000010e080ca981 */ /* 0x000f22000c1e1100 */
[----:B------:R-:W-:Y:S01]  /*d850*/  IMAD.X R13, RZ, RZ, R39, P1 ;  /* 0x000000ffff0d7224 */ /* 0x000fe200008e0627 */
[----:B------:R-:W-:-:S03]  /*d860*/  ISETP.GE.AND P1, PT, R34, 0x89, PT ;  /* 0x000000892200780c */ /* 0x000fc60003f26270 */
[----:B------:R-:W-:Y:S01]  /*d870*/  IMAD R16, R13, UR6, RZ ;  /* 0x000000060d107c24 */ /* 0x000fe2000f8e02ff */
[----:B------:R-:W-:Y:S01]  /*d880*/  ISETP.LT.OR P3, PT, R33, 0x1, !P1 ;  /* 0x000000012100780c */ /* 0x000fe20004f61670 */
[----:B0-----:R-:W0:Y:S02]  /*d890*/  @!P2 LDC.64 R10, c[0x0][0x5c0] ;  /* 0x00017000ff0aab82 */ /* 0x001e240000000a00 */
[----:B------:R-:W-:Y:S01]  /*d8a0*/  IMAD R17, R15, UR7, R16 ;  /* 0x000000070f117c24 */ /* 0x000fe2000f8e0210 */
[----:B0-----:R-:W-:Y:S02]  /*d8b0*/  @!P2 IADD3 R14, P4, P5, R24, R10, R5 ;  /* 0x0000000a180ea210 */ /* 0x001fe40007d9e005 */
[----:B----4-:R-:W-:-:S04]  /*d8c0*/  LOP3.LUT R12, R12, 0xff, RZ, 0xc0, !PT ;  /* 0x000000ff0c0c7812 */ /* 0x010fc800078ec0ff */
[----:B------:R-:W-:-:S05]  /*d8d0*/  F2FP.F16.E4M3.UNPACK_B R12, R12 ;  /* 0x0000000cff0c723e */ /* 0x000fca00020006ff */
[----:B------:R-:W-:-:S05]  /*d8e0*/  HADD2.F32 R12, -RZ, R12.H0_H0 ;  /* 0x2000000cff0c7230 */ /* 0x000fca0000004100 */
[----:B------:R-:W-:Y:S01]  /*d8f0*/  FMUL R10, R12, UR21 ;  /* 0x000000150c0a7c20 */ /* 0x000fe20008400000 */
[----:B------:R-:W-:Y:S01]  /*d900*/  IMAD.WIDE.U32 R12, R15, UR6, R30 ;  /* 0x000000060f0c7c25 */ /* 0x000fe2000f8e001e */
[----:B------:R-:W-:-:S03]  /*d910*/  @!P2 IADD3.X R15, R32, R11, R7, P4, P5 ;  /* 0x0000000b200fa210 */ /* 0x000fc600027ea407 */
[----:B--2---:R-:W-:Y:S01]  /*d920*/  FFMA R16, R227, UR20, R10 ;  /* 0x00000014e3107c23 */ /* 0x004fe2000800000a */
[----:B------:R-:W-:Y:S01]  /*d930*/  IADD3 R10, P4, R12, UR8, RZ ;  /* 0x000000080c0a7c10 */ /* 0x000fe2000ff9e0ff */
[----:B------:R-:W2:Y:S03]  /*d940*/  LDL.LU R227, [R1+0xa0] ;  /* 0x0000a00001e37983 */ /* 0x000ea60000300800 */
[----:B------:R-:W-:Y:S02]  /*d950*/  F2FP.SATFINITE.E4M3.F32.PACK_AB_MERGE_C R19, RZ, R16, RZ ;  /* 0x00000010ff13723e */ /* 0x000fe400048070ff */
[----:B------:R-:W-:Y:S01]  /*d960*/  PRMT R16, RZ, 0x7610, R16 ;  /* 0x00007610ff107816 */ /* 0x000fe20000000010 */
[----:B------:R-:W4:Y:S01]  /*d970*/  LDL.LU R225, [R1+0xa4] ;  /* 0x0000a40001e17983 */ /* 0x000f220000300800 */
[----:B------:R-:W-:Y:S02]  /*d980*/  IADD3.X R11, R13, UR9, R17, P4, !PT ;  /* 0x000000090d0b7c10 */ /* 0x000fe4000a7fe411 */
[----:B------:R-:W0:Y:S01]  /*d990*/  @!P3 LDC.64 R12, c[0x0][0x5c0] ;  /* 0x00017000ff0cbb82 */ /* 0x000e220000000a00 */
[----:B------:R1:W-:Y:S04]  /*d9a0*/  @!P2 STG.E.U8 desc[UR14][R14.64+0x1], R19 ;  /* 0x000001130e00a986 */ /* 0x0003e8000c10110e */
[----:B------:R-:W3:Y:S01]  /*d9b0*/  @!P3 LDG.E.U8 R16, desc[UR14][R10.64] ;  /* 0x0000000e0a10b981 */ /* 0x000ee2000c1e1100 */
[----:B------:R-:W-:-:S02]  /*d9c0*/  @!P3 IADD3 R17, P4, P5, R5, R24, R2 ;  /* 0x000000180511b210 */ /* 0x000fc40007d9e002 */
[----:B------:R-:W-:Y:S02]  /*d9d0*/  ISETP.LT.OR P2, PT, R33, 0x2, !P1 ;  /* 0x000000022100780c */ /* 0x000fe40004f41670 */
[----:B------:R-:W-:Y:S02]  /*d9e0*/  @!P3 IADD3.X R18, R7, R32, R6, P4, P5 ;  /* 0x000000200712b210 */ /* 0x000fe400027ea406 */
[----:B-1----:R-:W-:Y:S02]  /*d9f0*/  PRMT R14, RZ, 0x7610, R14 ;  /* 0x00007610ff0e7816 */ /* 0x002fe4000000000e */
[----:B0-----:R-:W-:-:S05]  /*da00*/  @!P3 IADD3 R12, P4, R17, R12, RZ ;  /* 0x0000000c110cb210 */ /* 0x001fca0007f9e0ff */
[----:B------:R-:W-:Y:S01]  /*da10*/  @!P3 IMAD.X R13, R18, 0x1, R13, P4 ;  /* 0x00000001120db824 */ /* 0x000fe200020e060d */
[----:B---3--:R-:W-:-:S04]  /*da20*/  LOP3.LUT R16, R16, 0xff, RZ, 0xc0, !PT ;  /* 0x000000ff10107812 */ /* 0x008fc800078ec0ff */
[----:B------:R-:W-:-:S05]  /*da30*/  F2FP.F16.E4M3.UNPACK_B R16, R16 ;  /* 0x00000010ff10723e */ /* 0x000fca00020006ff */
[----:B------:R-:W-:-:S05]  /*da40*/  HADD2.F32 R16, -RZ, R16.H0_H0 ;  /* 0x20000010ff107230 */ /* 0x000fca0000004100 */
[----:B------:R-:W-:-:S04]  /*da50*/  FMUL R16, R16, UR21 ;  /* 0x0000001510107c20 */ /* 0x000fc80008400000 */
[----:B------:R-:W-:Y:S01]  /*da60*/  FFMA R16, R226, UR20, R16 ;  /* 0x00000014e2107c23 */ /* 0x000fe20008000010 */
[----:B------:R-:W-:Y:S01]  /*da70*/  @!P2 IADD3 R17, P4, P5, R5, R24, R2 ;  /* 0x000000180511a210 */ /* 0x000fe20007d9e002 */
[----:B------:R-:W3:Y:S03]  /*da80*/  LDL.LU R226, [R1+0xa8] ;  /* 0x0000a80001e27983 */ /* 0x000ee60000300800 */
[----:B------:R-:W-:-:S05]  /*da90*/  F2FP.SATFINITE.E4M3.F32.PACK_AB_MERGE_C R15, RZ, R16, RZ ;  /* 0x00000010ff0f723e */ /* 0x000fca00048070ff */
[----:B------:R0:W-:Y:S04]  /*daa0*/  @!P3 STG.E.U8 desc[UR14][R12.64], R15 ;  /* 0x0000000f0c00b986 */ /* 0x0001e8000c10110e */
[----:B------:R-:W2:Y:S01]  /*dab0*/  @!P2 LDG.E.U8 R14, desc[UR14][R10.64+0x1] ;  /* 0x0000010e0a0ea981 */ /* 0x000ea2000c1e1100 */
[----:B------:R-:W-:Y:S02]  /*dac0*/  ISETP.LT.OR P3, PT, R33, 0x9, !P0 ;  /* 0x000000092100780c */ /* 0x000fe40004761670 */
[----:B------:R-:W-:Y:S01]  /*dad0*/  @!P2 IADD3.X R16, R7, R32, R6, P4, P5 ;  /* 0x000000200710a210 */ /* 0x000fe200027ea406 */
        /* <DEDUP_REMOVED lines=21> */
[----:B------:R-:W-:-:S05]  /*dc30*/  FFMA R14, R225, UR20, R14 ;  /* 0x00000014e10e7c23 */ /* 0x000fca000800000e */
        /* <DEDUP_REMOVED lines=13> */
[----:B------:R-:W-:Y:S01]  /*dd10*/  @!P3 IADD3 R17, P4, P5, R5, R24, R2 ;  /* 0x000000180511b210 */ /* 0x000fe20007d9e002 */
[----:B------:R-:W3:Y:S03]  /*dd20*/  LDL.LU R226, [R1+0xb0] ;  /* 0x0000b00001e27983 */ /* 0x000ee60000300800 */
[----:B------:R-:W-:Y:S01]  /*dd30*/  F2FP.SATFINITE.E4M3.F32.PACK_AB_MERGE_C R15, RZ, R14, RZ ;  /* 0x0000000eff0f723e */ /* 0x000fe200048070ff */
[----:B------:R-:W4:Y:S01]  /*dd40*/  LDL.LU R225, [R1+0xb4] ;  /* 0x0000b40001e17983 */ /* 0x000f220000300800 */
[----:B------:R-:W-:-:S03]  /*dd50*/  PRMT R14, RZ, 0x7610, R14 ;  /* 0x00007610ff0e7816 */ /* 0x000fc6000000000e */
        /* <DEDUP_REMOVED lines=12> */
[----:B------:R-:W-:Y:S01]  /*de20*/  @!P2 IADD3 R17, P4, P5, R5, R24, R2 ;  /* 0x000000180511a210 */ /* 0x000fe20007d9e002 */
[----:B------:R-:W2:Y:S03]  /*de30*/  LDL.LU R227, [R1+0xb8] ;  /* 0x0000b80001e37983 */ /* 0x000ea60000300800 */
[----:B------:R-:W-:Y:S02]  /*de40*/  F2FP.SATFINITE.E4M3.F32.PACK_AB_MERGE_C R15, RZ, R14, RZ ;  /* 0x0000000eff0f723e */ /* 0x000fe400048070ff */
[----:B------:R-:W-:-:S03]  /*de50*/  PRMT R14, RZ, 0x7610, R14 ;  /* 0x00007610ff0e7816 */ /* 0x000fc6000000000e */
[----:B------:R0:W-:Y:S04]  /*de60*/  @!P3 STG.E.U8 desc[UR14][R12.64+0x8], R15 ;  /* 0x0000080f0c00b986 */ /* 0x0001e8000c10110e */
[----:B------:R-:W3:Y:S01]  /*de70*/  @!P2 LDG.E.U8 R14, desc[UR14][R10.64+0x9] ;  /* 0x0000090e0a0ea981 */ /* 0x000ee2000c1e1100 */
[----:B------:R-:W-:Y:S02]  /*de80*/  ISETP.LT.OR P3, PT, R33, 0x11, !P0 ;  /* 0x000000112100780c */ /* 0x000fe40004761670 */
[----:B------:R-:W-:Y:S01]  /*de90*/  @!P2 IADD3.X R16, R7, R32, R6, P4, P5 ;  /* 0x000000200710a210 */ /* 0x000fe200027ea406 */
        /* <DEDUP_REMOVED lines=34> */
[----:B--2---:R-:W-:Y:S01]  /*e0c0*/  FFMA R14, R227, UR20, R14 ;  /* 0x00000014e30e7c23 */ /* 0x004fe2000800000e */
[----:B------:R-:W-:Y:S01]  /*e0d0*/  @!P3 IADD3 R17, P4, P5, R5, R24, R2 ;  /* 0x000000180511b210 */ /* 0x000fe20007d9e002 */
[----:B------:R-:W2:Y:S03]  /*e0e0*/  LDL.LU R227, [R1+0xc0] ;  /* 0x0000c00001e37983 */ /* 0x000ea60000300800 */
[----:B------:R-:W-:Y:S01]  /*e0f0*/  F2FP.SATFINITE.E4M3.F32.PACK_AB_MERGE_C R15, RZ, R14, RZ ;  /* 0x0000000eff0f723e */ /* 0x000fe200048070ff */
[----:B------:R-:W4:Y:S01]  /*e100*/  LDL.LU R225, [R1+0xc4] ;  /* 0x0000c40001e17983 */ /* 0x000f220000300800 */
        /* <DEDUP_REMOVED lines=15> */
[----:B------:R-:W-:Y:S02]  /*e200*/  F2FP.SATFINITE.E4M3.F32.PACK_AB_MERGE_C R15, RZ, R14, RZ ;  /* 0x0000000eff0f723e */ /* 0x000fe400048070ff */
        /* <DEDUP_REMOVED lines=412> */
[----:B------:R-:W-:Y:S02]  /*fbd0*/  PRMT R16, RZ, 0x7610, R16 ;  /* 0x00007610ff107816 */ /* 0x000fe40000000010 */
        /* <DEDUP_REMOVED lines=8> */
[----:B------:R-:W0:Y:S03]  /*fc60*/  @!P2 LDC.64 R14, c[0x0][0x5c0] ;  /* 0x00017000ff0eab82 */ /* 0x000e260000000a00 */
[----:B------:R1:W-:Y:S04]  /*fc70*/  @!P3 STG.E.U8 desc[UR14][R12.64+0x48], R17 ;  /* 0x000048110c00b986 */ /* 0x0003e8000c10110e */
[----:B------:R-:W3:Y:S01]  /*fc80*/  @!P2 LDG.E.U8 R16, desc[UR14][R10.64+0x49] ;  /* 0x0000490e0a10a981 */ /* 0x000ee2000c1e1100 */
[----:B------:R-:W-:-:S02]  /*fc90*/  ISETP.LT.OR P3, PT, R33, 0x51, !P0 ;  /* 0x000000512100780c */ /* 0x000fc40004761670 */
[----:B------:R-:W-:-:S11]  /*fca0*/  @!P2 IADD3.X R18, R7, R32, R6, P4, P5 ;  /* 0x000000200712a210 */ /* 0x000fd600027ea406 */
[----:B-1----:R-:W1:Y:S01]  /*fcb0*/  @!P3 LDC.64 R12, c[0x0][0x5c0] ;  /* 0x00017000ff0cbb82 */ /* 0x002e620000000a00 */
[----:B0-----:R-:W-:-:S05]  /*fcc0*/  @!P2 IADD3 R14, P4, R19, R14, RZ ;  /* 0x0000000e130ea210 */ /* 0x001fca0007f9e0ff */
[----:B------:R-:W-:Y:S01]  /*fcd0*/  @!P2 IMAD.X R15, R18, 0x1, R15, P4 ;  /* 0x00000001120fa824 */ /* 0x000fe200020e060f */
[----:B---3--:R-:W-:-:S04]  /*fce0*/  LOP3.LUT R16, R16, 0xff, RZ, 0xc0, !PT ;  /* 0x000000ff10107812 */ /* 0x008fc800078ec0ff */
[----:B------:R-:W-:-:S05]  /*fcf0*/  F2FP.F16.E4M3.UNPACK_B R16, R16 ;  /* 0x00000010ff10723e */ /* 0x000fca00020006ff */
[----:B------:R-:W-:-:S05]  /*fd00*/  HADD2.F32 R16, -RZ, R16.H0_H0 ;  /* 0x20000010ff107230 */ /* 0x000fca0000004100 */
[----:B------:R-:W-:-:S04]  /*fd10*/  FMUL R16, R16, UR21 ;  /* 0x0000001510107c20 */ /* 0x000fc80008400000 */
[----:B------:R-:W-:Y:S01]  /*fd20*/  FFMA R16, R226, UR20, R16 ;  /* 0x00000014e2107c23 */ /* 0x000fe20008000010 */
[----:B-1----:R-:W-:Y:S01]  /*fd30*/  @!P3 IADD3 R12, P4, P5, R24, R12, R5 ;  /* 0x0000000c180cb210 */ /* 0x002fe20007d9e005 */
[----:B------:R-:W3:Y:S03]  /*fd40*/  LDL.LU R226, [R1+0x13c] ;  /* 0x00013c0001e27983 */ /* 0x000ee60000300800 */
[----:B------:R-:W-:Y:S02]  /*fd50*/  F2FP.SATFINITE.E4M3.F32.PACK_AB_MERGE_C R17, RZ, R16, RZ ;  /* 0x00000010ff11723e */ /* 0x000fe400048070ff */
[----:B------:R-:W-:-:S03]  /*fd60*/  PRMT R16, RZ, 0x7610, R16 ;  /* 0x00007610ff107816 */ /* 0x000fc60000000010 */
[----:B------:R0:W-:Y:S04]  /*fd70*/  @!P2 STG.E.U8 desc[UR14][R14.64+0x49], R17 ;  /* 0x000049110e00a986 */ /* 0x0001e8000c10110e */
[----:B------:R-:W4:Y:S01]  /*fd80*/  @!P3 LDG.E.U8 R16, desc[UR14][R8.64+0x50] ;  /* 0x0000500e0810b981 */ /* 0x000f22000c1e1100 */
[----:B------:R-:W-:Y:S02]  /*fd90*/  ISETP.LT.OR P2, PT, R33, 0x52, !P0 ;  /* 0x000000522100780c */ /* 0x000fe40004741670 */
[----:B------:R-:W-:-:S11]  /*fda0*/  @!P3 IADD3.X R13, R32, R13, R7, P4, P5 ;  /* 0x0000000d200db210 */ /* 0x000fd600027ea407 */
[----:B0-----:R-:W0:Y:S01]  /*fdb0*/  @!P2 LDC.64 R14, c[0x0][0x5c0] ;  /* 0x00017000ff0eab82 */ /* 0x001e220000000a00 */
        /* <DEDUP_REMOVED lines=9> */
[----:B------:R-:W-:Y:S02]  /*fe50*/  ISETP.LT.OR P3, PT, R33, 0x51, !P1 ;  /* 0x000000512100780c */ /* 0x000fe40004f61670 */
[----:B0-----:R-:W-:-:S04]  /*fe60*/  @!P2 IADD3 R14, P4, P5, R24, R14, R5 ;  /* 0x0000000e180ea210 */ /* 0x001fc80007d9e005 */
[----:B------:R-:W-:-:S07]  /*fe70*/  @!P2 IADD3.X R15, R32, R15, R7, P4, P5 ;  /* 0x0000000f200fa210 */ /* 0x000fce00027ea407 */
[----:B-1----:R-:W0:Y:S01]  /*fe80*/  @!P3 LDC.64 R12, c[0x0][0x5c0] ;  /* 0x00017000ff0cbb82 */ /* 0x002e220000000a00 */
        /* <DEDUP_REMOVED lines=13> */
[----:B------:R-:W-:Y:S02]  /*ff60*/  @!P3 IADD3.X R18, R7, R32, R6, P4, P5 ;  /* 0x000000200712b210 */ /* 0x000fe400027ea406 */
[----:B-1----:R-:W-:Y:S02]  /*ff70*/  PRMT R14, RZ, 0x7610, R14 ;  /* 0x00007610ff0e7816 */ /* 0x002fe4000000000e */
[----:B---3--:R-:W-:-:S04]  /*ff80*/  LOP3.LUT R16, R16, 0xff, RZ, 0xc0, !PT ;  /* 0x000000ff10107812 */ /* 0x008fc800078ec0ff */
[----:B------:R-:W-:-:S05]  /*ff90*/  F2FP.F16.E4M3.UNPACK_B R16, R16 ;  /* 0x00000010ff10723e */ /* 0x000fca00020006ff */
[----:B------:R-:W-:-:S05]  /*ffa0*/  HADD2.F32 R16, -RZ, R16.H0_H0 ;  /* 0x20000010ff107230 */ /* 0x000fca0000004100 */
[----:B------:R-:W-:Y:S01]  /*ffb0*/  FMUL R17, R16, UR21 ;  /* 0x0000001510117c20 */ /* 0x000fe20008400000 */
[----:B0-----:R-:W-:-:S03]  /*ffc0*/  @!P3 IADD3 R16, P4, R21, R12, RZ ;  /* 0x0000000c1510b210 */ /* 0x001fc60007f9e0ff */
[----:B------:R-:W-:Y:S02]  /*ffd0*/  FFMA R12, R226, UR20, R17 ;  /* 0x00000014e20c7c23 */ /* 0x000fe40008000011 */
[----:B------:R-:W-:Y:S01]  /*ffe0*/  @!P3 IMAD.X R17, R18, 0x1, R13, P4 ;  /* 0x000000011211b824 */ /* 0x000fe200020e060d */
[----:B------:R-:W3:Y:S02]  /*fff0*/  LDL.LU R226, [R1+0x148] ;  /* 0x0001480001e27983 */ /* 0x000ee40000300800 */
[----:B------:R-:W-:Y:S02]  /*10000*/  F2FP.SATFINITE.E4M3.F32.PACK_AB_MERGE_C R19, RZ, R12, RZ ;  /* 0x0000000cff13723e */ /* 0x000fe400048070ff */
[----:B------:R-:W0:Y:S03]  /*10010*/  @!P2 LDC.64 R12, c[0x0][0x5c0] ;  /* 0x00017000ff0cab82 */ /* 0x000e260000000a00 */
[----:B------:R1:W-:Y:S04]  /*10020*/  @!P3 STG.E.U8 desc[UR14][R16.64+0x50], R19 ;  /* 0x000050131000b986 */ /* 0x0003e8000c10110e */
[----:B------:R-:W2:Y:S01]  /*10030*/  @!P2 LDG.E.U8 R14, desc[UR14][R10.64+0x51] ;  /* 0x0000510e0a0ea981 */ /* 0x000ea2000c1e1100 */
[----:B------:R-:W-:-:S02]  /*10040*/  @!P2 IADD3 R21, P4, P5, R5, R24, R2 ;  /* 0x000000180515a210 */ /* 0x000fc40007d9e002 */
[----:B------:R-:W-:Y:S02]  /*10050*/  ISETP.LT.OR P3, PT, R33, 0x59, !P0 ;  /* 0x000000592100780c */ /* 0x000fe40004761670 */
[----:B------:R-:W-:Y:S02]  /*10060*/  @!P2 IADD3.X R18, R7, R32, R6, P4, P5 ;  /* 0x000000200712a210 */ /* 0x000fe400027ea406 */
[----:B-1----:R-:W-:Y:S02]  /*10070*/  PRMT R16, RZ, 0x7610, R16 ;  /* 0x00007610ff107816 */ /* 0x002fe40000000010 */
[----:B--2---:R-:W-:-:S04]  /*10080*/  LOP3.LUT R14, R14, 0xff, RZ, 0xc0, !PT ;  /* 0x000000ff0e0e7812 */ /* 0x004fc800078ec0ff */
[----:B------:R-:W-:-:S05]  /*10090*/  F2FP.F16.E4M3.UNPACK_B R14, R14 ;  /* 0x0000000eff0e723e */ /* 0x000fca00020006ff */
[----:B------:R-:W-:-:S05]  /*100a0*/  HADD2.F32 R14, -RZ, R14.H0_H0 ;  /* 0x2000000eff0e7230 */ /* 0x000fca0000004100 */
[----:B------:R-:W-:Y:S01]  /*100b0*/  FMUL R15, R14, UR21 ;  /* 0x000000150e0f7c20 */ /* 0x000fe20008400000 */
[----:B0-----:R-:W-:-:S03]  /*100c0*/  @!P2 IADD3 R14, P4, R21, R12, RZ ;  /* 0x0000000c150ea210 */ /* 0x001fc60007f9e0ff */
[----:B------:R-:W-:Y:S02]  /*100d0*/  FFMA R12, R227, UR20, R15 ;  /* 0x00000014e30c7c23 */ /* 0x000fe4000800000f */
[----:B------:R-:W-:Y:S01]  /*100e0*/  @!P2 IMAD.X R15, R18, 0x1, R13, P4 ;  /* 0x00000001120fa824 */ /* 0x000fe200020e060d */
[----:B------:R-:W2:Y:S02]  /*100f0*/  LDL.LU R227, [R1+0x14c] ;  /* 0x00014c0001e37983 */ /* 0x000ea40000300800 */
[----:B------:R-:W-:Y:S02]  /*10100*/  F2FP.SATFINITE.E4M3.F32.PACK_AB_MERGE_C R17, RZ, R12, RZ ;  /* 0x0000000cff11723e */ /* 0x000fe400048070ff */
[----:B------:R-:W0:Y:S03]  /*10110*/  @!P3 LDC.64 R12, c[0x0][0x5c0] ;  /* 0x00017000ff0cbb82 */ /* 0x000e260000000a00 */
[----:B------:R1:W-:Y:S04]  /*10120*/  @!P2 STG.E.U8 desc[UR14][R14.64+0x51], R17 ;  /* 0x000051110e00a986 */ /* 0x0003e8000c10110e */
[----:B------:R-:W4:Y:S01]  /*10130*/  @!P3 LDG.E.U8 R16, desc[UR14][R8.64+0x58] ;  /* 0x0000580e0810b981 */ /* 0x000f22000c1e1100 */
[----:B------:R-:W-:-:S02]  /*10140*/  ISETP.LT.OR P2, PT, R33, 0x5a, !P0 ;  /* 0x0000005a2100780c */ /* 0x000fc40004741670 */
[----:B-1----:R-:W-:-:S11]  /*10150*/  PRMT R14, RZ, 0x7610, R14 ;  /* 0x00007610ff0e7816 */ /* 0x002fd6000000000e */
[----:B------:R-:W1:Y:S01]  /*10160*/  @!P2 LDC.64 R18, c[0x0][0x5c0] ;  /* 0x00017000ff12ab82 */ /* 0x000e620000000a00 */
[----:B0-----:R-:W-:-:S04]  /*10170*/  @!P3 IADD3 R12, P4, P5, R24, R12, R5 ;  /* 0x0000000c180cb210 */ /* 0x001fc80007d9e005 */
[----:B------:R-:W-:Y:S02]  /*10180*/  @!P3 IADD3.X R13, R32, R13, R7, P4, P5 ;  /* 0x0000000d200db210 */ /* 0x000fe400027ea407 */
[----:B----4-:R-:W-:-:S04]  /*10190*/  LOP3.LUT R16, R16, 0xff, RZ, 0xc0, !PT ;  /* 0x000000ff10107812 */ /* 0x010fc800078ec0ff */
[----:B------:R-:W-:-:S05]  /*101a0*/  F2FP.F16.E4M3.UNPACK_B R16, R16 ;  /* 0x00000010ff10723e */ /* 0x000fca00020006ff */
[----:B------:R-:W-:-:S05]  /*101b0*/  HADD2.F32 R16, -RZ, R16.H0_H0 ;  /* 0x20000010ff107230 */ /* 0x000fca0000004100 */
[----:B------:R-:W-:-:S04]  /*101c0*/  FMUL R16, R16, UR21 ;  /* 0x0000001510107c20 */ /* 0x000fc80008400000 */
[----:B------:R-:W-:-:S05]  /*101d0*/  FFMA R16, R225, UR20, R16 ;  /* 0x00000014e1107c23 */ /* 0x000fca0008000010 */
[----:B------:R-:W-:-:S05]  /*101e0*/  F2FP.SATFINITE.E4M3.F32.PACK_AB_MERGE_C R17, RZ, R16, RZ ;  /* 0x00000010ff11723e */ /* 0x000fca00048070ff */
[----:B------:R0:W-:Y:S04]  /*101f0*/  @!P3 STG.E.U8 desc[UR14][R12.64+0x58], R17 ;  /* 0x000058110c00b986 */ /* 0x0001e8000c10110e */
[----:B------:R-:W4:Y:S01]  /*10200*/  @!P2 LDG.E.U8 R14, desc[UR14][R8.64+0x59] ;  /* 0x0000590e080ea981 */ /* 0x000f22000c1e1100 */
[----:B------:R-:W-:-:S13]  /*10210*/  ISETP.LT.OR P3, PT, R33, 0x59, !P1 ;  /* 0x000000592100780c */ /* 0x000fda0004f61670 */
[----:B0-----:R-:W0:Y:S01]  /*10220*/  @!P3 LDC.64 R12, c[0x0][0x5c0] ;  /* 0x00017000ff0cbb82 */ /* 0x001e220000000a00 */
[----:B----4-:R-:W-:-:S04]  /*10230*/  LOP3.LUT R14, R14, 0xff, RZ, 0xc0, !PT ;  /* 0x000000ff0e0e7812 */ /* 0x010fc800078ec0ff */
[----:B------:R-:W-:-:S05]  /*10240*/  F2FP.F16.E4M3.UNPACK_B R14, R14 ;  /* 0x0000000eff0e723e */ /* 0x000fca00020006ff */
[----:B------:R-:W-:-:S05]  /*10250*/  HADD2.F32 R14, -RZ, R14.H0_H0 ;  /* 0x2000000eff0e7230 */ /* 0x000fca0000004100 */
[----:B------:R-:W-:Y:S01]  /*10260*/  FMUL R15, R14, UR21 ;  /* 0x000000150e0f7c20 */ /* 0x000fe20008400000 */
[----:B-1----:R-:W-:-:S03]  /*10270*/  @!P2 IADD3 R14, P4, P5, R24, R18, R5 ;  /* 0x00000012180ea210 */ /* 0x002fc60007d9e005 */
[----:B---3--:R-:W-:Y:S01]  /*10280*/  FFMA R16, R226, UR20, R15 ;  /* 0x00000014e2107c23 */ /* 0x008fe2000800000f */
[----:B------:R-:W-:Y:S01]  /*10290*/  @!P2 IADD3.X R15, R32, R19, R7, P4, P5 ;  /* 0x00000013200fa210 */ /* 0x000fe200027ea407 */
[----:B------:R-:W3:Y:S03]  /*102a0*/  LDL.LU R226, [R1+0x150] ;  /* 0x0001500001e27983 */ /* 0x000ee60000300800 */
[----:B------:R-:W-:Y:S01]  /*102b0*/  F2FP.SATFINITE.E4M3.F32.PACK_AB_MERGE_C R17, RZ, R16, RZ ;  /* 0x00000010ff11723e */ /* 0x000fe200048070ff */
[----:B------:R-:W4:Y:S01]  /*102c0*/  LDL.LU R225, [R1+0x154] ;  /* 0x0001540001e17983 */ /* 0x000f220000300800 */
[----:B------:R-:W-:-:S03]  /*102d0*/  PRMT R16, RZ, 0x7610, R16 ;  /* 0x00007610ff107816 */ /* 0x000fc60000000010 */
[----:B------:R1:W-:Y:S04]  /*102e0*/  @!P2 STG.E.U8 desc[UR14][R14.64+0x59], R17 ;  /* 0x000059110e00a986 */ /* 0x0003e8000c10110e */
[----:B------:R-:W2:Y:S01]  /*102f0*/  @!P3 LDG.E.U8 R16, desc[UR14][R10.64+0x58] ;  /* 0x0000580e0a10b981 */ /* 0x000ea2000c1e1100 */
[----:B------:R-:W-:Y:S02]  /*10300*/  @!P3 IADD3 R19, P4, P5, R5, R24, R2 ;  /* 0x000000180513b210 */ /* 0x000fe40007d9e002 */
[----:B------:R-:W-:Y:S02]  /*10310*/  ISETP.LT.OR P2, PT, R33, 0x5a, !P1 ;  /* 0x0000005a2100780c */ /* 0x000fe40004f41670 */
[----:B------:R-:W-:Y:S02]  /*10320*/  @!P3 IADD3.X R18, R7, R32, R6, P4, P5 ;  /* 0x000000200712b210 */ /* 0x000fe400027ea406 */
[----:B0-----:R-:W-:-:S02]  /*10330*/  @!P3 IADD3 R12, P4, R19, R12, RZ ;  /* 0x0000000c130cb210 */ /* 0x001fc40007f9e0ff */
[----:B-1----:R-:W-:-:S03]  /*10340*/  PRMT R14, RZ, 0x7610, R14 ;  /* 0x00007610ff0e7816 */ /* 0x002fc6000000000e */
[----:B------:R-:W-:-:S04]  /*10350*/  @!P3 IMAD.X R13, R18, 0x1, R13, P4 ;  /* 0x00000001120db824 */ /* 0x000fc800020e060d */
[----:B------:R-:W0:Y:S01]  /*10360*/  @!P2 LDC.64 R20, c[0x0][0x5c0] ;  /* 0x00017000ff14ab82 */ /* 0x000e220000000a00 */
[----:B--2---:R-:W-:-:S04]  /*10370*/  LOP3.LUT R16, R16, 0xff, RZ, 0xc0, !PT ;  /* 0x000000ff10107812 */ /* 0x004fc800078ec0ff */
[----:B------:R-:W-:-:S05]  /*10380*/  F2FP.F16.E4M3.UNPACK_B R16, R16 ;  /* 0x00000010ff10723e */ /* 0x000fca00020006ff */
[----:B------:R-:W-:-:S05]  /*10390*/  HADD2.F32 R16, -RZ, R16.H0_H0 ;  /* 0x20000010ff107230 */ /* 0x000fca0000004100 */
[----:B------:R-:W-:-:S04]  /*103a0*/  FMUL R16, R16, UR21 ;  /* 0x0000001510107c20 */ /* 0x000fc80008400000 */
[----:B------:R-:W-:Y:S01]  /*103b0*/  FFMA R16, R227, UR20, R16 ;  /* 0x00000014e3107c23 */ /* 0x000fe20008000010 */
[----:B------:R-:W-:Y:S01]  /*103c0*/  @!P2 IADD3 R19, P4, P5, R5, R24, R2 ;  /* 0x000000180513a210 */ /* 0x000fe20007d9e002 */
[----:B------:R-:W2:Y:S03]  /*103d0*/  LDL.LU R227, [R1+0x158] ;  /* 0x0001580001e37983 */ /* 0x000ea60000300800 */
[----:B------:R-:W-:-:S05]  /*103e0*/  F2FP.SATFINITE.E4M3.F32.PACK_AB_MERGE_C R17, RZ, R16, RZ ;  /* 0x00000010ff11723e */ /* 0x000fca00048070ff */
[----:B------:R3:W-:Y:S04]  /*103f0*/  @!P3 STG.E.U8 desc[UR14][R12.64+0x58], R17 ;  /* 0x000058110c00b986 */ /* 0x0007e8000c10110e */
[----:B------:R-:W4:Y:S01]  /*10400*/  @!P2 LDG.E.U8 R14, desc[UR14][R10.64+0x59] ;  /* 0x0000590e0a0ea981 */ /* 0x000f22000c1e1100 */
[----:B------:R-:W-:Y:S02]  /*10410*/  ISETP.LT.OR P3, PT, R33, 0x61, !P0 ;  /* 0x000000612100780c */ /* 0x000fe40004761670 */
[----:B------:R-:W-:Y:S02]  /*10420*/  @!P2 IADD3.X R16, R7, R32, R6, P4, P5 ;  /* 0x000000200710a210 */ /* 0x000fe400027ea406 */
[----:B----4-:R-:W-:-:S04]  /*10430*/  LOP3.LUT R14, R14, 0xff, RZ, 0xc0, !PT ;  /* 0x000000ff0e0e7812 */ /* 0x010fc800078ec0ff */
[----:B------:R-:W-:-:S05]  /*10440*/  F2FP.F16.E4M3.UNPACK_B R14, R14 ;  /* 0x0000000eff0e723e */ /* 0x000fca00020006ff */
[----:B------:R-:W-:-:S05]  /*10450*/  HADD2.F32 R14, -RZ, R14.H0_H0 ;  /* 0x2000000eff0e7230 */ /* 0x000fca0000004100 */
[----:B------:R-:W-:Y:S01]  /*10460*/  FMUL R15, R14, UR21 ;  /* 0x000000150e0f7c20 */ /* 0x000fe20008400000 */
[----:B0-----:R-:W-:Y:S02]  /*10470*/  @!P2 IADD3 R14, P4, R19, R20, RZ ;  /* 0x00000014130ea210 */ /* 0x001fe40007f9e0ff */
[----:B------:R-:W0:Y:S01]  /*10480*/  @!P3 LDC.64 R18, c[0x0][0x5c0] ;  /* 0x00017000ff12bb82 */ /* 0x000e220000000a00 */
[----:B---3--:R-:W-:Y:S02]  /*10490*/  FFMA R12, R226, UR20, R15 ;  /* 0x00000014e20c7c23 */ /* 0x008fe4000800000f */
[----:B------:R-:W-:Y:S01]  /*104a0*/  @!P2 IMAD.X R15, R16, 0x1, R21, P4 ;  /* 0x00000001100fa824 */ /* 0x000fe200020e0615 */
[----:B------:R-:W3:Y:S02]  /*104b0*/  LDL.LU R226, [R1+0x15c] ;  /* 0x00015c0001e27983 */ /* 0x000ee40000300800 */
[----:B------:R-:W-:Y:S02]  /*104c0*/  F2FP.SATFINITE.E4M3.F32.PACK_AB_MERGE_C R17, RZ, R12, RZ ;  /* 0x0000000cff11723e */ /* 0x000fe400048070ff */
[----:B------:R-:W-:-:S03]  /*104d0*/  PRMT R12, RZ, 0x7610, R12 ;  /* 0x00007610ff0c7816 */ /* 0x000fc6000000000c */
[----:B------:R1:W-:Y:S04]  /*104e0*/  @!P2 STG.E.U8 desc[UR14][R14.64+0x59], R17 ;  /* 0x000059110e00a986 */ /* 0x0003e8000c10110e */
[----:B------:R-:W4:Y:S01]  /*104f0*/  @!P3 LDG.E.U8 R12, desc[UR14][R8.64+0x60] ;  /* 0x0000600e080cb981 */ /* 0x000f22000c1e1100 */
[----:B------:R-:W-:Y:S02]  /*10500*/  ISETP.LT.OR P2, PT, R33, 0x62, !P0 ;  /* 0x000000622100780c */ /* 0x000fe40004741670 */
[----:B-1----:R-:W-:Y:S02]  /*10510*/  PRMT R14, RZ, 0x7610, R14 ;  /* 0x00007610ff0e7816 */ /* 0x002fe4000000000e */
[----:B----4-:R-:W-:-:S04]  /*10520*/  LOP3.LUT R12, R12, 0xff, RZ, 0xc0, !PT ;  /* 0x000000ff0c0c7812 */ /* 0x010fc800078ec0ff */
[----:B------:R-:W-:-:S05]  /*10530*/  F2FP.F16.E4M3.UNPACK_B R12, R12 ;  /* 0x0000000cff0c723e */ /* 0x000fca00020006ff */
[----:B------:R-:W-:-:S05]  /*10540*/  HADD2.F32 R12, -RZ, R12.H0_H0 ;  /* 0x2000000cff0c7230 */ /* 0x000fca0000004100 */
[----:B------:R-:W-:Y:S01]  /*10550*/  FMUL R13, R12, UR21 ;  /* 0x000000150c0d7c20 */ /* 0x000fe20008400000 */
[----:B0-----:R-:W-:-:S03]  /*10560*/  @!P3 IADD3 R12, P4, P5, R24, R18, R5 ;  /* 0x00000012180cb210 */ /* 0x001fc60007d9e005 */
[----:B------:R-:W-:Y:S01]  /*10570*/  FFMA R16, R225, UR20, R13 ;  /* 0x00000014e1107c23 */ /* 0x000fe2000800000d */
[----:B------:R-:W-:Y:S02]  /*10580*/  @!P3 IADD3.X R13, R32, R19, R7, P4, P5 ;  /* 0x00000013200db210 */ /* 0x000fe400027ea407 */
[----:B------:R-:W0:Y:S02]  /*10590*/  @!P2 LDC.64 R18, c[0x0][0x5c0] ;  /* 0x00017000ff12ab82 */ /* 0x000e240000000a00 */
[----:B------:R-:W-:-:S05]  /*105a0*/  F2FP.SATFINITE.E4M3.F32.PACK_AB_MERGE_C R17, RZ, R16, RZ ;  /* 0x00000010ff11723e */ /* 0x000fca00048070ff */
[----:B------:R1:W-:Y:S04]  /*105b0*/  @!P3 STG.E.U8 desc[UR14][R12.64+0x60], R17 ;  /* 0x000060110c00b986 */ /* 0x0003e8000c10110e */
[----:B------:R-:W4:Y:S01]  /*105c0*/  @!P2 LDG.E.U8 R14, desc[UR14][R8.64+0x61] ;  /* 0x0000610e080ea981 */ /* 0x000f22000c1e1100 */
[----:B------:R-:W-:Y:S02]  /*105d0*/  ISETP.LT.OR P3, PT, R33, 0x61, !P1 ;  /* 0x000000612100780c */ /* 0x000fe40004f61670 */
[----:B-1----:R-:W-:-:S11]  /*105e0*/  PRMT R12, RZ, 0x7610, R12 ;  /* 0x00007610ff0c7816 */ /* 0x002fd6000000000c */
[----:B------:R-:W1:Y:S01]  /*105f0*/  @!P3 LDC.64 R20, c[0x0][0x5c0] ;  /* 0x00017000ff14bb82 */ /* 0x000e620000000a00 */
[----:B----4-:R-:W-:-:S04]  /*10600*/  LOP3.LUT R14, R14, 0xff, RZ, 0xc0, !PT ;  /* 0x000000ff0e0e7812 */ /* 0x010fc800078ec0ff */
[----:B------:R-:W-:-:S05]  /*10610*/  F2FP.F16.E4M3.UNPACK_B R14, R14 ;  /* 0x0000000eff0e723e */ /* 0x000fca00020006ff */
[----:B------:R-:W-:-:S05]  /*10620*/  HADD2.F32 R14, -RZ, R14.H0_H0 ;  /* 0x2000000eff0e7230 */ /* 0x000fca0000004100 */
[----:B------:R-:W-:Y:S01]  /*10630*/  FMUL R15, R14, UR21 ;  /* 0x000000150e0f7c20 */ /* 0x000fe20008400000 */
[----:B0-----:R-:W-:-:S03]  /*10640*/  @!P2 IADD3 R14, P4, P5, R24, R18, R5 ;  /* 0x00000012180ea210 */ /* 0x001fc60007d9e005 */
[----:B--2---:R-:W-:Y:S01]  /*10650*/  FFMA R16, R227, UR20, R15 ;  /* 0x00000014e3107c23 */ /* 0x004fe2000800000f */
[----:B------:R-:W-:Y:S01]  /*10660*/  @!P2 IADD3.X R15, R32, R19, R7, P4, P5 ;  /* 0x00000013200fa210 */ /* 0x000fe200027ea407 */
[----:B------:R-:W2:Y:S03]  /*10670*/  LDL.LU R227, [R1+0x160] ;  /* 0x0001600001e37983 */ /* 0x000ea60000300800 */
[----:B------:R-:W-:Y:S01]  /*10680*/  F2FP.SATFINITE.E4M3.F32.PACK_AB_MERGE_C R17, RZ, R16, RZ ;  /* 0x00000010ff11723e */ /* 0x000fe200048070ff */
[----:B------:R-:W4:Y:S04]  /*10690*/  LDL.LU R225, [R1+0x164] ;  /* 0x0001640001e17983 */ /* 0x000f280000300800 */
[----:B------:R3:W-:Y:S04]  /*106a0*/  @!P2 STG.E.U8 desc[UR14][R14.64+0x61], R17 ;  /* 0x000061110e00a986 */ /* 0x0007e8000c10110e */
[----:B------:R-:W3:Y:S01]  /*106b0*/  @!P3 LDG.E.U8 R12, desc[UR14][R10.64+0x60] ;  /* 0x0000600e0a0cb981 */ /* 0x000ee2000c1e1100 */
[----:B------:R-:W-:-:S02]  /*106c0*/  @!P3 IADD3 R19, P4, P5, R5, R24, R2 ;  /* 0x000000180513b210 */ /* 0x000fc40007d9e002 */
[----:B------:R-:W-:Y:S02]  /*106d0*/  ISETP.LT.OR P2, PT, R33, 0x62, !P1 ;  /* 0x000000622100780c */ /* 0x000fe40004f41670 */
[----:B------:R-:W-:Y:S02]  /*106e0*/  @!P3 IADD3.X R16, R7, R32, R6, P4, P5 ;  /* 0x000000200710b210 */ /* 0x000fe400027ea406 */
[----:B---3--:R-:W-:-:S04]  /*106f0*/  LOP3.LUT R12, R12, 0xff, RZ, 0xc0, !PT ;  /* 0x000000ff0c0c7812 */ /* 0x008fc800078ec0ff */
[----:B------:R-:W-:-:S05]  /*10700*/  F2FP.F16.E4M3.UNPACK_B R12, R12 ;  /* 0x0000000cff0c723e */ /* 0x000fca00020006ff */
[----:B------:R-:W-:-:S05]  /*10710*/  HADD2.F32 R12, -RZ, R12.H0_H0 ;  /* 0x2000000cff0c7230 */ /* 0x000fca0000004100 */
[----:B------:R-:W-:Y:S01]  /*10720*/  FMUL R13, R12, UR21 ;  /* 0x000000150c0d7c20 */ /* 0x000fe20008400000 */
[----:B-1----:R-:W-:-:S03]  /*10730*/  @!P3 IADD3 R12, P4, R19, R20, RZ ;  /* 0x00000014130cb210 */ /* 0x002fc60007f9e0ff */
[----:B------:R-:W-:Y:S02]  /*10740*/  FFMA R14, R226, UR20, R13 ;  /* 0x00000014e20e7c23 */ /* 0x000fe4000800000d */
[----:B------:R-:W-:Y:S01]  /*10750*/  @!P3 IMAD.X R13, R16, 0x1, R21, P4 ;  /* 0x00000001100db824 */ /* 0x000fe200020e0615 */
[----:B------:R-:W3:Y:S01]  /*10760*/  LDL.LU R226, [R1+0x168] ;  /* 0x0001680001e27983 */ /* 0x000ee20000300800 */
[----:B------:R-:W0:Y:S01]  /*10770*/  @!P2 LDC.64 R20, c[0x0][0x5c0] ;  /* 0x00017000ff14ab82 */ /* 0x000e220000000a00 */
[----:B------:R-:W-:Y:S02]  /*10780*/  F2FP.SATFINITE.E4M3.F32.PACK_AB_MERGE_C R17, RZ, R14, RZ ;  /* 0x0000000eff11723e */ /* 0x000fe400048070ff */
[----:B------:R-:W-:-:S03]  /*10790*/  PRMT R14, RZ, 0x7610, R14 ;  /* 0x00007610ff0e7816 */ /* 0x000fc6000000000e */
[----:B------:R2:W-:Y:S04]  /*107a0*/  @!P3 STG.E.U8 desc[UR14][R12.64+0x60], R17 ;  /* 0x000060110c00b986 */ /* 0x0005e8000c10110e */
[----:B------:R-:W4:Y:S01]  /*107b0*/  @!P2 LDG.E.U8 R14, desc[UR14][R10.64+0x61] ;  /* 0x0000610e0a0ea981 */ /* 0x000f22000c1e1100 */
[----:B------:R-:W-:Y:S02]  /*107c0*/  @!P2 IADD3 R19, P4, P5, R5, R24, R2 ;  /* 0x000000180513a210 */ /* 0x000fe40007d9e002 */
        /* <DEDUP_REMOVED lines=8> */
[----:B--2---:R-:W-:Y:S02]  /*10850*/  FFMA R12, R227, UR20, R15 ;  /* 0x00000014e30c7c23 */ /* 0x004fe4000800000f */
[----:B------:R-:W-:Y:S01]  /*10860*/  @!P2 IMAD.X R15, R16, 0x1, R21, P4 ;  /* 0x00000001100fa824 */ /* 0x000fe200020e0615 */
[----:B------:R-:W2:Y:S02]  /*10870*/  LDL.LU R227, [R1+0x16c] ;  /* 0x00016c0001e37983 */ /* 0x000ea40000300800 */
        /* <DEDUP_REMOVED lines=12> */
[----:B------:R-:W-:Y:S01]  /*10940*/  @!P3 IADD3.X R13, R32, R19, R7, P4, P5 ;  /* 0x00000013200db210 */ /* 0x000fe200027ea407 */
[----:B------:R-:W4:Y:S01]  /*10950*/  LDL.LU R225, [R1+0x170] ;  /* 0x0001700001e17983 */ /* 0x000f220000300800 */
[----:B------:R-:W0:Y:S02]  /*10960*/  @!P2 LDC.64 R18, c[0x0][0x5c0] ;  /* 0x00017000ff12ab82 */ /* 0x000e240000000a00 */
[----:B------:R-:W-:-:S05]  /*10970*/  F2FP.SATFINITE.E4M3.F32.PACK_AB_MERGE_C R17, RZ, R16, RZ ;  /* 0x00000010ff11723e */ /* 0x000fca00048070ff */
[----:B------:R1:W-:Y:S04]  /*10980*/  @!P3 STG.E.U8 desc[UR14][R12.64+0x68], R17 ;  /* 0x000068110c00b986 */ /* 0x0003e8000c10110e */
[----:B------:R-:W3:Y:S01]  /*10990*/  @!P2 LDG.E.U8 R14, desc[UR14][R8.64+0x69] ;  /* 0x0000690e080ea981 */ /* 0x000ee2000c1e1100 */
[----:B------:R-:W-:Y:S02]  /*109a0*/  ISETP.LT.OR P3, PT, R33, 0x69, !P1 ;  /* 0x000000692100780c */ /* 0x000fe40004f61670 */
[----:B-1----:R-:W-:-:S11]  /*109b0*/  PRMT R12, RZ, 0x7610, R12 ;  /* 0x00007610ff0c7816 */ /* 0x002fd6000000000c */
[----:B------:R-:W1:Y:S01]  /*109c0*/  @!P3 LDC.64 R20, c[0x0][0x5c0] ;  /* 0x00017000ff14bb82 */ /* 0x000e620000000a00 */
[----:B---3--:R-:W-:-:S04]  /*109d0*/  LOP3.LUT R14, R14, 0xff, RZ, 0xc0, !PT ;  /* 0x000000ff0e0e7812 */ /* 0x008fc800078ec0ff */
[----:B------:R-:W-:-:S05]  /*109e0*/  F2FP.F16.E4M3.UNPACK_B R14, R14 ;  /* 0x0000000eff0e723e */ /* 0x000fca00020006ff */
[----:B------:R-:W-:-:S05]  /*109f0*/  HADD2.F32 R14, -RZ, R14.H0_H0 ;  /* 0x2000000eff0e7230 */ /* 0x000fca0000004100 */
[----:B------:R-:W-:Y:S01]  /*10a00*/  FMUL R15, R14, UR21 ;  /* 0x000000150e0f7c20 */ /* 0x000fe20008400000 */
[----:B0-----:R-:W-:-:S03]  /*10a10*/  @!P2 IADD3 R14, P4, P5, R24, R18, R5 ;  /* 0x00000012180ea210 */ /* 0x001fc60007d9e005 */
[----:B------:R-:W-:Y:S01]  /*10a20*/  FFMA R16, R226, UR20, R15 ;  /* 0x00000014e2107c23 */ /* 0x000fe2000800000f */
[----:B------:R-:W-:Y:S01]  /*10a30*/  @!P2 IADD3.X R15, R32, R19, R7, P4, P5 ;  /* 0x00000013200fa210 */ /* 0x000fe200027ea407 */
[----:B------:R-:W3:Y:S03]  /*10a40*/  LDL.LU R226, [R1+0x174] ;  /* 0x0001740001e27983 */ /* 0x000ee60000300800 */
[----:B------:R-:W-:-:S05]  /*10a50*/  F2FP.SATFINITE.E4M3.F32.PACK_AB_MERGE_C R17, RZ, R16, RZ ;  /* 0x00000010ff11723e */ /* 0x000fca00048070ff */
        /* <DEDUP_REMOVED lines=9> */
[----:B-1----:R-:W-:-:S03]  /*10af0*/  @!P3 IADD3 R12, P4, R19, R20, RZ ;  /* 0x00000014130cb210 */ /* 0x002fc60007f9e0ff */
[----:B--2---:R-:W-:Y:S02]  /*10b00*/  FFMA R14, R227, UR20, R13 ;  /* 0x00000014e30e7c23 */ /* 0x004fe4000800000d */
[----:B------:R-:W-:Y:S01]  /*10b10*/  @!P3 IMAD.X R13, R16, 0x1, R21, P4 ;  /* 0x00000001100db824 */ /* 0x000fe200020e0615 */
[----:B------:R-:W2:Y:S01]  /*10b20*/  LDL.LU R227, [R1+0x178] ;  /* 0x0001780001e37983 */ /* 0x000ea20000300800 */
        /* <DEDUP_REMOVED lines=14> */
[----:B-1----:R-:W-:Y:S02]  /*10c10*/  FFMA R12, R225, UR20, R15 ;  /* 0x00000014e10c7c23 */ /* 0x002fe4000800000f */
[----:B------:R-:W-:Y:S01]  /*10c20*/  @!P2 IMAD.X R15, R16, 0x1, R21, P4 ;  /* 0x00000001100fa824 */ /* 0x000fe200020e0615 */
[----:B------:R-:W4:Y:S02]  /*10c30*/  LDL.LU R225, [R1+0x17c] ;  /* 0x00017c0001e17983 */ /* 0x000f240000300800 */
[----:B------:R-:W-:Y:S02]  /*10c40*/  F2FP.SATFINITE.E4M3.F32.PACK_AB_MERGE_C R17, RZ, R12, RZ ;  /* 0x0000000cff11723e */ /* 0x000fe400048070ff */
[----:B------:R-:W-:-:S03]  /*10c50*/  PRMT R12, RZ, 0x7610, R12 ;  /* 0x00007610ff0c7816 */ /* 0x000fc6000000000c */
[----:B------:R1:W-:Y:S04]  /*10c60*/  @!P2 STG.E.U8 desc[UR14][R14.64+0x69], R17 ;  /* 0x000069110e00a986 */ /* 0x0003e8000c10110e */
[----:B------:R-:W3:Y:S01]  /*10c70*/  @!P3 LDG.E.U8 R12, desc[UR14][R8.64+0x70] ;  /* 0x0000700e080cb981 */ /* 0x000ee2000c1e1100 */
[----:B------:R-:W-:Y:S02]  /*10c80*/  ISETP.LT.OR P2, PT, R33, 0x72, !P0 ;  /* 0x000000722100780c */ /* 0x000fe40004741670 */
[----:B-1----:R-:W-:Y:S02]  /*10c90*/  PRMT R14, RZ, 0x7610, R14 ;  /* 0x00007610ff0e7816 */ /* 0x002fe4000000000e */
[----:B---3--:R-:W-:-:S04]  /*10ca0*/  LOP3.LUT R12, R12, 0xff, RZ, 0xc0, !PT ;  /* 0x000000ff0c0c7812 */ /* 0x008fc800078ec0ff */
[----:B------:R-:W-:-:S05]  /*10cb0*/  F2FP.F16.E4M3.UNPACK_B R12, R12 ;  /* 0x0000000cff0c723e */ /* 0x000fca00020006ff */
[----:B------:R-:W-:-:S05]  /*10cc0*/  HADD2.F32 R12, -RZ, R12.H0_H0 ;  /* 0x2000000cff0c7230 */ /* 0x000fca0000004100 */
[----:B------:R-:W-:Y:S01]  /*10cd0*/  FMUL R13, R12, UR21 ;  /* 0x000000150c0d7c20 */ /* 0x000fe20008400000 */
[----:B0-----:R-:W-:-:S03]  /*10ce0*/  @!P3 IADD3 R12, P4, P5, R24, R18, R5 ;  /* 0x00000012180cb210 */ /* 0x001fc60007d9e005 */
[----:B------:R-:W-:Y:S01]  /*10cf0*/  FFMA R16, R226, UR20, R13 ;  /* 0x00000014e2107c23 */ /* 0x000fe2000800000d */
[----:B------:R-:W-:Y:S01]  /*10d00*/  @!P3 IADD3.X R13, R32, R19, R7, P4, P5 ;  /* 0x00000013200db210 */ /* 0x000fe200027ea407 */
[----:B------:R-:W3:Y:S01]  /*10d10*/  LDL.LU R226, [R1+0x180] ;  /* 0x0001800001e27983 */ /* 0x000ee20000300800 */
[----:B------:R-:W0:Y:S02]  /*10d20*/  @!P2 LDC.64 R18, c[0x0][0x5c0] ;  /* 0x00017000ff12ab82 */ /* 0x000e240000000a00 */
[----:B------:R-:W-:-:S05]  /*10d30*/  F2FP.SATFINITE.E4M3.F32.PACK_AB_MERGE_C R17, RZ, R16, RZ ;  /* 0x00000010ff11723e */ /* 0x000fca00048070ff */
[----:B------:R1:W-:Y:S04]  /*10d40*/  @!P3 STG.E.U8 desc[UR14][R12.64+0x70], R17 ;  /* 0x000070110c00b986 */ /* 0x0003e8000c10110e */
[----:B------:R-:W2:Y:S01]  /*10d50*/  @!P2 LDG.E.U8 R14, desc[UR14][R8.64+0x71] ;  /* 0x0000710e080ea981 */ /* 0x000ea2000c1e1100 */
[----:B------:R-:W-:Y:S02]  /*10d60*/  ISETP.LT.OR P3, PT, R33, 0x71, !P1 ;  /* 0x000000712100780c */ /* 0x000fe40004f61670 */
[----:B-1----:R-:W-:-:S11]  /*10d70*/  PRMT R12, RZ, 0x7610, R12 ;  /* 0x00007610ff0c7816 */ /* 0x002fd6000000000c */
[----:B------:R-:W1:Y:S01]  /*10d80*/  @!P3 LDC.64 R20, c[0x0][0x5c0] ;  /* 0x00017000ff14bb82 */ /* 0x000e620000000a00 */
[----:B--2---:R-:W-:-:S04]  /*10d90*/  LOP3.LUT R14, R14, 0xff, RZ, 0xc0, !PT ;  /* 0x000000ff0e0e7812 */ /* 0x004fc800078ec0ff */
[----:B------:R-:W-:-:S05]  /*10da0*/  F2FP.F16.E4M3.UNPACK_B R14, R14 ;  /* 0x0000000eff0e723e */ /* 0x000fca00020006ff */
[----:B------:R-:W-:-:S05]  /*10db0*/  HADD2.F32 R14, -RZ, R14.H0_H0 ;  /* 0x2000000eff0e7230 */ /* 0x000fca0000004100 */
[----:B------:R-:W-:Y:S01]  /*10dc0*/  FMUL R15, R14, UR21 ;  /* 0x000000150e0f7c20 */ /* 0x000fe20008400000 */
[----:B0-----:R-:W-:-:S03]  /*10dd0*/  @!P2 IADD3 R14, P4, P5, R24, R18, R5 ;  /* 0x00000012180ea210 */ /* 0x001fc60007d9e005 */
[----:B------:R-:W-:Y:S01]  /*10de0*/  FFMA R16, R227, UR20, R15 ;  /* 0x00000014e3107c23 */ /* 0x000fe2000800000f */
[----:B------:R-:W-:Y:S01]  /*10df0*/  @!P2 IADD3.X R15, R32, R19, R7, P4, P5 ;  /* 0x00000013200fa210 */ /* 0x000fe200027ea407 */
[----:B------:R-:W2:Y:S03]  /*10e00*/  LDL.LU R227, [R1+0x184] ;  /* 0x0001840001e37983 */ /* 0x000ea60000300800 */
[----:B------:R-:W-:-:S05]  /*10e10*/  F2FP.SATFINITE.E4M3.F32.PACK_AB_MERGE_C R17, RZ, R16, RZ ;  /* 0x00000010ff11723e */ /* 0x000fca00048070ff */
[----:B------:R4:W-:Y:S04]  /*10e20*/  @!P2 STG.E.U8 desc[UR14][R14.64+0x71], R17 ;  /* 0x000071110e00a986 */ /* 0x0009e8000c10110e */
[----:B------:R-:W3:Y:S01]  /*10e30*/  @!P3 LDG.E.U8 R12, desc[UR14][R10.64+0x70] ;  /* 0x0000700e0a0cb981 */ /* 0x000ee2000c1e1100 */
[----:B------:R-:W-:Y:S02]  /*10e40*/  @!P3 IADD3 R19, P4, P5, R5, R24, R2 ;  /* 0x000000180513b210 */ /* 0x000fe40007d9e002 */
[----:B------:R-:W-:Y:S02]  /*10e50*/  ISETP.LT.OR P2, PT, R33, 0x72, !P1 ;  /* 0x000000722100780c */ /* 0x000fe40004f41670 */
[----:B------:R-:W-:Y:S02]  /*10e60*/  @!P3 IADD3.X R16, R7, R32, R6, P4, P5 ;  /* 0x000000200710b210 */ /* 0x000fe400027ea406 */
[----:B---3--:R-:W-:-:S04]  /*10e70*/  LOP3.LUT R12, R12, 0xff, RZ, 0xc0, !PT ;  /* 0x000000ff0c0c7812 */ /* 0x008fc800078ec0ff */
[----:B------:R-:W-:-:S05]  /*10e80*/  F2FP.F16.E4M3.UNPACK_B R12, R12 ;  /* 0x0000000cff0c723e */ /* 0x000fca00020006ff */
[----:B------:R-:W-:-:S05]  /*10e90*/  HADD2.F32 R12, -RZ, R12.H0_H0 ;  /* 0x2000000cff0c7230 */ /* 0x000fca0000004100 */
[----:B------:R-:W-:Y:S01]  /*10ea0*/  FMUL R13, R12, UR21 ;  /* 0x000000150c0d7c20 */ /* 0x000fe20008400000 */
[----:B-1----:R-:W-:-:S03]  /*10eb0*/  @!P3 IADD3 R12, P4, R19, R20, RZ ;  /* 0x00000014130cb210 */ /* 0x002fc60007f9e0ff */
[----:B----4-:R-:W-:Y:S02]  /*10ec0*/  FFMA R14, R225, UR20, R13 ;  /* 0x00000014e10e7c23 */ /* 0x010fe4000800000d */
        /* <DEDUP_REMOVED lines=18> */
[----:B------:R-:W-:Y:S01]  /*10ff0*/  ISETP.LT.OR P0, PT, R33, 0x7a, !P0 ;  /* 0x0000007a2100780c */ /* 0x000fe20004701670 */
[----:B------:R-:W4:Y:S01]  /*11000*/  LDL.LU R226, [R1+0x18c] ;  /* 0x00018c0001e27983 */ /* 0x000f220000300800 */
[----:B------:R-:W-:Y:S02]  /*11010*/  F2FP.SATFINITE.E4M3.F32.PACK_AB_MERGE_C R17, RZ, R12, RZ ;  /* 0x0000000cff11723e */ /* 0x000fe400048070ff */
[----:B------:R-:W-:-:S03]  /*11020*/  PRMT R12, RZ, 0x7610, R12 ;  /* 0x00007610ff0c7816 */ /* 0x000fc6000000000c */
[----:B------:R1:W-:Y:S04]  /*11030*/  @!P2 STG.E.U8 desc[UR14][R14.64+0x71], R17 ;  /* 0x000071110e00a986 */ /* 0x0003e8000c10110e */
[----:B------:R-:W2:Y:S01]  /*11040*/  @!P3 LDG.E.U8 R12, desc[UR14][R8.64+0x78] ;  /* 0x0000780e080cb981 */ /* 0x000ea2000c1e1100 */
[----:B-1----:R-:W-:Y:S02]  /*11050*/  PRMT R14, RZ, 0x7610, R14 ;  /* 0x00007610ff0e7816 */ /* 0x002fe4000000000e */
[----:B--2---:R-:W-:-:S04]  /*11060*/  LOP3.LUT R12, R12, 0xff, RZ, 0xc0, !PT ;  /* 0x000000ff0c0c7812 */ /* 0x004fc800078ec0ff */
[----:B------:R-:W-:-:S05]  /*11070*/  F2FP.F16.E4M3.UNPACK_B R12, R12 ;  /* 0x0000000cff0c723e */ /* 0x000fca00020006ff */
[----:B------:R-:W-:-:S05]  /*11080*/  HADD2.F32 R12, -RZ, R12.H0_H0 ;  /* 0x2000000cff0c7230 */ /* 0x000fca0000004100 */
[----:B------:R-:W-:Y:S01]  /*11090*/  FMUL R13, R12, UR21 ;  /* 0x000000150c0d7c20 */ /* 0x000fe20008400000 */
[----:B0-----:R-:W-:-:S03]  /*110a0*/  @!P3 IADD3 R12, P2, P4, R24, R18, R5 ;  /* 0x00000012180cb210 */ /* 0x001fc60007c5e005 */
[----:B------:R-:W-:Y:S01]  /*110b0*/  FFMA R16, R227, UR20, R13 ;  /* 0x00000014e3107c23 */ /* 0x000fe2000800000d */
[----:B------:R-:W-:Y:S01]  /*110c0*/  @!P3 IADD3.X R13, R32, R19, R7, P2, P4 ;  /* 0x00000013200db210 */ /* 0x000fe200017e8407 */
[----:B------:R-:W2:Y:S01]  /*110d0*/  LDL.LU R227, [R1+0x190] ;  /* 0x0001900001e37983 */ /* 0x000ea20000300800 */
[----:B------:R-:W0:Y:S02]  /*110e0*/  @!P0 LDC.64 R18, c[0x0][0x5c0] ;  /* 0x00017000ff128b82 */ /* 0x000e240000000a00 */
[----:B------:R-:W-:-:S05]  /*110f0*/  F2FP.SATFINITE.E4M3.F32.PACK_AB_MERGE_C R17, RZ, R16, RZ ;  /* 0x00000010ff11723e */ /* 0x000fca00048070ff */
[----:B------:R1:W-:Y:S04]  /*11100*/  @!P3 STG.E.U8 desc[UR14][R12.64+0x78], R17 ;  /* 0x000078110c00b986 */ /* 0x0003e8000c10110e */
[----:B------:R3:W4:Y:S01]  /*11110*/  @!P0 LDG.E.U8 R14, desc[UR14][R8.64+0x79] ;  /* 0x0000790e080e8981 */ /* 0x000722000c1e1100 */
[----:B------:R-:W-:Y:S02]  /*11120*/  ISETP.LT.OR P2, PT, R33, 0x79, !P1 ;  /* 0x000000792100780c */ /* 0x000fe40004f41670 */
[----:B---3--:R-:W-:Y:S02]  /*11130*/  PRMT R8, RZ, 0x7610, R8 ;  /* 0x00007610ff087816 */ /* 0x008fe40000000008 */
        /* <DEDUP_REMOVED lines=8> */
[----:B-1----:R-:W-:-:S05]  /*111c0*/  F2FP.SATFINITE.E4M3.F32.PACK_AB_MERGE_C R13, RZ, R16, RZ ;  /* 0x00000010ff0d723e */ /* 0x002fca00048070ff */
[----:B------:R1:W-:Y:S04]  /*111d0*/  @!P0 STG.E.U8 desc[UR14][R14.64+0x79], R13 ;  /* 0x0000790d0e008986 */ /* 0x0003e8000c10110e */
[----:B------:R-:W3:Y:S01]  /*111e0*/  @!P2 LDG.E.U8 R8, desc[UR14][R10.64+0x78] ;  /* 0x0000780e0a08a981 */ /* 0x000ee2000c1e1100 */
[----:B------:R-:W-:Y:S02]  /*111f0*/  @!P2 IADD3 R17, P0, P3, R5, R24, R2 ;  /* 0x000000180511a210 */ /* 0x000fe40007b1e002 */
[----:B------:R-:W-:Y:S02]  /*11200*/  ISETP.LT.OR P1, PT, R33, 0x7a, !P1 ;  /* 0x0000007a2100780c */ /* 0x000fe40004f21670 */
[----:B-1----:R-:W-:-:S11]  /*11210*/  @!P2 IADD3.X R14, R7, R32, R6, P0, P3 ;  /* 0x00000020070ea210 */ /* 0x002fd600007e6406 */
[----:B------:R-:W1:Y:S01]  /*11220*/  @!P1 LDC.64 R20, c[0x0][0x5c0] ;  /* 0x00017000ff149b82 */ /* 0x000e620000000a00 */
[----:B---3--:R-:W-:-:S04]  /*11230*/  LOP3.LUT R8, R8, 0xff, RZ, 0xc0, !PT ;  /* 0x000000ff08087812 */ /* 0x008fc800078ec0ff */
[----:B------:R-:W-:-:S05]  /*11240*/  F2FP.F16.E4M3.UNPACK_B R8, R8 ;  /* 0x00000008ff08723e */ /* 0x000fca00020006ff */
[----:B------:R-:W-:-:S05]  /*11250*/  HADD2.F32 R8, -RZ, R8.H0_H0 ;  /* 0x20000008ff087230 */ /* 0x000fca0000004100 */
[----:B------:R-:W-:Y:S01]  /*11260*/  FMUL R9, R8, UR21 ;  /* 0x0000001508097c20 */ /* 0x000fe20008400000 */
[----:B0-----:R-:W-:-:S03]  /*11270*/  @!P2 IADD3 R8, P4, R17, R18, RZ ;  /* 0x000000121108a210 */ /* 0x001fc60007f9e0ff */
[----:B------:R-:W-:Y:S02]  /*11280*/  FFMA R12, R226, UR20, R9 ;  /* 0x00000014e20c7c23 */ /* 0x000fe40008000009 */
[----:B------:R-:W-:Y:S01]  /*11290*/  @!P2 IMAD.X R9, R14, 0x1, R19, P4 ;  /* 0x000000010e09a824 */ /* 0x000fe200020e0613 */
[----:B------:R-:W-:Y:S01]  /*112a0*/  IADD3 R13, P0, R35, 0x100, RZ ;  /* 0x00000100230d7810 */ /* 0x000fe20007f1e0ff */
[----:B------:R-:W3:Y:S01]  /*112b0*/  LDL.LU R226, [R1+0x194] ;  /* 0x0001940001e27983 */ /* 0x000ee20000300800 */
[----:B------:R-:W-:Y:S02]  /*112c0*/  F2FP.SATFINITE.E4M3.F32.PACK_AB_MERGE_C R17, RZ, R12, RZ ;  /* 0x0000000cff11723e */ /* 0x000fe400048070ff */
[----:B------:R-:W-:-:S03]  /*112d0*/  PRMT R12, RZ, 0x7610, R12 ;  /* 0x00007610ff0c7816 */ /* 0x000fc6000000000c */
[----:B------:R0:W-:Y:S04]  /*112e0*/  @!P2 STG.E.U8 desc[UR14][R8.64+0x78], R17 ;  /* 0x000078110800a986 */ /* 0x0001e8000c10110e */
[----:B------:R4:W2:Y:S01]  /*112f0*/  @!P1 LDG.E.U8 R12, desc[UR14][R10.64+0x79] ;  /* 0x0000790e0a0c9981 */ /* 0x0008a2000c1e1100 */
[----:B------:R-:W-:Y:S01]  /*11300*/  IMAD.X R15, RZ, RZ, R39, P0 ;  /* 0x000000ffff0f7224 */ /* 0x000fe200000e0627 */
[----:B------:R-:W-:Y:S02]  /*11310*/  ISETP.GE.AND P0, PT, R34, 0x101, PT ;  /* 0x000001012200780c */ /* 0x000fe40003f06270 */
[----:B------:R-:W-:Y:S02]  /*11320*/  @!P1 IADD3 R19, P4, P5, R5, R24, R2 ;  /* 0x0000001805139210 */ /* 0x000fe40007d9e002 */
[----:B------:R-:W-:Y:S01]  /*11330*/  ISETP.LT.OR P2, PT, R33, 0x1, !P0 ;  /* 0x000000012100780c */ /* 0x000fe20004741670 */
[----:B0-----:R-:W-:Y:S01]  /*11340*/  IMAD.WIDE.U32 R8, R13, UR6, R30 ;  /* 0x000000060d087c25 */ /* 0x001fe2000f8e001e */
[----:B------:R-:W-:-:S03]  /*11350*/  @!P1 IADD3.X R16, R7, R32, R6, P4, P5 ;  /* 0x0000002007109210 */ /* 0x000fc600027ea406 */
[----:B----4-:R-:W-:Y:S01]  /*11360*/  IMAD R10, R15, UR6, RZ ;  /* 0x000000060f0a7c24 */ /* 0x010fe2000f8e02ff */
[----:B------:R-:W-:-:S03]  /*11370*/  IADD3 R8, P4, R8, UR8, RZ ;  /* 0x0000000808087c10 */ /* 0x000fc6000ff9e0ff */
[--C-:B------:R-:W-:Y:S01]  /*11380*/  IMAD R11, R13, UR7, R10.reuse ;  /* 0x000000070d0b7c24 */ /* 0x100fe2000f8e020a */
[----:B------:R-:W-:-:S04]  /*11390*/  PRMT R10, RZ, 0x7610, R10 ;  /* 0x00007610ff0a7816 */ /* 0x000fc8000000000a */
[----:B------:R-:W-:Y:S02]  /*113a0*/  IADD3.X R9, R9, UR9, R11, P4, !PT ;  /* 0x0000000909097c10 */ /* 0x000fe4000a7fe40b */
[----:B--2---:R-:W-:-:S04]  /*113b0*/  LOP3.LUT R12, R12, 0xff, RZ, 0xc0, !PT ;  /* 0x000000ff0c0c7812 */ /* 0x004fc800078ec0ff */
[----:B------:R-:W-:-:S05]  /*113c0*/  F2FP.F16.E4M3.UNPACK_B R12, R12 ;  /* 0x0000000cff0c723e */ /* 0x000fca00020006ff */
[----:B------:R-:W-:-:S05]  /*113d0*/  HADD2.F32 R12, -RZ, R12.H0_H0 ;  /* 0x2000000cff0c7230 */ /* 0x000fca0000004100 */
[----:B------:R-:W-:-:S04]  /*113e0*/  FMUL R12, R12, UR21 ;  /* 0x000000150c0c7c20 */ /* 0x000fc80008400000 */
[----:B------:R-:W-:Y:S01]  /*113f0*/  FFMA R14, R227, UR20, R12 ;  /* 0x00000014e30e7c23 */ /* 0x000fe2000800000c */
[----:B-1----:R-:W-:Y:S01]  /*11400*/  @!P1 IADD3 R12, P3, R19, R20, RZ ;  /* 0x00000014130c9210 */ /* 0x002fe20007f7e0ff */
[----:B------:R-:W2:Y:S03]  /*11410*/  LDL.LU R227, [R1+0x198] ;  /* 0x0001980001e37983 */ /* 0x000ea60000300800 */
[----:B------:R-:W-:Y:S01]  /*11420*/  F2FP.SATFINITE.E4M3.F32.PACK_AB_MERGE_C R15, RZ, R14, RZ ;  /* 0x0000000eff0f723e */ /* 0x000fe200048070ff */
[----:B------:R-:W-:Y:S02]  /*11430*/  @!P1 IMAD.X R13, R16, 0x1, R21, P3 ;  /* 0x00000001100d9824 */ /* 0x000fe400018e0615 */
[----:B------:R-:W0:Y:S03]  /*11440*/  @!P2 LDC.64 R16, c[0x0][0x5c0] ;  /* 0x00017000ff10ab82 */ /* 0x000e260000000a00 */
[----:B------:R1:W-:Y:S04]  /*11450*/  @!P1 STG.E.U8 desc[UR14][R12.64+0x79], R15 ;  /* 0x0000790f0c009986 */ /* 0x0003e8000c10110e */
[----:B------:R-:W4:Y:S01]  /*11460*/  @!P2 LDG.E.U8 R10, desc[UR14][R8.64] ;  /* 0x0000000e080aa981 */ /* 0x000f22000c1e1100 */
[----:B------:R-:W-:-:S02]  /*11470*/  ISETP.LT.OR P3, PT, R33, 0x2, !P0 ;  /* 0x000000022100780c */ /* 0x000fc40004761670 */
[----:B-1----:R-:W-:Y:S02]  /*11480*/  PRMT R12, RZ, 0x7610, R12 ;  /* 0x00007610ff0c7816 */ /* 0x002fe4000000000c */
[----:B----4-:R-:W-:-:S04]  /*11490*/  LOP3.LUT R10, R10, 0xff, RZ, 0xc0, !PT ;  /* 0x000000ff0a0a7812 */ /* 0x010fc800078ec0ff */
[----:B------:R-:W-:-:S05]  /*114a0*/  F2FP.F16.E4M3.UNPACK_B R10, R10 ;  /* 0x0000000aff0a723e */ /* 0x000fca00020006ff */
[----:B------:R-:W-:-:S05]  /*114b0*/  HADD2.F32 R10, -RZ, R10.H0_H0 ;  /* 0x2000000aff0a7230 */ /* 0x000fca0000004100 */
[----:B------:R-:W-:Y:S01]  /*114c0*/  FMUL R11, R10, UR21 ;  /* 0x000000150a0b7c20 */ /* 0x000fe20008400000 */
[----:B0-----:R-:W-:-:S03]  /*114d0*/  @!P2 IADD3 R10, P1, P4, R24, R16, R3 ;  /* 0x00000010180aa210 */ /* 0x001fc60007c3e003 */
[----:B---3--:R-:W-:Y:S01]  /*114e0*/  FFMA R14, R226, UR20, R11 ;  /* 0x00000014e20e7c23 */ /* 0x008fe2000800000b */
[----:B------:R-:W-:Y:S01]  /*114f0*/  @!P2 IADD3.X R11, R32, R17, R4, P1, P4 ;  /* 0x00000011200ba210 */ /* 0x000fe20000fe8404 */
[----:B------:R-:W3:Y:S03]  /*11500*/  LDL.LU R226, [R1+0x19c] ;  /* 0x00019c0001e27983 */ /* 0x000ee60000300800 */
[----:B------:R-:W-:Y:S02]  /*11510*/  F2FP.SATFINITE.E4M3.F32.PACK_AB_MERGE_C R13, RZ, R14, RZ ;  /* 0x0000000eff0d723e */ /* 0x000fe400048070ff */
[----:B------:R-:W0:Y:S03]  /*11520*/  @!P3 LDC.64 R14, c[0x0][0x5c0] ;  /* 0x00017000ff0ebb82 */ /* 0x000e260000000a00 */
[----:B------:R1:W-:Y:S04]  /*11530*/  @!P2 STG.E.U8 desc[UR14][R10.64], R13 ;  /* 0x0000000d0a00a986 */ /* 0x0003e8000c10110e */
[----:B------:R-:W4:Y:S01]  /*11540*/  @!P3 LDG.E.U8 R12, desc[UR14][R8.64+0x1] ;  /* 0x0000010e080cb981 */ /* 0x000f22000c1e1100 */
[----:B------:R-:W-:-:S05]  /*11550*/  IADD3 R35, P1, R35, 0x108, RZ ;  /* 0x0000010823237810 */ /* 0x000fca0007f3e0ff */
[----:B------:R-:W-:Y:S01]  /*11560*/  IMAD.X R38, RZ, RZ, R39, P1 ;  /* 0x000000ffff267224 */ /* 0x000fe200008e0627 */
[----:B------:R-:W-:Y:S01]  /*11570*/  ISETP.GE.AND P1, PT, R34, 0x109, PT ;  /* 0x000001092200780c */ /* 0x000fe20003f26270 */
[----:B------:R-:W-:-:S03]  /*11580*/  IMAD.WIDE.U32 R30, R35, UR6, R30 ;  /* 0x00000006231e7c25 */ /* 0x000fc6000f8e001e */
[----:B------:R-:W-:Y:S01]  /*11590*/  ISETP.LT.OR P2, PT, R33, 0x1, !P1 ;  /* 0x000000012100780c */ /* 0x000fe20004f41670 */
[----:B------:R-:W-:Y:S01]  /*115a0*/  IMAD R38, R38, UR6, RZ ;  /* 0x0000000626267c24 */ /* 0x000fe2000f8e02ff */
[----:B0-----:R-:W-:-:S03]  /*115b0*/  @!P3 IADD3 R14, P4, P5, R24, R14, R3 ;  /* 0x0000000e180eb210 */ /* 0x001fc60007d9e003 */
[----:B------:R-:W-:Y:S01]  /*115c0*/  IMAD R35, R35, UR7, R38 ;  /* 0x0000000723237c24 */ /* 0x000fe2000f8e0226 */
[----:B------:R-:W-:Y:S02]  /*115d0*/  @!P3 IADD3.X R15, R32, R15, R4, P4, P5 ;  /* 0x0000000f200fb210 */ /* 0x000fe400027ea404 */
[----:B-1----:R-:W-:-:S05]  /*115e0*/  IADD3 R10, P4, R30, UR8, RZ ;  /* 0x000000081e0a7c10 */ /* 0x002fca000ff9e0ff */
[----:B------:R-:W0:Y:S01]  /*115f0*/  @!P2 LDC.64 R20, c[0x0][0x5c0] ;  /* 0x00017000ff14ab82 */ /* 0x000e220000000a00 */
[----:B------:R-:W-:Y:S02]  /*11600*/  IADD3.X R11, R31, UR9, R35, P4, !PT ;  /* 0x000000091f0b7c10 */ /* 0x000fe4000a7fe423 */
        /* <DEDUP_REMOVED lines=14> */
[----:B---3--:R-:W-:-:S04]  /*116f0*/  LOP3.LUT R12, R12, 0xff, RZ, 0xc0, !PT ;  /* 0x000000ff0c0c7812 */ /* 0x008fc800078ec0ff */
[----:B------:R-:W-:-:S05]  /*11700*/  F2FP.F16.E4M3.UNPACK_B R12, R12 ;  /* 0x0000000cff0c723e */ /* 0x000fca00020006ff */
[----:B------:R-:W-:-:S05]  /*11710*/  HADD2.F32 R12, -RZ, R12.H0_H0 ;  /* 0x2000000cff0c7230 */ /* 0x000fca0000004100 */
[----:B------:R-:W-:Y:S01]  /*11720*/  FMUL R13, R12, UR21 ;  /* 0x000000150c0d7c20 */ /* 0x000fe20008400000 */
[----:B0-----:R-:W-:-:S03]  /*11730*/  @!P2 IADD3 R12, P4, R17, R20, RZ ;  /* 0x00000014110ca210 */ /* 0x001fc60007f9e0ff */
        /* <DEDUP_REMOVED lines=48> */
[----:B------:R-:W-:Y:S01]  /*11a40*/  F2FP.SATFINITE.E4M3.F32.PACK_AB_MERGE_C R17, RZ, R16, RZ ;  /* 0x00000010ff11723e */ /* 0x000fe200048070ff */
[----:B------:R-:W4:Y:S04]  /*11a50*/  LDL.LU R225, [R1+0x1b4] ;  /* 0x0001b40001e17983 */ /* 0x000f280000300800 */
[----:B------:R2:W-:Y:S04]  /*11a60*/  @!P3 STG.E.U8 desc[UR14][R14.64+0x9], R17 ;  /* 0x000009110e00b986 */ /* 0x0005e8000c10110e */
[----:B------:R-:W2:Y:S01]  /*11a70*/  @!P2 LDG.E.U8 R12, desc[UR14][R10.64+0x8] ;  /* 0x0000080e0a0ca981 */ /* 0x000ea2000c1e1100 */
[----:B------:R-:W-:-:S02]  /*11a80*/  @!P2 IADD3 R19, P4, P5, R3, R24, R2 ;  /* 0x000000180313a210 */ /* 0x000fc40007d9e002 */
[----:B------:R-:W-:Y:S02]  /*11a90*/  ISETP.LT.OR P3, PT, R33, 0xa, !P1 ;  /* 0x0000000a2100780c */ /* 0x000fe40004f61670 */
[----:B------:R-:W-:Y:S02]  /*11aa0*/  @!P2 IADD3.X R16, R4, R32, R6, P4, P5 ;  /* 0x000000200410a210 */ /* 0x000fe400027ea406 */
[----:B--2---:R-:W-:-:S04]  /*11ab0*/  LOP3.LUT R12, R12, 0xff, RZ, 0xc0, !PT ;  /* 0x000000ff0c0c7812 */ /* 0x004fc800078ec0ff */
[----:B------:R-:W-:-:S05]  /*11ac0*/  F2FP.F16.E4M3.UNPACK_B R12, R12 ;  /* 0x0000000cff0c723e */ /* 0x000fca00020006ff */
[----:B------:R-:W-:-:S05]  /*11ad0*/  HADD2.F32 R12, -RZ, R12.H0_H0 ;  /* 0x2000000cff0c7230 */ /* 0x000fca0000004100 */
[----:B------:R-:W-:Y:S01]  /*11ae0*/  FMUL R13, R12, UR21 ;  /* 0x000000150c0d7c20 */ /* 0x000fe20008400000 */
[----:B-1----:R-:W-:-:S03]  /*11af0*/  @!P2 IADD3 R12, P4, R19, R20, RZ ;  /* 0x00000014130ca210 */ /* 0x002fc60007f9e0ff */
[----:B------:R-:W-:Y:S02]  /*11b00*/  FFMA R14, R227, UR20, R13 ;  /* 0x00000014e30e7c23 */ /* 0x000fe4000800000d */
        /* <DEDUP_REMOVED lines=798> */
[----:B------:R-:W-:Y:S01]  /*14cf0*/  ISETP.LT.OR P0, PT, R33, 0x7a, !P0 ;  /* 0x0000007a2100780c */ /* 0x000fe20004701670 */
[----:B------:R-:W2:Y:S01]  /*14d00*/  LDL.LU R227, [R1+0x28c] ;  /* 0x00028c0001e37983 */ /* 0x000ea20000300800 */
[----:B------:R-:W-:Y:S02]  /*14d10*/  F2FP.SATFINITE.E4M3.F32.PACK_AB_MERGE_C R17, RZ, R12, RZ ;  /* 0x0000000cff11723e */ /* 0x000fe400048070ff */
[----:B------:R-:W-:-:S03]  /*14d20*/  PRMT R12, RZ, 0x7610, R12 ;  /* 0x00007610ff0c7816 */ /* 0x000fc6000000000c */
[----:B------:R1:W-:Y:S04]  /*14d30*/  @!P3 STG.E.U8 desc[UR14][R14.64+0x71], R17 ;  /* 0x000071110e00b986 */ /* 0x0003e8000c10110e */
[----:B------:R-:W4:Y:S01]  /*14d40*/  @!P2 LDG.E.U8 R12, desc[UR14][R8.64+0x78] ;  /* 0x0000780e080ca981 */ /* 0x000f22000c1e1100 */
        /* <DEDUP_REMOVED lines=11> */
[----:B------:R4:W3:Y:S01]  /*14e00*/  @!P0 LDG.E.U8 R14, desc[UR14][R8.64+0x79] ;  /* 0x0000790e080e8981 */ /* 0x0008e2000c1e1100 */
[----:B------:R-:W-:Y:S02]  /*14e10*/  ISETP.LT.OR P2, PT, R33, 0x79, !P1 ;  /* 0x000000792100780c */ /* 0x000fe40004f41670 */
[----:B----4-:R-:W-:Y:S02]  /*14e20*/  PRMT R8, RZ, 0x7610, R8 ;  /* 0x00007610ff087816 */ /* 0x010fe40000000008 */
[----:B---3--:R-:W-:-:S04]  /*14e30*/  LOP3.LUT R14, R14, 0xff, RZ, 0xc0, !PT ;  /* 0x000000ff0e0e7812 */ /* 0x008fc800078ec0ff */
        /* <DEDUP_REMOVED lines=10> */
[----:B------:R-:W-:-:S04]  /*14ee0*/  @!P2 IADD3 R17, P0, P3, R3, R24, R2 ;  /* 0x000000180311a210 */ /* 0x000fc80007b1e002 */
[----:B------:R-:W-:Y:S02]  /*14ef0*/  @!P2 IADD3.X R16, R4, R32, R6, P0, P3 ;  /* 0x000000200410a210 */ /* 0x000fe400007e6406 */
[----:B------:R-:W-:Y:S01]  /*14f00*/  ISETP.LT.OR P1, PT, R33, 0x7a, !P1 ;  /* 0x0000007a2100780c */ /* 0x000fe20004f21670 */
[----:B------:R-:W-:Y:S01]  /*14f10*/  BSSY B1, `(.L_x_39) ;  /* 0x000000d000017945 */ /* 0x000fe20003800000 */
[----:B---3--:R-:W-:-:S04]  /*14f20*/  LOP3.LUT R8, R8, 0xff, RZ, 0xc0, !PT ;  /* 0x000000ff08087812 */ /* 0x008fc800078ec0ff */
[----:B------:R-:W-:-:S05]  /*14f30*/  F2FP.F16.E4M3.UNPACK_B R8, R8 ;  /* 0x00000008ff08723e */ /* 0x000fca00020006ff */
[----:B------:R-:W-:-:S05]  /*14f40*/  HADD2.F32 R8, -RZ, R8.H0_H0 ;  /* 0x20000008ff087230 */ /* 0x000fca0000004100 */
[----:B------:R-:W-:Y:S01]  /*14f50*/  FMUL R9, R8, UR21 ;  /* 0x0000001508097c20 */ /* 0x000fe20008400000 */
[----:B0-----:R-:W-:-:S03]  /*14f60*/  @!P2 IADD3 R8, P4, R17, R18, RZ ;  /* 0x000000121108a210 */ /* 0x001fc60007f9e0ff */
[----:B--2---:R-:W-:Y:S02]  /*14f70*/  FFMA R12, R227, UR20, R9 ;  /* 0x00000014e30c7c23 */ /* 0x004fe40008000009 */
[----:B------:R-:W-:-:S03]  /*14f80*/  @!P2 IMAD.X R9, R16, 0x1, R19, P4 ;  /* 0x000000011009a824 */ /* 0x000fc600020e0613 */
[----:B-1----:R-:W-:-:S05]  /*14f90*/  F2FP.SATFINITE.E4M3.F32.PACK_AB_MERGE_C R13, RZ, R12, RZ ;  /* 0x0000000cff0d723e */ /* 0x002fca00048070ff */
[----:B------:R0:W-:Y:S01]  /*14fa0*/  @!P2 STG.E.U8 desc[UR14][R8.64+0x78], R13 ;  /* 0x0000780d0800a986 */ /* 0x0001e2000c10110e */
[----:B------:R-:W-:Y:S01]  /*14fb0*/  PRMT R12, RZ, 0x7610, R12 ;  /* 0x00007610ff0c7816 */ /* 0x000fe2000000000c */
[----:B------:R-:W-:Y:S06]  /*14fc0*/  @P1 BRA `(.L_x_40) ;  /* 0x0000000000041947 */ /* 0x000fec0003800000 */
[----:B------:R1:W5:Y:S02]  /*14fd0*/  LDG.E.U8 R12, desc[UR14][R10.64+0x79] ;  /* 0x0000790e0a0c7981 */ /* 0x000364000c1e1100 */
.L_x_40:
[----:B------:R-:W-:Y:S05]  /*14fe0*/  BSYNC B1 ;  /* 0x0000000000017941 */ /* 0x000fea0003800000 */
.L_x_39:
[----:B------:R-:W-:Y:S05]  /*14ff0*/  @P1 BRA `(.L_x_41) ;  /* 0x0000007c00c81947 */ /* 0x000fea0003800000 */
[----:B-1----:R-:W2:Y:S01]  /*15000*/  LDL.LU R10, [R1+0x290] ;  /* 0x00029000010a7983 */ /* 0x002ea20000300800 */
[----:B-----5:R-:W-:Y:S01]  /*15010*/  LOP3.LUT R12, R12, 0xff, RZ, 0xc0, !PT ;  /* 0x000000ff0c0c7812 */ /* 0x020fe200078ec0ff */
[----:B------:R-:W-:Y:S01]  /*15020*/  ULDC.64 UR6, c[0x0][0x5c0] ;  /* 0x0001700000067ab9 */ /* 0x000fe20000000a00 */
[----:B0-----:R-:W-:Y:S02]  /*15030*/  IADD3 R8, P0, P1, R3, R24, R2 ;  /* 0x0000001803087210 */ /* 0x001fe4000791e002 */
[----:B------:R-:W-:Y:S02]  /*15040*/  F2FP.F16.E4M3.UNPACK_B R12, R12 ;  /* 0x0000000cff0c723e */ /* 0x000fe400020006ff */
[----:B------:R-:W-:Y:S02]  /*15050*/  IADD3.X R32, R4, R32, R6, P0, P1 ;  /* 0x0000002004207210 */ /* 0x000fe400007e2406 */
[----:B------:R-:W-:Y:S01]  /*15060*/  IADD3 R8, P0, R8, UR6, RZ ;  /* 0x0000000608087c10 */ /* 0x000fe2000ff1e0ff */
[----:B------:R-:W-:-:S03]  /*15070*/  HADD2.F32 R12, -RZ, R12.H0_H0 ;  /* 0x2000000cff0c7230 */ /* 0x000fc60000004100 */
[----:B------:R-:W-:Y:S02]  /*15080*/  IADD3.X R9, R32, UR7, RZ, P0, !PT ;  /* 0x0000000720097c10 */ /* 0x000fe400087fe4ff */
[----:B------:R-:W-:-:S04]  /*15090*/  FMUL R12, R12, UR21 ;  /* 0x000000150c0c7c20 */ /* 0x000fc80008400000 */
[----:B--2---:R-:W-:-:S05]  /*150a0*/  FFMA R12, R10, UR20, R12 ;  /* 0x000000140a0c7c23 */ /* 0x004fca000800000c */
[----:B------:R-:W-:-:S05]  /*150b0*/  F2FP.SATFINITE.E4M3.F32.PACK_AB_MERGE_C R11, RZ, R12, RZ ;  /* 0x0000000cff0b723e */ /* 0x000fca00048070ff */
[----:B------:R2:W-:Y:S01]  /*150c0*/  STG.E.U8 desc[UR14][R8.64+0x79], R11 ;  /* 0x0000790b08007986 */ /* 0x0005e2000c10110e */
[----:B------:R-:W-:Y:S05]  /*150d0*/  BRA `(.L_x_41) ;  /* 0x0000007c00907947 */ /* 0x000fea0003800000 */
.L_x_38:
[----:B------:R-:W-:Y:S01]  /*150e0*/  ISETP.GE.AND P2, PT, R34, 0x9, PT ;  /* 0x000000092200780c */ /* 0x000fe20003f46270 */
[----:B------:R-:W2:Y:S01]  /*150f0*/  LDL.LU R227, [R1+0x8] ;  /* 0x0000080001e37983 */ /* 0x000ea20000300800 */
[----:B------:R-:W-:Y:S01]  /*15100*/  LOP3.LUT R26, R26, 0xffffffdf, RZ, 0xc0, !PT ;  /* 0xffffffdf1a1a7812 */ /* 0x000fe200078ec0ff */
[----:B------:R-:W-:Y:S01]  /*15110*/  FMUL R226, R226, UR20 ;  /* 0x00000014e2e27c20 */ /* 0x000fe20008400000 */
[C---:B------:R-:W-:Y:S02]  /*15120*/  ISETP.LT.OR P5, PT, R33.reuse, 0x1, !P2 ;  /* 0x000000012100780c */ /* 0x040fe400057a1670 */
[C---:B------:R-:W-:Y:S02]  /*15130*/  ISETP.LT.OR P4, PT, R33.reuse, 0x2, !P2 ;  /* 0x000000022100780c */ /* 0x040fe40005781670 */
[C---:B------:R-:W-:Y:S02]  /*15140*/  ISETP.LT.OR P3, PT, R33.reuse, 0x9, !P2 ;  /* 0x000000092100780c */ /* 0x040fe40005761670 */
[----:B------:R-:W-:-:S02]  /*15150*/  ISETP.LT.OR P6, PT, R33, 0xa, !P2 ;  /* 0x0000000a2100780c */ /* 0x000fc400057c1670 */
[----:B------:R-:W-:-:S05]  /*15160*/  F2FP.SATFINITE.E4M3.F32.PACK_AB_MERGE_C R226, RZ, R226, RZ ;  /* 0x000000e2ffe2723e */ /* 0x000fca00048070ff */
[----:B------:R-:W0:Y:S01]  /*15170*/  @!P5 LDC.64 R36, c[0x0][0x5c0] ;  /* 0x00017000ff24db82 */ /* 0x000e220000000a00 */
[----:B------:R-:W-:-:S04]  /*15180*/  @P5 LOP3.LUT R26, R26, 0x20, RZ, 0xfc, !PT ;  /* 0x000000201a1a5812 */ /* 0x000fc800078efcff */
[----:B------:R-:W-:-:S03]  /*15190*/  LOP3.LUT R26, R26, 0xffffffef, RZ, 0xc0, !PT ;  /* 0xffffffef1a1a7812 */ /* 0x000fc600078ec0ff */
[----:B------:R-:W1:Y:S08]  /*151a0*/  @!P4 LDC.64 R30, c[0x0][0x5c0] ;  /* 0x00017000ff1ecb82 */ /* 0x000e700000000a00 */
[----:B------:R-:W3:Y:S01]  /*151b0*/  @!P3 LDC.64 R28, c[0x0][0x5c0] ;  /* 0x00017000ff1cbb82 */ /* 0x000ee20000000a00 */
[----:B0----5:R-:W-:-:S04]  /*151c0*/  @!P5 IADD3 R36, P0, P1, R24, R36, R2 ;  /* 0x000000241824d210 */ /* 0x021fc8000791e002 */
[----:B------:R-:W-:Y:S02]  /*151d0*/  @!P5 IADD3.X R37, R32, R37, R6, P0, P1 ;  /* 0x000000252025d210 */ /* 0x000fe400007e2406 */
[----:B------:R-:W-:Y:S02]  /*151e0*/  ISETP.LT.OR P5, PT, R33, 0x12, !P2 ;  /* 0x000000122100780c */ /* 0x000fe400057a1670 */
[----:B-1----:R-:W-:-:S04]  /*151f0*/  @!P4 IADD3 R30, P0, P1, R24, R30, R2 ;  /* 0x0000001e181ec210 */ /* 0x002fc8000791e002 */
[----:B------:R-:W-:Y:S02]  /*15200*/  @!P4 IADD3.X R31, R32, R31, R6, P0, P1 ;  /* 0x0000001f201fc210 */ /* 0x000fe400007e2406 */
[----:B---3--:R-:W-:-:S04]  /*15210*/  @!P3 IADD3 R38, P0, P1, R24, R28, R2 ;  /* 0x0000001c1826b210 */ /* 0x008fc8000791e002 */
[----:B------:R-:W-:Y:S02]  /*15220*/  @!P3 IADD3.X R39, R32, R29, R6, P0, P1 ;  /* 0x0000001d2027b210 */ /* 0x000fe400007e2406 */
[----:B------:R-:W0:Y:S02]  /*15230*/  @!P6 LDC.64 R28, c[0x0][0x5c0] ;  /* 0x00017000ff1ceb82 */ /* 0x000e240000000a00 */
[----:B0-----:R-:W-:-:S04]  /*15240*/  @!P6 IADD3 R40, P0, P1, R24, R28, R2 ;  /* 0x0000001c1828e210 */ /* 0x001fc8000791e002 */
[----:B------:R-:W-:Y:S02]  /*15250*/  @!P6 IADD3.X R41, R32, R29, R6, P0, P1 ;  /* 0x0000001d2029e210 */ /* 0x000fe400007e2406 */
[----:B------:R-:W-:-:S13]  /*15260*/  ISETP.LT.OR P1, PT, R33, 0x11, !P2 ;  /* 0x000000112100780c */ /* 0x000fda0005721670 */
[----:B------:R-:W0:Y:S01]  /*15270*/  @!P1 LDC.64 R28, c[0x0][0x5c0] ;  /* 0x00017000ff1c9b82 */ /* 0x000e220000000a00 */
[----:B------:R-:W-:Y:S02]  /*15280*/  @P1 LOP3.LUT R26, R26, 0x10, RZ, 0xfc, !PT ;  /* 0x000000101a1a1812 */ /* 0x000fe400078efcff */
[----:B0-----:R-:W-:-:S04]  /*15290*/  @!P1 IADD3 R42, P0, P6, R24, R28, R2 ;  /* 0x0000001c182a9210 */ /* 0x001fc80007e1e002 */
[----:B------:R-:W-:Y:S02]  /*152a0*/  @!P1 IADD3.X R43, R32, R29, R6, P0, P6 ;  /* 0x0000001d202b9210 */ /* 0x000fe400007ec406 */
[----:B------:R-:W0:Y:S01]  /*152b0*/  @!P5 LDC.64 R28, c[0x0][0x5c0] ;  /* 0x00017000ff1cdb82 */ /* 0x000e220000000a00 */
[----:B------:R-:W-:Y:S02]  /*152c0*/  ISETP.LT.OR P1, PT, R33, 0x19, !P2 ;  /* 0x000000192100780c */ /* 0x000fe40005721670 */
[----:B0-----:R-:W-:-:S04]  /*152d0*/  @!P5 IADD3 R44, P0, P6, R24, R28, R2 ;  /* 0x0000001c182cd210 */ /* 0x001fc80007e1e002 */
[----:B------:R-:W-:-:S07]  /*152e0*/  @!P5 IADD3.X R45, R32, R29, R6, P0, P6 ;  /* 0x0000001d202dd210 */ /* 0x000fce00007ec406 */
[----:B------:R-:W0:Y:S02]  /*152f0*/  @!P1 LDC.64 R28, c[0x0][0x5c0] ;  /* 0x00017000ff1c9b82 */ /* 0x000e240000000a00 */
[----:B0-----:R-:W-:-:S04]  /*15300*/  @!P1 IADD3 R50, P0, P6, R24, R28, R2 ;  /* 0x0000001c18329210 */ /* 0x001fc80007e1e002 */
[----:B------:R-:W-:Y:S02]  /*15310*/  @!P1 IADD3.X R51, R32, R29, R6, P0, P6 ;  /* 0x0000001d20339210 */ /* 0x000fe400007ec406 */
[----:B------:R-:W-:-:S04]  /*15320*/  ISETP.GE.AND P0, PT, R34, 0x1, PT ;  /* 0x000000012200780c */ /* 0x000fc80003f06270 */
[----:B------:R-:W-:-:S13]  /*15330*/  ISETP.LT.OR P6, PT, R33, 0x1, !P0 ;  /* 0x000000012100780c */ /* 0x000fda00047c1670 */
[----:B------:R-:W0:Y:S01]  /*15340*/  @!P6 LDC.64 R28, c[0x0][0x5c0] ;  /* 0x00017000ff1ceb82 */ /* 0x000e220000000a00 */
[----:B------:R-:W-:Y:S02]  /*15350*/  ISETP.LT.OR P5, PT, R33, 0x1a, !P2 ;  /* 0x0000001a2100780c */ /* 0x000fe400057a1670 */
[----:B0-----:R-:W-:-:S05]  /*15360*/  @!P6 IADD3 R28, P1, R24, R28, RZ ;  /* 0x0000001c181ce210 */ /* 0x001fca0007f3e0ff */
[----:B------:R-:W-:-:S05]  /*15370*/  @!P6 IMAD.X R29, R32, 0x1, R29, P1 ;  /* 0x00000001201de824 */ /* 0x000fca00008e061d */
[----:B------:R0:W-:Y:S02]  /*15380*/  @!P6 STG.E.U8 desc[UR14][R28.64], R226 ;  /* 0x000000e21c00e986 */ /* 0x0001e4000c10110e */
[----:B0-----:R-:W0:Y:S01]  /*15390*/  @!P5 LDC.64 R28, c[0x0][0x5c0] ;  /* 0x00017000ff1cdb82 */ /* 0x001e220000000a00 */
[----:B------:R-:W-:Y:S01]  /*153a0*/  FMUL R225, R225, UR20 ;  /* 0x00000014e1e17c20 */ /* 0x000fe20008400000 */
[----:B------:R-:W-:Y:S01]  /*153b0*/  FMUL R224, R224, UR20 ;  /* 0x00000014e0e07c20 */ /* 0x000fe20008400000 */
[----:B------:R-:W-:Y:S01]  /*153c0*/  FMUL R223, R223, UR20 ;  /* 0x00000014dfdf7c20 */ /* 0x000fe20008400000 */
[----:B------:R-:W-:Y:S01]  /*153d0*/  FMUL R222, R222, UR20 ;  /* 0x00000014dede7c20 */ /* 0x000fe20008400000 */
[----:B------:R-:W-:Y:S01]  /*153e0*/  FMUL R221, R221, UR20 ;  /* 0x00000014dddd7c20 */ /* 0x000fe20008400000 */
[----:B------:R-:W-:Y:S01]  /*153f0*/  FMUL R220, R220, UR20 ;  /* 0x00000014dcdc7c20 */ /* 0x000fe20008400000 */
[----:B------:R-:W-:Y:S01]  /*15400*/  LOP3.LUT R25, R25, 0xfffffeff, RZ, 0xc0, !PT ;  /* 0xfffffeff19197812 */ /* 0x000fe200078ec0ff */
[----:B------:R-:W-:Y:S01]  /*15410*/  FMUL R219, R219, UR20 ;  /* 0x00000014dbdb7c20 */ /* 0x000fe20008400000 */
        /* <DEDUP_REMOVED lines=14> */
[----:B------:R-:W3:Y:S01]  /*15500*/  LDL.LU R226, [R1+0x4] ;  /* 0x0000040001e27983 */ /* 0x000ee20000300800 */
[----:B0-----:R-:W-:-:S02]  /*15510*/  @!P5 IADD3 R46, P1, P6, R24, R28, R2 ;  /* 0x0000001c182ed210 */ /* 0x001fc40007e3e002 */
[----:B------:R-:W-:Y:S02]  /*15520*/  F2FP.SATFINITE.E4M3.F32.PACK_AB_MERGE_C R225, RZ, R225, RZ ;  /* 0x000000e1ffe1723e */ /* 0x000fe400048070ff */
[----:B------:R-:W-:Y:S02]  /*15530*/  @!P5 IADD3.X R47, R32, R29, R6, P1, P6 ;  /* 0x0000001d202fd210 */ /* 0x000fe40000fec406 */
[----:B------:R-:W-:-:S13]  /*15540*/  ISETP.LT.OR P6, PT, R33, 0x2, !P0 ;  /* 0x000000022100780c */ /* 0x000fda00047c1670 */
[----:B------:R-:W0:Y:S01]  /*15550*/  @!P6 LDC.64 R28, c[0x0][0x5c0] ;  /* 0x00017000ff1ceb82 */ /* 0x000e220000000a00 */
[----:B------:R-:W-:Y:S02]  /*15560*/  ISETP.LT.OR P5, PT, R33, 0x21, !P2 ;  /* 0x000000212100780c */ /* 0x000fe400057a1670 */
[----:B0-----:R-:W-:-:S05]  /*15570*/  @!P6 IADD3 R28, P1, R24, R28, RZ ;  /* 0x0000001c181ce210 */ /* 0x001fca0007f3e0ff */
[----:B------:R-:W-:-:S05]  /*15580*/  @!P6 IMAD.X R29, R32, 0x1, R29, P1 ;  /* 0x00000001201de824 */ /* 0x000fca00008e061d */
[----:B------:R0:W-:Y:S02]  /*15590*/  @!P6 STG.E.U8 desc[UR14][R28.64+0x1], R225 ;  /* 0x000001e11c00e986 */ /* 0x0001e4000c10110e */
[----:B0-----:R-:W0:Y:S01]  /*155a0*/  @!P5 LDC.64 R28, c[0x0][0x5c0] ;  /* 0x00017000ff1cdb82 */ /* 0x001e220000000a00 */
[----:B------:R-:W-:Y:S01]  /*155b0*/  F2FP.SATFINITE.E4M3.F32.PACK_AB_MERGE_C R224, RZ, R224, RZ ;  /* 0x000000e0ffe0723e */ /* 0x000fe200048070ff */
[----:B------:R-:W4:Y:S01]  /*155c0*/  LDL.LU R225, [R1] ;  /* 0x0000000001e17983 */ /* 0x000f220000300800 */
[----:B------:R-:W-:Y:S01]  /*155d0*/  F2FP.SATFINITE.E4M3.F32.PACK_AB_MERGE_C R223, RZ, R223, RZ ;  /* 0x000000dfffdf723e */ /* 0x000fe200048070ff */
[----:B------:R-:W-:Y:S01]  /*155e0*/  FMUL R11, R11, UR20 ;  /* 0x000000140b0b7c20 */ /* 0x000fe20008400000 */
[----:B------:R-:W-:Y:S01]  /*155f0*/  F2FP.SATFINITE.E4M3.F32.PACK_AB_MERGE_C R222, RZ, R222, RZ ;  /* 0x000000deffde723e */ /* 0x000fe200048070ff */
[----:B------:R-:W-:Y:S01]  /*15600*/  FMUL R10, R10, UR20 ;  /* 0x000000140a0a7c20 */ /* 0x000fe20008400000 */
[----:B------:R-:W-:Y:S01]  /*15610*/  F2FP.SATFINITE.E4M3.F32.PACK_AB_MERGE_C R221, RZ, R221, RZ ;  /* 0x000000ddffdd723e */ /* 0x000fe200048070ff */
[----:B------:R-:W-:Y:S01]  /*15620*/  FMUL R9, R9, UR20 ;  /* 0x0000001409097c20 */ /* 0x000fe20008400000 */
[----:B------:R-:W-:Y:S01]  /*15630*/  F2FP.SATFINITE.E4M3.F32.PACK_AB_MERGE_C R220, RZ, R220, RZ ;  /* 0x000000dcffdc723e */ /* 0x000fe200048070ff */
[----:B------:R-:W-:Y:S01]  /*15640*/  FMUL R8, R8, UR20 ;  /* 0x0000001408087c20 */ /* 0x000fe20008400000 */
[----:B------:R-:W-:-:S02]  /*15650*/  F2FP.SATFINITE.E4M3.F32.PACK_AB_MERGE_C R219, RZ, R219, RZ ;  /* 0x000000dbffdb723e */ /* 0x000fc400048070ff */
[----:B------:R-:W-:Y:S02]  /*15660*/  F2FP.SATFINITE.E4M3.F32.PACK_AB_MERGE_C R218, RZ, R218, RZ ;  /* 0x000000daffda723e */ /* 0x000fe400048070ff */
[----:B------:R-:W-:Y:S02]  /*15670*/  F2FP.SATFINITE.E4M3.F32.PACK_AB_MERGE_C R217, RZ, R217, RZ ;  /* 0x000000d9ffd9723e */ /* 0x000fe400048070ff */
[----:B------:R-:W-:Y:S02]  /*15680*/  F2FP.SATFINITE.E4M3.F32.PACK_AB_MERGE_C R216, RZ, R216, RZ ;  /* 0x000000d8ffd8723e */ /* 0x000fe400048070ff */
[----:B------:R-:W-:Y:S02]  /*15690*/  F2FP.SATFINITE.E4M3.F32.PACK_AB_MERGE_C R23, RZ, R23, RZ ;  /* 0x00000017ff17723e */ /* 0x000fe400048070ff */
[----:B------:R-:W-:Y:S02]  /*156a0*/  F2FP.SATFINITE.E4M3.F32.PACK_AB_MERGE_C R22, RZ, R22, RZ ;  /* 0x00000016ff16723e */ /* 0x000fe400048070ff */
[----:B------:R-:W-:-:S02]  /*156b0*/  F2FP.SATFINITE.E4M3.F32.PACK_AB_MERGE_C R21, RZ, R21, RZ ;  /* 0x00000015ff15723e */ /* 0x000fc400048070ff */
[----:B0-----:R-:W-:Y:S02]  /*156c0*/  @!P5 IADD3 R48, P1, P6, R24, R28, R2 ;  /* 0x0000001c1830d210 */ /* 0x001fe40007e3e002 */
[----:B------:R-:W-:Y:S02]  /*156d0*/  F2FP.SATFINITE.E4M3.F32.PACK_AB_MERGE_C R20, RZ, R20, RZ ;  /* 0x00000014ff14723e */ /* 0x000fe400048070ff */
[----:B------:R-:W-:Y:S02]  /*156e0*/  @!P5 IADD3.X R49, R32, R29, R6, P1, P6 ;  /* 0x0000001d2031d210 */ /* 0x000fe40000fec406 */
[----:B------:R-:W-:Y:S02]  /*156f0*/  ISETP.LT.OR P1, PT, R33, 0x22, !P2 ;  /* 0x000000222100780c */ /* 0x000fe40005721670 */
[----:B------:R-:W-:Y:S02]  /*15700*/  LOP3.LUT P5, RZ, R26, 0x20, RZ, 0xc0, !PT ;  /* 0x000000201aff7812 */ /* 0x000fe400078ac0ff */
[----:B------:R-:W-:-:S02]  /*15710*/  F2FP.SATFINITE.E4M3.F32.PACK_AB_MERGE_C R19, RZ, R19, RZ ;  /* 0x00000013ff13723e */ /* 0x000fc400048070ff */
[----:B------:R-:W-:Y:S02]  /*15720*/  F2FP.SATFINITE.E4M3.F32.PACK_AB_MERGE_C R18, RZ, R18, RZ ;  /* 0x00000012ff12723e */ /* 0x000fe400048070ff */
[----:B------:R-:W-:Y:S02]  /*15730*/  F2FP.SATFINITE.E4M3.F32.PACK_AB_MERGE_C R17, RZ, R17, RZ ;  /* 0x00000011ff11723e */ /* 0x000fe400048070ff */
[----:B------:R-:W-:Y:S02]  /*15740*/  F2FP.SATFINITE.E4M3.F32.PACK_AB_MERGE_C R16, RZ, R16, RZ ;  /* 0x00000010ff10723e */ /* 0x000fe400048070ff */
[----:B------:R-:W-:Y:S01]  /*15750*/  F2FP.SATFINITE.E4M3.F32.PACK_AB_MERGE_C R15, RZ, R15, RZ ;  /* 0x0000000fff0f723e */ /* 0x000fe200048070ff */
[----:B------:R-:W0:Y:S01]  /*15760*/  @!P1 LDC.64 R28, c[0x0][0x5c0] ;  /* 0x00017000ff1c9b82 */ /* 0x000e220000000a00 */
[----:B------:R-:W-:Y:S01]  /*15770*/  F2FP.SATFINITE.E4M3.F32.PACK_AB_MERGE_C R13, RZ, R13, RZ ;  /* 0x0000000dff0d723e */ /* 0x000fe200048070ff */
[----:B------:R0:W-:Y:S01]  /*15780*/  @!P5 STG.E.U8 desc[UR14][R36.64], R224 ;  /* 0x000000e02400d986 */ /* 0x0001e2000c10110e */
[----:B------:R-:W-:-:S02]  /*15790*/  F2FP.SATFINITE.E4M3.F32.PACK_AB_MERGE_C R12, RZ, R12, RZ ;  /* 0x0000000cff0c723e */ /* 0x000fc400048070ff */
[----:B------:R-:W-:Y:S01]  /*157a0*/  F2FP.SATFINITE.E4M3.F32.PACK_AB_MERGE_C R11, RZ, R11, RZ ;  /* 0x0000000bff0b723e */ /* 0x000fe200048070ff */
[----:B------:R-:W-:Y:S01]  /*157b0*/  @!P4 STG.E.U8 desc[UR14][R30.64+0x1], R223 ;  /* 0x000001df1e00c986 */ /* 0x000fe2000c10110e */
[----:B------:R-:W-:Y:S02]  /*157c0*/  ISETP.LT.OR P4, PT, R33, 0x9, !P0 ;  /* 0x000000092100780c */ /* 0x000fe40004781670 */
[----:B------:R-:W-:Y:S02]  /*157d0*/  F2FP.SATFINITE.E4M3.F32.PACK_AB_MERGE_C R10, RZ, R10, RZ ;  /* 0x0000000aff0a723e */ /* 0x000fe400048070ff */
[----:B------:R-:W-:Y:S02]  /*157e0*/  F2FP.SATFINITE.E4M3.F32.PACK_AB_MERGE_C R9, RZ, R9, RZ ;  /* 0x00000009ff09723e */ /* 0x000fe400048070ff */
[----:B------:R-:W-:Y:S02]  /*157f0*/  F2FP.SATFINITE.E4M3.F32.PACK_AB_MERGE_C R8, RZ, R8, RZ ;  /* 0x00000008ff08723e */ /* 0x000fe400048070ff */
[----:B0-----:R-:W-:-:S04]  /*15800*/  @!P1 IADD3 R36, P5, P6, R24, R28, R2 ;  /* 0x0000001c18249210 */ /* 0x001fc80007ebe002 */
[----:B------:R-:W-:Y:S02]  /*15810*/  @!P1 IADD3.X R37, R32, R29, R6, P5, P6 ;  /* 0x0000001d20259210 */ /* 0x000fe40002fec406 */
[----:B------:R-:W-:-:S13]  /*15820*/  ISETP.LT.OR P1, PT, R33, 0x29, !P2 ;  /* 0x000000292100780c */ /* 0x000fda0005721670 */
[----:B------:R-:W0:Y:S02]  /*15830*/  @!P1 LDC.64 R28, c[0x0][0x5c0] ;  /* 0x00017000ff1c9b82 */ /* 0x000e240000000a00 */
[----:B0-----:R-:W-:-:S04]  /*15840*/  @!P1 IADD3 R56, P5, P6, R24, R28, R2 ;  /* 0x0000001c18389210 */ /* 0x001fc80007ebe002 */
[----:B------:R-:W-:Y:S02]  /*15850*/  @!P1 IADD3.X R57, R32, R29, R6, P5, P6 ;  /* 0x0000001d20399210 */ /* 0x000fe40002fec406 */
[----:B------:R-:W0:Y:S01]  /*15860*/  @!P4 LDC.64 R28, c[0x0][0x5c0] ;  /* 0x00017000ff1ccb82 */ /* 0x000e220000000a00 */
[----:B------:R-:W-:Y:S02]  /*15870*/  ISETP.LT.OR P1, PT, R33, 0x2a, !P2 ;  /* 0x0000002a2100780c */ /* 0x000fe40005721670 */
[----:B0-----:R-:W-:-:S05]  /*15880*/  @!P4 IADD3 R28, P5, R24, R28, RZ ;  /* 0x0000001c181cc210 */ /* 0x001fca0007fbe0ff */
[----:B------:R-:W-:-:S05]  /*15890*/  @!P4 IMAD.X R29, R32, 0x1, R29, P5 ;  /* 0x00000001201dc824 */ /* 0x000fca00028e061d */
[----:B------:R0:W-:Y:S02]  /*158a0*/  @!P4 STG.E.U8 desc[UR14][R28.64+0x8], R222 ;  /* 0x000008de1c00c986 */ /* 0x0001e4000c10110e */
[----:B0-----:R-:W0:Y:S02]  /*158b0*/  @!P1 LDC.64 R28, c[0x0][0x5c0] ;  /* 0x00017000ff1c9b82 */ /* 0x001e240000000a00 */
[----:B0-----:R-:W-:-:S04]  /*158c0*/  @!P1 IADD3 R30, P4, P5, R24, R28, R2 ;  /* 0x0000001c181e9210 */ /* 0x001fc80007d9e002 */
[----:B------:R-:W-:Y:S02]  /*158d0*/  @!P1 IADD3.X R31, R32, R29, R6, P4, P5 ;  /* 0x0000001d201f9210 */ /* 0x000fe400027ea406 */
[C---:B------:R-:W-:Y:S02]  /*158e0*/  ISETP.LT.OR P4, PT, R33.reuse, 0xa, !P0 ;  /* 0x0000000a2100780c */ /* 0x040fe40004781670 */
[----:B------:R-:W-:-:S11]  /*158f0*/  ISETP.LT.OR P1, PT, R33, 0x32, !P2 ;  /* 0x000000322100780c */ /* 0x000fd60005721670 */
[----:B------:R-:W0:Y:S02]  /*15900*/  @!P4 LDC.64 R28, c[0x0][0x5c0] ;  /* 0x00017000ff1ccb82 */ /* 0x000e240000000a00 */
[----:B------:R-:W-:-:S04]  /*15910*/  @P1 LOP3.LUT R25, R25, 0x100, RZ, 0xfc, !PT ;  /* 0x0000010019191812 */ /* 0x000fc800078efcff */
[----:B------:R-:W-:Y:S02]  /*15920*/  LOP3.LUT R25, R25, 0xfffffdff, RZ, 0xc0, !PT ;  /* 0xfffffdff19197812 */ /* 0x000fe400078ec0ff */
[----:B0-----:R-:W-:-:S05]  /*15930*/  @!P4 IADD3 R28, P5, R24, R28, RZ ;  /* 0x0000001c181cc210 */ /* 0x001fca0007fbe0ff */
[----:B------:R-:W-:Y:S01]  /*15940*/  @!P4 IMAD.X R29, R32, 0x1, R29, P5 ;  /* 0x00000001201dc824 */ /* 0x000fe200028e061d */
[----:B------:R-:W-:-:S04]  /*15950*/  ISETP.LT.OR P5, PT, R33, 0x31, !P2 ;  /* 0x000000312100780c */ /* 0x000fc800057a1670 */
[----:B------:R0:W-:Y:S04]  /*15960*/  @!P4 STG.E.U8 desc[UR14][R28.64+0x9], R221 ;  /* 0x000009dd1c00c986 */ /* 0x0001e8000c10110e */
[----:B------:R1:W-:Y:S05]  /*15970*/  @!P3 STG.E.U8 desc[UR14][R38.64+0x8], R220 ;  /* 0x000008dc2600b986 */ /* 0x0003ea000c10110e */
[----:B0-----:R-:W0:Y:S02]  /*15980*/  @!P5 LDC.64 R28, c[0x0][0x5c0] ;  /* 0x00017000ff1cdb82 */ /* 0x001e240000000a00 */
[----:B0-----:R-:W-:-:S04]  /*15990*/  @!P5 IADD3 R52, P4, P6, R24, R28, R2 ;  /* 0x0000001c1834d210 */ /* 0x001fc80007e9e002 */
[----:B------:R-:W-:Y:S02]  /*159a0*/  @!P5 IADD3.X R53, R32, R29, R6, P4, P6 ;  /* 0x0000001d2035d210 */ /* 0x000fe400027ec406 */
[----:B------:R-:W1:Y:S01]  /*159b0*/  @!P1 LDC.64 R28, c[0x0][0x5c0] ;  /* 0x00017000ff1c9b82 */ /* 0x000e620000000a00 */
[----:B------:R-:W-:-:S13]  /*159c0*/  ISETP.LT.OR P6, PT, R33, 0xa, !P2 ;  /* 0x0000000a2100780c */ /* 0x000fda00057c1670 */
[----:B------:R-:W-:Y:S01]  /*159d0*/  @!P6 STG.E.U8 desc[UR14][R40.64+0x9], R219 ;  /* 0x000009db2800e986 */ /* 0x000fe2000c10110e */
[----:B------:R-:W-:Y:S02]  /*159e0*/  ISETP.LT.OR P6, PT, R33, 0x3a, !P2 ;  /* 0x0000003a2100780c */ /* 0x000fe400057c1670 */
[----:B-1----:R-:W-:-:S04]  /*159f0*/  @!P1 IADD3 R38, P3, P4, R24, R28, R2 ;  /* 0x0000001c18269210 */ /* 0x002fc80007c7e002 */
[----:B------:R-:W-:Y:S02]  /*15a00*/  @!P1 IADD3.X R39, R32, R29, R6, P3, P4 ;  /* 0x0000001d20279210 */ /* 0x000fe40001fe8406 */
[----:B------:R-:W-:-:S13]  /*15a10*/  ISETP.LT.OR P1, PT, R33, 0x39, !P2 ;  /* 0x000000392100780c */ /* 0x000fda0005721670 */
[----:B------:R-:W0:Y:S01]  /*15a20*/  @!P1 LDC.64 R28, c[0x0][0x5c0] ;  /* 0x00017000ff1c9b82 */ /* 0x000e220000000a00 */
[----:B------:R-:W-:-:S04]  /*15a30*/  @P1 LOP3.LUT R25, R25, 0x200, RZ, 0xfc, !PT ;  /* 0x0000020019191812 */ /* 0x000fc800078efcff */
[----:B------:R-:W-:-:S04]  /*15a40*/  LOP3.LUT R25, R25, 0xfffffffb, RZ, 0xc0, !PT ;  /* 0xfffffffb19197812 */ /* 0x000fc800078ec0ff */
[----:B------:R-:W-:-:S04]  /*15a50*/  @P6 LOP3.LUT R25, R25, 0x4, RZ, 0xfc, !PT ;  /* 0x0000000419196812 */ /* 0x000fc800078efcff */
[----:B------:R-:W-:Y:S02]  /*15a60*/  LOP3.LUT R25, R25, 0xfffffbff, RZ, 0xc0, !PT ;  /* 0xfffffbff19197812 */ /* 0x000fe400078ec0ff */
[----:B0-----:R-:W-:-:S04]  /*15a70*/  @!P1 IADD3 R58, P3, P4, R24, R28, R2 ;  /* 0x0000001c183a9210 */ /* 0x001fc80007c7e002 */
[----:B------:R-:W-:Y:S02]  /*15a80*/  @!P1 IADD3.X R59, R32, R29, R6, P3, P4 ;  /* 0x0000001d203b9210 */ /* 0x000fe40001fe8406 */
[----:B------:R-:W-:Y:S02]  /*15a90*/  ISETP.LT.OR P3, PT, R33, 0x11, !P0 ;  /* 0x000000112100780c */ /* 0x000fe40004761670 */
[C---:B------:R-:W-:Y:S02]  /*15aa0*/  LOP3.LUT P1, RZ, R26.reuse, 0x10, RZ, 0xc0, !PT ;  /* 0x000000101aff7812 */ /* 0x040fe4000782c0ff */
[----:B------:R-:W-:-:S09]  /*15ab0*/  LOP3.LUT R26, R26, 0xfffffffb, RZ, 0xc0, !PT ;  /* 0xfffffffb1a1a7812 */ /* 0x000fd200078ec0ff */
[----:B------:R-:W0:Y:S02]  /*15ac0*/  @!P3 LDC.64 R28, c[0x0][0x5c0] ;  /* 0x00017000ff1cbb82 */ /* 0x000e240000000a00 */
        /* <DEDUP_REMOVED lines=12> */
[----:B------:R-:W-:-:S05]  /*15b90*/  @!P3 IMAD.X R29, R32, 0x1, R29, P4 ;  /* 0x00000001201db824 */ /* 0x000fca00020e061d */
[----:B------:R0:W-:Y:S04]  /*15ba0*/  @!P3 STG.E.U8 desc[UR14][R28.64+0x11], R217 ;  /* 0x000011d91c00b986 */ /* 0x0001e8000c10110e */
[----:B------:R1:W-:Y:S01]  /*15bb0*/  @!P1 STG.E.U8 desc[UR14][R42.64+0x10], R216 ;  /* 0x000010d82a009986 */ /* 0x0003e2000c10110e */
[----:B0-----:R-:W0:Y:S02]  /*15bc0*/  @!P6 LDC.64 R28, c[0x0][0x5c0] ;  /* 0x00017000ff1ceb82 */ /* 0x001e240000000a00 */
[----:B0-----:R-:W-:-:S04]  /*15bd0*/  @!P6 IADD3 R54, P3, P4, R24, R28, R2 ;  /* 0x0000001c1836e210 */ /* 0x001fc80007c7e002 */
[----:B------:R-:W-:Y:S02]  /*15be0*/  @!P6 IADD3.X R55, R32, R29, R6, P3, P4 ;  /* 0x0000001d2037e210 */ /* 0x000fe40001fe8406 */
[C---:B------:R-:W-:Y:S02]  /*15bf0*/  ISETP.LT.OR P4, PT, R33.reuse, 0x42, !P2 ;  /* 0x000000422100780c */ /* 0x040fe40005781670 */
[----:B------:R-:W-:-:S11]  /*15c00*/  ISETP.LT.OR P6, PT, R33, 0x12, !P2 ;  /* 0x000000122100780c */ /* 0x000fd600057c1670 */
[----:B------:R-:W1:Y:S01]  /*15c10*/  @!P4 LDC.64 R28, c[0x0][0x5c0] ;  /* 0x00017000ff1ccb82 */ /* 0x000e620000000a00 */
[----:B------:R-:W-:Y:S01]  /*15c20*/  @P4 LOP3.LUT R26, R26, 0x4, RZ, 0xfc, !PT ;  /* 0x000000041a1a4812 */ /* 0x000fe200078efcff */
[----:B------:R-:W-:Y:S03]  /*15c30*/  @!P6 STG.E.U8 desc[UR14][R44.64+0x11], R23 ;  /* 0x000011172c00e986 */ /* 0x000fe6000c10110e */
[----:B------:R-:W-:Y:S02]  /*15c40*/  LOP3.LUT R26, R26, 0xfffffff7, RZ, 0xc0, !PT ;  /* 0xfffffff71a1a7812 */ /* 0x000fe400078ec0ff */
[----:B-1----:R-:W-:-:S04]  /*15c50*/  @!P4 IADD3 R42, P1, P3, R24, R28, R2 ;  /* 0x0000001c182ac210 */ /* 0x002fc80007b3e002 */
[----:B------:R-:W-:Y:S02]  /*15c60*/  @!P4 IADD3.X R43, R32, R29, R6, P1, P3 ;  /* 0x0000001d202bc210 */ /* 0x000fe40000fe6406 */
[----:B------:R-:W-:-:S13]  /*15c70*/  ISETP.LT.OR P4, PT, R33, 0x49, !P2 ;  /* 0x000000492100780c */ /* 0x000fda0005781670 */
[----:B------:R-:W0:Y:S01]  /*15c80*/  @!P4 LDC.64 R28, c[0x0][0x5c0] ;  /* 0x00017000ff1ccb82 */ /* 0x000e220000000a00 */
[----:B------:R-:W-:-:S04]  /*15c90*/  @P4 LOP3.LUT R25, R25, 0x800, RZ, 0xfc, !PT ;  /* 0x0000080019194812 */ /* 0x000fc800078efcff */
[----:B------:R-:W-:Y:S02]  /*15ca0*/  LOP3.LUT R25, R25, 0xfffffffd, RZ, 0xc0, !PT ;  /* 0xfffffffd19197812 */ /* 0x000fe400078ec0ff */
[----:B0-----:R-:W-:-:S04]  /*15cb0*/  @!P4 IADD3 R60, P1, P3, R24, R28, R2 ;  /* 0x0000001c183cc210 */ /* 0x001fc80007b3e002 */
[----:B------:R-:W-:Y:S02]  /*15cc0*/  @!P4 IADD3.X R61, R32, R29, R6, P1, P3 ;  /* 0x0000001d203dc210 */ /* 0x000fe40000fe6406 */
[C---:B------:R-:W-:Y:S02]  /*15cd0*/  ISETP.LT.OR P1, PT, R33.reuse, 0x19, !P0 ;  /* 0x000000192100780c */ /* 0x040fe40004721670 */
[----:B------:R-:W-:-:S11]  /*15ce0*/  ISETP.LT.OR P4, PT, R33, 0x19, !P2 ;  /* 0x000000192100780c */ /* 0x000fd60005781670 */
[----:B------:R-:W0:Y:S02]  /*15cf0*/  @!P1 LDC.64 R28, c[0x0][0x5c0] ;  /* 0x00017000ff1c9b82 */ /* 0x000e240000000a00 */
[----:B0-----:R-:W-:-:S05]  /*15d00*/  @!P1 IADD3 R28, P3, R24, R28, RZ ;  /* 0x0000001c181c9210 */ /* 0x001fca0007f7e0ff */
[----:B------:R-:W-:-:S05]  /*15d10*/  @!P1 IMAD.X R29, R32, 0x1, R29, P3 ;  /* 0x00000001201d9824 */ /* 0x000fca00018e061d */
[----:B------:R0:W-:Y:S01]  /*15d20*/  @!P1 STG.E.U8 desc[UR14][R28.64+0x18], R22 ;  /* 0x000018161c009986 */ /* 0x0001e2000c10110e */
[----:B------:R-:W-:-:S13]  /*15d30*/  ISETP.LT.OR P1, PT, R33, 0x4a, !P2 ;  /* 0x0000004a2100780c */ /* 0x000fda0005721670 */
[----:B0-----:R-:W0:Y:S01]  /*15d40*/  @!P1 LDC.64 R22, c[0x0][0x5c0] ;  /* 0x00017000ff169b82 */ /* 0x001e220000000a00 */
[----:B------:R-:W-:-:S04]  /*15d50*/  @P1 LOP3.LUT R26, R26, 0x8, RZ, 0xfc, !PT ;  /* 0x000000081a1a1812 */ /* 0x000fc800078efcff */
[----:B------:R-:W-:Y:S02]  /*15d60*/  LOP3.LUT R26, R26, 0xfffffffd, RZ, 0xc0, !PT ;  /* 0xfffffffd1a1a7812 */ /* 0x000fe400078ec0ff */
        /* <DEDUP_REMOVED lines=11> */
[----:B------:R-:W-:Y:S01]  /*15e20*/  ISETP.LT.OR P4, PT, R33, 0x1a, !P2 ;  /* 0x0000001a2100780c */ /* 0x000fe20005781670 */
[----:B0-----:R-:W0:-:S12]  /*15e30*/  @!P1 LDC.64 R22, c[0x0][0x5c0] ;  /* 0x00017000ff169b82 */ /* 0x001e180000000a00 */
[----:B------:R-:W-:Y:S01]  /*15e40*/  @!P4 STG.E.U8 desc[UR14][R46.64+0x19], R19 ;  /* 0x000019132e00c986 */ /* 0x000fe2000c10110e */
[----:B------:R-:W-:Y:S02]  /*15e50*/  ISETP.LT.OR P4, PT, R33, 0x21, !P2 ;  /* 0x000000212100780c */ /* 0x000fe40005781670 */
[----:B0-----:R-:W-:-:S04]  /*15e60*/  @!P1 IADD3 R44, P3, P6, R24, R22, R2 ;  /* 0x00000016182c9210 */ /* 0x001fc80007e7e002 */
[----:B------:R-:W-:Y:S02]  /*15e70*/  @!P1 IADD3.X R45, R32, R23, R6, P3, P6 ;  /* 0x00000017202d9210 */ /* 0x000fe40001fec406 */
[----:B------:R-:W-:-:S13]  /*15e80*/  ISETP.LT.OR P1, PT, R33, 0x52, !P2 ;  /* 0x000000522100780c */ /* 0x000fda0005721670 */
[----:B-1----:R-:W0:Y:S01]  /*15e90*/  @!P1 LDC.64 R20, c[0x0][0x5c0] ;  /* 0x00017000ff149b82 */ /* 0x002e220000000a00 */
[----:B------:R-:W-:-:S04]  /*15ea0*/  @P1 LOP3.LUT R25, R25, 0x10, RZ, 0xfc, !PT ;  /* 0x0000001019191812 */ /* 0x000fc800078efcff */
[----:B------:R-:W-:Y:S02]  /*15eb0*/  LOP3.LUT R25, R25, 0xffffefff, RZ, 0xc0, !PT ;  /* 0xffffefff19197812 */ /* 0x000fe400078ec0ff */
[----:B0-----:R-:W-:-:S04]  /*15ec0*/  @!P1 IADD3 R22, P3, P6, R24, R20, R2 ;  /* 0x0000001418169210 */ /* 0x001fc80007e7e002 */
        /* <DEDUP_REMOVED lines=26> */
[----:B------:R-:W-:Y:S01]  /*16070*/  @!P4 STG.E.U8 desc[UR14][R48.64+0x20], R16 ;  /* 0x000020103000c986 */ /* 0x000fe2000c10110e */
[----:B------:R-:W-:Y:S01]  /*16080*/  ISETP.LT.OR P4, PT, R33, 0x22, !P2 ;  /* 0x000000222100780c */ /* 0x000fe20005781670 */
[----:B0-----:R-:W0:-:S12]  /*16090*/  @!P1 LDC.64 R18, c[0x0][0x5c0] ;  /* 0x00017000ff129b82 */ /* 0x001e180000000a00 */
[----:B------:R1:W-:Y:S01]  /*160a0*/  @!P4 STG.E.U8 desc[UR14][R36.64+0x21], R15 ;  /* 0x0000210f2400c986 */ /* 0x0003e2000c10110e */
[----:B------:R-:W-:Y:S01]  /*160b0*/  ISETP.LT.OR P4, PT, R33, 0x29, !P2 ;  /* 0x000000292100780c */ /* 0x000fe20005781670 */
[----:B-1----:R-:W-:-:S05]  /*160c0*/  FMUL R15, R14, UR20 ;  /* 0x000000140e0f7c20 */ /* 0x002fca0008400000 */
[----:B------:R-:W-:Y:S02]  /*160d0*/  F2FP.SATFINITE.E4M3.F32.PACK_AB_MERGE_C R15, RZ, R15, RZ ;  /* 0x0000000fff0f723e */ /* 0x000fe400048070ff */
        /* <DEDUP_REMOVED lines=48> */
[----:B------:R-:W-:Y:S02]  /*163e0*/  @P1 LOP3.LUT R25, R25, 0x40000, RZ, 0xfc, !PT ;  /* 0x0004000019191812 */ /* 0x000fe400078efcff */
[----:B0-----:R-:W-:-:S04]  /*163f0*/  @!P1 IADD3 R62, P3, P6, R24, R12, R2 ;  /* 0x0000000c183e9210 */ /* 0x001fc80007e7e002 */
[----:B------:R-:W-:Y:S02]  /*16400*/  @!P1 IADD3.X R63, R32, R13, R6, P3, P6 ;  /* 0x0000000d203f9210 */ /* 0x000fe40001fec406 */
[----:B------:R-:W-:Y:S02]  /*16410*/  ISETP.LT.OR P3, PT, R33, 0x31, !P0 ;  /* 0x000000312100780c */ /* 0x000fe40004761670 */
[C---:B------:R-:W-:Y:S02]  /*16420*/  LOP3.LUT P1, RZ, R25.reuse, 0x100, RZ, 0xc0, !PT ;  /* 0x0000010019ff7812 */ /* 0x040fe4000782c0ff */
[----:B------:R-:W-:-:S04]  /*16430*/  LOP3.LUT R25, R25, 0xffffffbf, RZ, 0xc0, !PT ;  /* 0xffffffbf19197812 */ /* 0x000fc800078ec0ff */
[----:B------:R-:W-:Y:S01]  /*16440*/  @P4 LOP3.LUT R25, R25, 0x40, RZ, 0xfc, !PT ;  /* 0x0000004019194812 */ /* 0x000fe200078efcff */
[----:B---3--:R-:W-:-:S03]  /*16450*/  FMUL R15, R226, UR20 ;  /* 0x00000014e20f7c20 */ /* 0x008fc60008400000 */
[----:B------:R-:W-:Y:S01]  /*16460*/  LOP3.LUT R25, R25, 0xffffffdf, RZ, 0xc0, !PT ;  /* 0xffffffdf19197812 */ /* 0x000fe200078ec0ff */
[----:B------:R-:W0:Y:S02]  /*16470*/  @!P3 LDC.64 R12, c[0x0][0x5c0] ;  /* 0x00017000ff0cbb82 */ /* 0x000e240000000a00 */
[----:B0-----:R-:W-:-:S05]  /*16480*/  @!P3 IADD3 R12, P6, R24, R12, RZ ;  /* 0x0000000c180cb210 */ /* 0x001fca0007fde0ff */
[----:B------:R-:W-:-:S05]  /*16490*/  @!P3 IMAD.X R13, R32, 0x1, R13, P6 ;  /* 0x00000001200db824 */ /* 0x000fca00030e060d */
[----:B------:R0:W-:Y:S02]  /*164a0*/  @!P3 STG.E.U8 desc[UR14][R12.64+0x30], R10 ;  /* 0x0000300a0c00b986 */ /* 0x0001e4000c10110e */
[----:B0-----:R-:W0:Y:S02]  /*164b0*/  @!P4 LDC.64 R10, c[0x0][0x5c0] ;  /* 0x00017000ff0acb82 */ /* 0x001e240000000a00 */
[----:B0-----:R-:W-:-:S04]  /*164c0*/  @!P4 IADD3 R30, P2, P3, R24, R10, R2 ;  /* 0x0000000a181ec210 */ /* 0x001fc80007b5e002 */
[----:B------:R-:W-:Y:S02]  /*164d0*/  @!P4 IADD3.X R31, R32, R11, R6, P2, P3 ;  /* 0x0000000b201fc210 */ /* 0x000fe400017e6406 */
[----:B------:R-:W-:-:S13]  /*164e0*/  ISETP.LT.OR P2, PT, R33, 0x32, !P0 ;  /* 0x000000322100780c */ /* 0x000fda0004741670 */
[----:B------:R-:W0:Y:S02]  /*164f0*/  @!P2 LDC.64 R10, c[0x0][0x5c0] ;  /* 0x00017000ff0aab82 */ /* 0x000e240000000a00 */
[----:B0-----:R-:W-:-:S05]  /*16500*/  @!P2 IADD3 R10, P3, R24, R10, RZ ;  /* 0x0000000a180aa210 */ /* 0x001fca0007f7e0ff */
[----:B------:R-:W-:Y:S01]  /*16510*/  @!P2 IMAD.X R11, R32, 0x1, R11, P3 ;  /* 0x00000001200ba824 */ /* 0x000fe200018e060b */
[----:B------:R-:W-:-:S04]  /*16520*/  ISETP.GE.AND P3, PT, R34, 0x81, PT ;  /* 0x000000812200780c */ /* 0x000fc80003f66270 */
[----:B------:R0:W-:Y:S01]  /*16530*/  @!P2 STG.E.U8 desc[UR14][R10.64+0x31], R9 ;  /* 0x000031090a00a986 */ /* 0x0001e2000c10110e */
[----:B------:R-:W-:-:S03]  /*16540*/  ISETP.LT.OR P2, PT, R33, 0x1, !P3 ;  /* 0x000000012100780c */ /* 0x000fc60005f41670 */
[----:B------:R1:W-:Y:S10]  /*16550*/  @!P5 STG.E.U8 desc[UR14][R52.64+0x30], R8 ;  /* 0x000030083400d986 */ /* 0x0003f4000c10110e */
[----:B0-----:R-:W0:Y:S01]  /*16560*/  @!P2 LDC.64 R10, c[0x0][0x5c0] ;  /* 0x00017000ff0aab82 */ /* 0x001e220000000a00 */
[----:B------:R-:W-:-:S02]  /*16570*/  @P2 LOP3.LUT R26, R26, 0x2, RZ, 0xfc, !PT ;  /* 0x000000021a1a2812 */ /* 0x000fc400078efcff */
[----:B0-----:R-:W-:-:S04]  /*16580*/  @!P2 IADD3 R12, P4, P6, R24, R10, R5 ;  /* 0x0000000a180ca210 */ /* 0x001fc80007e9e005 */
[----:B------:R-:W-:Y:S02]  /*16590*/  @!P2 IADD3.X R13, R32, R11, R7, P4, P6 ;  /* 0x0000000b200da210 */ /* 0x000fe400027ec407 */
[C---:B------:R-:W-:Y:S02]  /*165a0*/  ISETP.LT.OR P4, PT, R33.reuse, 0x2, !P3 ;  /* 0x000000022100780c */ /* 0x040fe40005f81670 */
[----:B------:R-:W-:-:S11]  /*165b0*/  ISETP.LT.OR P2, PT, R33, 0x9, !P3 ;  /* 0x000000092100780c */ /* 0x000fd60005f41670 */
[----:B-1----:R-:W0:Y:S01]  /*165c0*/  @!P4 LDC.64 R8, c[0x0][0x5c0] ;  /* 0x00017000ff08cb82 */ /* 0x002e220000000a00 */
[----:B------:R-:W-:Y:S02]  /*165d0*/  F2FP.SATFINITE.E4M3.F32.PACK_AB_MERGE_C R15, RZ, R15, RZ ;  /* 0x0000000fff0f723e */ /* 0x000fe400048070ff */
[----:B------:R-:W-:Y:S02]  /*165e0*/  @P4 LOP3.LUT R25, R25, 0x20, RZ, 0xfc, !PT ;  /* 0x0000002019194812 */ /* 0x000fe400078efcff */
[----:B0-----:R-:W-:-:S04]  /*165f0*/  @!P4 IADD3 R10, P5, P6, R24, R8, R5 ;  /* 0x00000008180ac210 */ /* 0x001fc80007ebe005 */
[----:B------:R-:W-:Y:S02]  /*16600*/  @!P4 IADD3.X R11, R32, R9, R7, P5, P6 ;  /* 0x00000009200bc210 */ /* 0x000fe40002fec407 */
[----:B------:R-:W0:Y:S01]  /*16610*/  @!P2 LDC.64 R8, c[0x0][0x5c0] ;  /* 0x00017000ff08ab82 */ /* 0x000e220000000a00 */
[C---:B------:R-:W-:Y:S02]  /*16620*/  LOP3.LUT P4, RZ, R25.reuse, 0x200, RZ, 0xc0, !PT ;  /* 0x0000020019ff7812 */ /* 0x040fe4000788c0ff */
[----:B------:R-:W-:-:S04]  /*16630*/  LOP3.LUT R25, R25, 0xfff7ffff, RZ, 0xc0, !PT ;  /* 0xfff7ffff19197812 */ /* 0x000fc800078ec0ff */
[----:B------:R-:W-:Y:S02]  /*16640*/  @P2 LOP3.LUT R25, R25, 0x80000, RZ, 0xfc, !PT ;  /* 0x0008000019192812 */ /* 0x000fe400078efcff */
[----:B0-----:R-:W-:Y:S01]  /*16650*/  @!P2 IADD3 R52, P5, P6, R24, R8, R5 ;  /* 0x000000081834a210 */ /* 0x001fe20007ebe005 */
[----:B----4-:R-:W-:Y:S02]  /*16660*/  FMUL R8, R225, UR20 ;  /* 0x00000014e1087c20 */ /* 0x010fe40008400000 */
[----:B------:R-:W3:Y:S01]  /*16670*/  LDL.LU R225, [R1+0xc] ;  /* 0x00000c0001e17983 */ /* 0x000ee20000300800 */
[----:B------:R-:W-:-:S03]  /*16680*/  @!P2 IADD3.X R53, R32, R9, R7, P5, P6 ;  /* 0x000000092035a210 */ /* 0x000fc60002fec407 */
[----:B------:R-:W4:Y:S01]  /*16690*/  LDL.LU R226, [R1+0x10] ;  /* 0x0000100001e27983 */ /* 0x000f220000300800 */
[----:B------:R-:W-:Y:S02]  /*166a0*/  ISETP.LT.OR P5, PT, R33, 0x39, !P0 ;  /* 0x000000392100780c */ /* 0x000fe400047a1670 */
[----:B------:R-:W-:-:S05]  /*166b0*/  F2FP.SATFINITE.E4M3.F32.PACK_AB_MERGE_C R8, RZ, R8, RZ ;  /* 0x00000008ff08723e */ /* 0x000fca00048070ff */
[----:B------:R0:W-:Y:S06]  /*166c0*/  @!P1 STG.E.U8 desc[UR14][R38.64+0x31], R8 ;  /* 0x0000310826009986 */ /* 0x0001ec000c10110e */
[----:B0-----:R-:W0:Y:S01]  /*166d0*/  @!P5 LDC.64 R8, c[0x0][0x5c0] ;  /* 0x00017000ff08db82 */ /* 0x001e220000000a00 */
[----:B------:R-:W-:Y:S02]  /*166e0*/  ISETP.LT.OR P1, PT, R33, 0xa, !P3 ;  /* 0x0000000a2100780c */ /* 0x000fe40005f21670 */
[----:B0-----:R-:W-:-:S05]  /*166f0*/  @!P5 IADD3 R8, P6, R24, R8, RZ ;  /* 0x000000081808d210 */ /* 0x001fca0007fde0ff */
[----:B------:R-:W-:-:S05]  /*16700*/  @!P5 IMAD.X R9, R32, 0x1, R9, P6 ;  /* 0x000000012009d824 */ /* 0x000fca00030e0609 */
[----:B------:R0:W-:Y:S02]  /*16710*/  @!P5 STG.E.U8 desc[UR14][R8.64+0x38], R15 ;  /* 0x0000380f0800d986 */ /* 0x0001e4000c10110e */
[----:B0-----:R-:W0:Y:S01]  /*16720*/  @!P1 LDC.64 R8, c[0x0][0x5c0] ;  /* 0x00017000ff089b82 */ /* 0x001e220000000a00 */
[----:B--2---:R-:W-:Y:S02]  /*16730*/  FMUL R15, R227, UR20 ;  /* 0x00000014e30f7c20 */ /* 0x004fe40008400000 */
[----:B------:R-:W2:Y:S01]  /*16740*/  LDL.LU R227, [R1+0x14] ;  /* 0x0000140001e37983 */ /* 0x000ea20000300800 */
[----:B0-----:R-:W-:-:S04]  /*16750*/  @!P1 IADD3 R38, P5, P6, R24, R8, R5 ;  /* 0x0000000818269210 */ /* 0x001fc80007ebe005 */
[----:B------:R-:W-:Y:S02]  /*16760*/  @!P1 IADD3.X R39, R32, R9, R7, P5, P6 ;  /* 0x0000000920279210 */ /* 0x000fe40002fec407 */
[----:B------:R-:W-:-:S13]  /*16770*/  ISETP.LT.OR P5, PT, R33, 0x3a, !P0 ;  /* 0x0000003a2100780c */ /* 0x000fda00047a1670 */
[----:B------:R-:W0:Y:S01]  /*16780*/  @!P5 LDC.64 R8, c[0x0][0x5c0] ;  /* 0x00017000ff08db82 */ /* 0x000e220000000a00 */
[C---:B------:R-:W-:Y:S02]  /*16790*/  LOP3.LUT P2, RZ, R25.reuse, 0x4, RZ, 0xc0, !PT ;  /* 0x0000000419ff7812 */ /* 0x040fe4000784c0ff */
[----:B------:R-:W-:-:S04]  /*167a0*/  LOP3.LUT R25, R25, 0xfffffeff, RZ, 0xc0, !PT ;  /* 0xfffffeff19197812 */ /* 0x000fc800078ec0ff */
[----:B------:R-:W-:Y:S02]  /*167b0*/  @P1 LOP3.LUT R25, R25, 0x100, RZ, 0xfc, !PT ;  /* 0x0000010019191812 */ /* 0x000fe400078efcff */
[----:B------:R-:W-:Y:S02]  /*167c0*/  ISETP.LT.OR P1, PT, R33, 0x11, !P3 ;  /* 0x000000112100780c */ /* 0x000fe40005f21670 */
[----:B------:R-:W-:Y:S02]  /*167d0*/  F2FP.SATFINITE.E4M3.F32.PACK_AB_MERGE_C R15, RZ, R15, RZ ;  /* 0x0000000fff0f723e */ /* 0x000fe400048070ff */
[----:B0-----:R-:W-:-:S05]  /*167e0*/  @!P5 IADD3 R8, P6, R24, R8, RZ ;  /* 0x000000081808d210 */ /* 0x001fca0007fde0ff */
[----:B------:R-:W-:-:S05]  /*167f0*/  @!P5 IMAD.X R9, R32, 0x1, R9, P6 ;  /* 0x000000012009d824 */ /* 0x000fca00030e0609 */
[----:B------:R0:W-:Y:S02]  /*16800*/  @!P5 STG.E.U8 desc[UR14][R8.64+0x39], R15 ;  /* 0x0000390f0800d986 */ /* 0x0001e4000c10110e */
[----:B0-----:R-:W0:Y:S01]  /*16810*/  @!P1 LDC.64 R8, c[0x0][0x5c0] ;  /* 0x00017000ff089b82 */ /* 0x001e220000000a00 */
[----:B------:R-:W-:-:S04]  /*16820*/  LOP3.LUT R25, R25, 0xffefffff, RZ, 0xc0, !PT ;  /* 0xffefffff19197812 */ /* 0x000fc800078ec0ff */
[----:B------:R-:W-:Y:S02]  /*16830*/  @P1 LOP3.LUT R25, R25, 0x100000, RZ, 0xfc, !PT ;  /* 0x0010000019191812 */ /* 0x000fe400078efcff */
[----:B0-----:R-:W-:-:S04]  /*16840*/  @!P1 IADD3 R100, P5, P6, R24, R8, R5 ;  /* 0x0000000818649210 */ /* 0x001fc80007ebe005 */
[----:B------:R-:W-:Y:S02]  /*16850*/  @!P1 IADD3.X R101, R32, R9, R7, P5, P6 ;  /* 0x0000000920659210 */ /* 0x000fe40002fec407 */
[----:B------:R-:W-:Y:S02]  /*16860*/  ISETP.LT.OR P1, PT, R33, 0x12, !P3 ;  /* 0x000000122100780c */ /* 0x000fe40005f21670 */
[----:B------:R-:W-:-:S11]  /*16870*/  LOP3.LUT R25, R25, 0xfffffdff, RZ, 0xc0, !PT ;  /* 0xfffffdff19197812 */ /* 0x000fd600078ec0ff */
[----:B------:R-:W-:Y:S01]  /*16880*/  @P1 LOP3.LUT R25, R25, 0x200, RZ, 0xfc, !PT ;  /* 0x0000020019191812 */ /* 0x000fe200078efcff */
[----:B---3--:R-:W-:Y:S02]  /*16890*/  FMUL R8, R225, UR20 ;  /* 0x00000014e1087c20 */ /* 0x008fe40008400000 */
[----:B------:R-:W3:Y:S03]  /*168a0*/  LDL.LU R225, [R1+0x18] ;  /* 0x0000180001e17983 */ /* 0x000ee60000300800 */
[----:B------:R-:W-:-:S05]  /*168b0*/  F2FP.SATFINITE.E4M3.F32.PACK_AB_MERGE_C R8, RZ, R8, RZ ;  /* 0x00000008ff08723e */ /* 0x000fca00048070ff */
[----:B------:R0:W-:Y:S02]  /*168c0*/  @!P4 STG.E.U8 desc[UR14][R58.64+0x38], R8 ;  /* 0x000038083a00c986 */ /* 0x0001e4000c10110e */
[----:B0-----:R-:W0:Y:S02]  /*168d0*/  @!P1 LDC.64 R8, c[0x0][0x5c0] ;  /* 0x00017000ff089b82 */ /* 0x001e240000000a00 */
[----:B0-----:R-:W-:-:S04]  /*168e0*/  @!P1 IADD3 R98, P5, P6, R24, R8, R5 ;  /* 0x0000000818629210 */ /* 0x001fc80007ebe005 */
[----:B------:R-:W-:Y:S02]  /*168f0*/  @!P1 IADD3.X R99, R32, R9, R7, P5, P6 ;  /* 0x0000000920639210 */ /* 0x000fe40002fec407 */
[----:B------:R-:W-:-:S13]  /*16900*/  ISETP.LT.OR P1, PT, R33, 0x19, !P3 ;  /* 0x000000192100780c */ /* 0x000fda0005f21670 */
[----:B------:R-:W0:Y:S02]  /*16910*/  @!P1 LDC.64 R8, c[0x0][0x5c0] ;  /* 0x00017000ff089b82 */ /* 0x000e240000000a00 */
[----:B0-----:R-:W-:Y:S01]  /*16920*/  @!P1 IADD3 R114, P5, P6, R24, R8, R5 ;  /* 0x0000000818729210 */ /* 0x001fe20007ebe005 */
[----:B----4-:R-:W-:Y:S02]  /*16930*/  FMUL R8, R226, UR20 ;  /* 0x00000014e2087c20 */ /* 0x010fe40008400000 */
[----:B------:R-:W4:Y:S01]  /*16940*/  LDL.LU R226, [R1+0x1c] ;  /* 0x00001c0001e27983 */ /* 0x000f220000300800 */
[----:B--2---:R-:W-:-:S03]  /*16950*/  FMUL R15, R227, UR20 ;  /* 0x00000014e30f7c20 */ /* 0x004fc60008400000 */
[----:B------:R-:W2:Y:S01]  /*16960*/  LDL.LU R227, [R1+0x20] ;  /* 0x0000200001e37983 */ /* 0x000ea20000300800 */
[----:B------:R-:W-:Y:S02]  /*16970*/  @!P1 IADD3.X R115, R32, R9, R7, P5, P6 ;  /* 0x0000000920739210 */ /* 0x000fe40002fec407 */
[----:B------:R-:W-:Y:S02]  /*16980*/  ISETP.LT.OR P5, PT, R33, 0x41, !P0 ;  /* 0x000000412100780c */ /* 0x000fe400047a1670 */
[----:B------:R-:W-:-:S05]  /*16990*/  F2FP.SATFINITE.E4M3.F32.PACK_AB_MERGE_C R8, RZ, R8, RZ ;  /* 0x00000008ff08723e */ /* 0x000fca00048070ff */
[----:B------:R0:W-:Y:S06]  /*169a0*/  @!P2 STG.E.U8 desc[UR14][R40.64+0x39], R8 ;  /* 0x000039082800a986 */ /* 0x0001ec000c10110e */
[----:B0-----:R-:W0:Y:S01]  /*169b0*/  @!P5 LDC.64 R8, c[0x0][0x5c0] ;  /* 0x00017000ff08db82 */ /* 0x001e220000000a00 */
[----:B------:R-:W-:Y:S02]  /*169c0*/  ISETP.LT.OR P2, PT, R33, 0x1a, !P3 ;  /* 0x0000001a2100780c */ /* 0x000fe40005f41670 */
[----:B------:R-:W-:Y:S02]  /*169d0*/  F2FP.SATFINITE.E4M3.F32.PACK_AB_MERGE_C R15, RZ, R15, RZ ;  /* 0x0000000fff0f723e */ /* 0x000fe400048070ff */
[----:B0-----:R-:W-:-:S05]  /*169e0*/  @!P5 IADD3 R8, P6, R24, R8, RZ ;  /* 0x000000081808d210 */ /* 0x001fca0007fde0ff */
[----:B------:R-:W-:-:S05]  /*169f0*/  @!P5 IMAD.X R9, R32, 0x1, R9, P6 ;  /* 0x000000012009d824 */ /* 0x000fca00030e0609 */
[----:B------:R0:W-:Y:S02]  /*16a00*/  @!P5 STG.E.U8 desc[UR14][R8.64+0x40], R15 ;  /* 0x0000400f0800d986 */ /* 0x0001e4000c10110e */
[----:B0-----:R-:W0:Y:S02]  /*16a10*/  @!P2 LDC.64 R8, c[0x0][0x5c0] ;  /* 0x00017000ff08ab82 */ /* 0x001e240000000a00 */
[----:B0-----:R-:W-:-:S04]  /*16a20*/  @!P2 IADD3 R110, P5, P6, R24, R8, R5 ;  /* 0x00000008186ea210 */ /* 0x001fc80007ebe005 */
[----:B------:R-:W-:Y:S02]  /*16a30*/  @!P2 IADD3.X R111, R32, R9, R7, P5, P6 ;  /* 0x00000009206fa210 */ /* 0x000fe40002fec407 */
[----:B------:R-:W-:Y:S02]  /*16a40*/  ISETP.LT.OR P5, PT, R33, 0x42, !P0 ;  /* 0x000000422100780c */ /* 0x000fe400047a1670 */
[C---:B------:R-:W-:Y:S02]  /*16a50*/  LOP3.LUT P4, RZ, R25.reuse, 0x400, RZ, 0xc0, !PT ;  /* 0x0000040019ff7812 */ /* 0x040fe4000788c0ff */
[----:B------:R-:W-:-:S09]  /*16a60*/  LOP3.LUT R25, R25, 0xffdfffff, RZ, 0xc0, !PT ;  /* 0xffdfffff19197812 */ /* 0x000fd200078ec0ff */
[----:B------:R-:W0:Y:S01]  /*16a70*/  @!P5 LDC.64 R8, c[0x0][0x5c0] ;  /* 0x00017000ff08db82 */ /* 0x000e220000000a00 */
[----:B------:R-:W-:-:S04]  /*16a80*/  @P1 LOP3.LUT R25, R25, 0x200000, RZ, 0xfc, !PT ;  /* 0x0020000019191812 */ /* 0x000fc800078efcff */
[----:B------:R-:W-:-:S04]  /*16a90*/  LOP3.LUT R25, R25, 0xfffffffb, RZ, 0xc0, !PT ;  /* 0xfffffffb19197812 */ /* 0x000fc800078ec0ff */
[----:B------:R-:W-:Y:S02]  /*16aa0*/  @P2 LOP3.LUT R25, R25, 0x4, RZ, 0xfc, !PT ;  /* 0x0000000419192812 */ /* 0x000fe400078efcff */
[----:B------:R-:W-:Y:S02]  /*16ab0*/  ISETP.LT.OR P2, PT, R33, 0x21, !P3 ;  /* 0x000000212100780c */ /* 0x000fe40005f41670 */
[----:B0-----:R-:W-:-:S05]  /*16ac0*/  @!P5 IADD3 R8, P6, R24, R8, RZ ;  /* 0x000000081808d210 */ /* 0x001fca0007fde0ff */
[----:B------:R-:W-:Y:S02]  /*16ad0*/  @!P5 IMAD.X R9, R32, 0x1, R9, P6 ;  /* 0x000000012009d824 */ /* 0x000fe400030e0609 */
[----:B---3--:R-:W-:Y:S02]  /*16ae0*/  FMUL R15, R225, UR20 ;  /* 0x00000014e10f7c20 */ /* 0x008fe40008400000 */
[----:B------:R-:W3:Y:S03]  /*16af0*/  LDL.LU R225, [R1+0x24] ;  /* 0x0000240001e17983 */ /* 0x000ee60000300800 */
[----:B------:R-:W-:-:S05]  /*16b00*/  F2FP.SATFINITE.E4M3.F32.PACK_AB_MERGE_C R15, RZ, R15, RZ ;  /* 0x0000000fff0f723e */ /* 0x000fca00048070ff */
[----:B------:R0:W-:Y:S02]  /*16b10*/  @!P5 STG.E.U8 desc[UR14][R8.64+0x41], R15 ;  /* 0x0000410f0800d986 */ /* 0x0001e4000c10110e */
[----:B0-----:R-:W0:Y:S02]  /*16b20*/  @!P2 LDC.64 R8, c[0x0][0x5c0] ;  /* 0x00017000ff08ab82 */ /* 0x001e240000000a00 */
[----:B0-----:R-:W-:Y:S01]  /*16b30*/  @!P2 IADD3 R124, P5, P6, R24, R8, R5 ;  /* 0x00000008187ca210 */ /* 0x001fe20007ebe005 */
[----:B----4-:R-:W-:Y:S02]  /*16b40*/  FMUL R8, R226, UR20 ;  /* 0x00000014e2087c20 */ /* 0x010fe40008400000 */
[----:B------:R-:W4:Y:S01]  /*16b50*/  LDL.LU R226, [R1+0x28] ;  /* 0x0000280001e27983 */ /* 0x000f220000300800 */
[----:B------:R-:W-:Y:S02]  /*16b60*/  LOP3.LUT R25, R25, 0xffbfffff, RZ, 0xc0, !PT ;  /* 0xffbfffff19197812 */ /* 0x000fe400078ec0ff */
[----:B------:R-:W-:-:S02]  /*16b70*/  @!P2 IADD3.X R125, R32, R9, R7, P5, P6 ;  /* 0x00000009207da210 */ /* 0x000fc40002fec407 */
[----:B------:R-:W-:Y:S02]  /*16b80*/  @P2 LOP3.LUT R25, R25, 0x400000, RZ, 0xfc, !PT ;  /* 0x0040000019192812 */ /* 0x000fe400078efcff */
[----:B------:R-:W-:Y:S02]  /*16b90*/  ISETP.LT.OR P2, PT, R33, 0x22, !P3 ;  /* 0x000000222100780c */ /* 0x000fe40005f41670 */
[----:B------:R-:W-:-:S05]  /*16ba0*/  F2FP.SATFINITE.E4M3.F32.PACK_AB_MERGE_C R8, RZ, R8, RZ ;  /* 0x00000008ff08723e */ /* 0x000fca00048070ff */
[----:B------:R0:W-:Y:S06]  /*16bb0*/  @!P4 STG.E.U8 desc[UR14][R54.64+0x40], R8 ;  /* 0x000040083600c986 */ /* 0x0001ec000c10110e */
[----:B0-----:R-:W0:Y:S01]  /*16bc0*/  @!P2 LDC.64 R8, c[0x0][0x5c0] ;  /* 0x00017000ff08ab82 */ /* 0x001e220000000a00 */
[----:B------:R-:W-:Y:S02]  /*16bd0*/  ISETP.LT.OR P4, PT, R33, 0x29, !P3 ;  /* 0x000000292100780c */ /* 0x000fe40005f81670 */
[----:B0-----:R-:W-:-:S04]  /*16be0*/  @!P2 IADD3 R116, P5, P6, R24, R8, R5 ;  /* 0x000000081874a210 */ /* 0x001fc80007ebe005 */
[----:B------:R-:W-:-:S07]  /*16bf0*/  @!P2 IADD3.X R117, R32, R9, R7, P5, P6 ;  /* 0x000000092075a210 */ /* 0x000fce0002fec407 */
[----:B------:R-:W0:Y:S02]  /*16c00*/  @!P4 LDC.64 R8, c[0x0][0x5c0] ;  /* 0x00017000ff08cb82 */ /* 0x000e240000000a00 */
[----:B0-----:R-:W-:Y:S01]  /*16c10*/  @!P4 IADD3 R130, P5, P6, R24, R8, R5 ;  /* 0x000000081882c210 */ /* 0x001fe20007ebe005 */
[----:B--2---:R-:W-:Y:S02]  /*16c20*/  FMUL R8, R227, UR20 ;  /* 0x00000014e3087c20 */ /* 0x004fe40008400000 */
[----:B------:R-:W2:Y:S01]  /*16c30*/  LDL.LU R227, [R1+0x2c] ;  /* 0x00002c0001e37983 */ /* 0x000ea20000300800 */
[----:B------:R-:W-:-:S04]  /*16c40*/  LOP3.LUT R25, R25, 0xfffffbff, RZ, 0xc0, !PT ;  /* 0xfffffbff19197812 */ /* 0x000fc800078ec0ff */
[----:B------:R-:W-:-:S04]  /*16c50*/  @P2 LOP3.LUT R25, R25, 0x400, RZ, 0xfc, !PT ;  /* 0x0000040019192812 */ /* 0x000fc800078efcff */
[C---:B------:R-:W-:Y:S02]  /*16c60*/  LOP3.LUT P2, RZ, R25.reuse, 0x800, RZ, 0xc0, !PT ;  /* 0x0000080019ff7812 */ /* 0x040fe4000784c0ff */
[----:B------:R-:W-:Y:S02]  /*16c70*/  LOP3.LUT R25, R25, 0xff7fffff, RZ, 0xc0, !PT ;  /* 0xff7fffff19197812 */ /* 0x000fe400078ec0ff */
[----:B------:R-:W-:Y:S02]  /*16c80*/  @!P4 IADD3.X R131, R32, R9, R7, P5, P6 ;  /* 0x000000092083c210 */ /* 0x000fe40002fec407 */
[----:B------:R-:W-:Y:S02]  /*16c90*/  @P4 LOP3.LUT R25, R25, 0x800000, RZ, 0xfc, !PT ;  /* 0x0080000019194812 */ /* 0x000fe400078efcff */
[----:B------:R-:W-:Y:S02]  /*16ca0*/  LOP3.LUT P4, RZ, R26, 0x4, RZ, 0xc0, !PT ;  /* 0x000000041aff7812 */ /* 0x000fe4000788c0ff */
[----:B------:R-:W-:-:S11]  /*16cb0*/  F2FP.SATFINITE.E4M3.F32.PACK_AB_MERGE_C R8, RZ, R8, RZ ;  /* 0x00000008ff08723e */ /* 0x000fd600048070ff */
[----:B------:R0:W-:Y:S01]  /*16cc0*/  @!P4 STG.E.U8 desc[UR14][R42.64+0x41], R8 ;  /* 0x000041082a00c986 */ /* 0x0001e2000c10110e */
[----:B------:R-:W-:-:S13]  /*16cd0*/  ISETP.LT.OR P4, PT, R33, 0x49, !P0 ;  /* 0x000000492100780c */ /* 0x000fda0004781670 */
[----:B0-----:R-:W0:Y:S01]  /*16ce0*/  @!P4 LDC.64 R8, c[0x0][0x5c0] ;  /* 0x00017000ff08cb82 */ /* 0x001e220000000a00 */
[----:B---3--:R-:W-:Y:S02]  /*16cf0*/  FMUL R15, R225, UR20 ;  /* 0x00000014e10f7c20 */ /* 0x008fe40008400000 */
[----:B------:R-:W3:Y:S01]  /*16d00*/  LDL.LU R225, [R1+0x30] ;  /* 0x0000300001e17983 */ /* 0x000ee20000300800 */
[----:B0-----:R-:W-:Y:S02]  /*16d10*/  @!P4 IADD3 R8, P5, R24, R8, RZ ;  /* 0x000000081808c210 */ /* 0x001fe40007fbe0ff */
[----:B------:R-:W-:-:S03]  /*16d20*/  F2FP.SATFINITE.E4M3.F32.PACK_AB_MERGE_C R15, RZ, R15, RZ ;  /* 0x0000000fff0f723e */ /* 0x000fc600048070ff */
[----:B------:R-:W-:-:S05]  /*16d30*/  @!P4 IMAD.X R9, R32, 0x1, R9, P5 ;  /* 0x000000012009c824 */ /* 0x000fca00028e0609 */
[----:B------:R0:W-:Y:S01]  /*16d40*/  @!P4 STG.E.U8 desc[UR14][R8.64+0x48], R15 ;  /* 0x0000480f0800c986 */ /* 0x0001e2000c10110e */
[----:B------:R-:W-:-:S13]  /*16d50*/  ISETP.LT.OR P4, PT, R33, 0x2a, !P3 ;  /* 0x0000002a2100780c */ /* 0x000fda0005f81670 */
[----:B0-----:R-:W0:Y:S01]  /*16d60*/  @!P4 LDC.64 R8, c[0x0][0x5c0] ;  /* 0x00017000ff08cb82 */ /* 0x001e220000000a00 */
[----:B----4-:R-:W-:Y:S02]  /*16d70*/  FMUL R15, R226, UR20 ;  /* 0x00000014e20f7c20 */ /* 0x010fe40008400000 */
[----:B------:R-:W4:Y:S01]  /*16d80*/  LDL.LU R226, [R1+0x34] ;  /* 0x0000340001e27983 */ /* 0x000f220000300800 */
[----:B0-----:R-:W-:-:S04]  /*16d90*/  @!P4 IADD3 R128, P5, P6, R24, R8, R5 ;  /* 0x000000081880c210 */ /* 0x001fc80007ebe005 */
[----:B------:R-:W-:Y:S02]  /*16da0*/  @!P4 IADD3.X R129, R32, R9, R7, P5, P6 ;  /* 0x000000092081c210 */ /* 0x000fe40002fec407 */
[----:B------:R-:W-:-:S13]  /*16db0*/  ISETP.LT.OR P5, PT, R33, 0x4a, !P0 ;  /* 0x0000004a2100780c */ /* 0x000fda00047a1670 */
[----:B------:R-:W0:Y:S01]  /*16dc0*/  @!P5 LDC.64 R8, c[0x0][0x5c0] ;  /* 0x00017000ff08db82 */ /* 0x000e220000000a00 */
[----:B------:R-:W-:-:S04]  /*16dd0*/  LOP3.LUT R0, R0, 0xefffffff, RZ, 0xc0, !PT ;  /* 0xefffffff00007812 */ /* 0x000fc800078ec0ff */
[----:B------:R-:W-:Y:S02]  /*16de0*/  @P4 LOP3.LUT R0, R0, 0x10000000, RZ, 0xfc, !PT ;  /* 0x1000000000004812 */ /* 0x000fe400078efcff */
[----:B------:R-:W-:Y:S02]  /*16df0*/  ISETP.LT.OR P4, PT, R33, 0x31, !P3 ;  /* 0x000000312100780c */ /* 0x000fe40005f81670 */
[----:B------:R-:W-:Y:S02]  /*16e00*/  F2FP.SATFINITE.E4M3.F32.PACK_AB_MERGE_C R15, RZ, R15, RZ ;  /* 0x0000000fff0f723e */ /* 0x000fe400048070ff */
[----:B0-----:R-:W-:-:S05]  /*16e10*/  @!P5 IADD3 R8, P6, R24, R8, RZ ;  /* 0x000000081808d210 */ /* 0x001fca0007fde0ff */
[----:B------:R-:W-:-:S05]  /*16e20*/  @!P5 IMAD.X R9, R32, 0x1, R9, P6 ;  /* 0x000000012009d824 */ /* 0x000fca00030e0609 */
[----:B------:R0:W-:Y:S02]  /*16e30*/  @!P5 STG.E.U8 desc[UR14][R8.64+0x49], R15 ;  /* 0x0000490f0800d986 */ /* 0x0001e4000c10110e */
[----:B0-----:R-:W0:Y:S02]  /*16e40*/  @!P4 LDC.64 R8, c[0x0][0x5c0] ;  /* 0x00017000ff08cb82 */ /* 0x001e240000000a00 */
[----:B0-----:R-:W-:Y:S01]  /*16e50*/  @!P4 IADD3 R132, P5, P6, R24, R8, R5 ;  /* 0x000000081884c210 */ /* 0x001fe20007ebe005 */
[----:B--2---:R-:W-:Y:S02]  /*16e60*/  FMUL R8, R227, UR20 ;  /* 0x00000014e3087c20 */ /* 0x004fe40008400000 */
[----:B------:R-:W2:Y:S03]  /*16e70*/  LDL.LU R227, [R1+0x38] ;  /* 0x0000380001e37983 */ /* 0x000ea60000300800 */
[----:B------:R-:W-:-:S05]  /*16e80*/  F2FP.SATFINITE.E4M3.F32.PACK_AB_MERGE_C R8, RZ, R8, RZ ;  /* 0x00000008ff08723e */ /* 0x000fca00048070ff */
[----:B------:R0:W-:Y:S01]  /*16e90*/  @!P2 STG.E.U8 desc[UR14][R60.64+0x48], R8 ;  /* 0x000048083c00a986 */ /* 0x0001e2000c10110e */
[----:B------:R-:W-:Y:S02]  /*16ea0*/  ISETP.LT.OR P2, PT, R33, 0x32, !P3 ;  /* 0x000000322100780c */ /* 0x000fe40005f41670 */
[----:B------:R-:W-:-:S11]  /*16eb0*/  @!P4 IADD3.X R133, R32, R9, R7, P5, P6 ;  /* 0x000000092085c210 */ /* 0x000fd60002fec407 */
[----:B0-----:R-:W0:Y:S01]  /*16ec0*/  @!P2 LDC.64 R8, c[0x0][0x5c0] ;  /* 0x00017000ff08ab82 */ /* 0x001e220000000a00 */
[----:B------:R-:W-:-:S04]  /*16ed0*/  LOP3.LUT R25, R25, 0xfffffffe, RZ, 0xc0, !PT ;  /* 0xfffffffe19197812 */ /* 0x000fc800078ec0ff */
[----:B------:R-:W-:-:S04]  /*16ee0*/  @P4 LOP3.LUT R25, R25, 0x1, RZ, 0xfc, !PT ;  /* 0x0000000119194812 */ /* 0x000fc800078efcff */
[----:B------:R-:W-:-:S04]  /*16ef0*/  LOP3.LUT R25, R25, 0xfffff7ff, RZ, 0xc0, !PT ;  /* 0xfffff7ff19197812 */ /* 0x000fc800078ec0ff */
[----:B------:R-:W-:Y:S02]  /*16f00*/  @P2 LOP3.LUT R25, R25, 0x800, RZ, 0xfc, !PT ;  /* 0x0000080019192812 */ /* 0x000fe400078efcff */
[----:B0-----:R-:W-:-:S04]  /*16f10*/  @!P2 IADD3 R126, P5, P6, R24, R8, R5 ;  /* 0x00000008187ea210 */ /* 0x001fc80007ebe005 */
[----:B------:R-:W-:Y:S02]  /*16f20*/  @!P2 IADD3.X R127, R32, R9, R7, P5, P6 ;  /* 0x00000009207fa210 */ /* 0x000fe40002fec407 */
[----:B------:R-:W-:-:S13]  /*16f30*/  ISETP.LT.OR P2, PT, R33, 0x39, !P3 ;  /* 0x000000392100780c */ /* 0x000fda0005f41670 */
[----:B------:R-:W0:Y:S02]  /*16f40*/  @!P2 LDC.64 R8, c[0x0][0x5c0] ;  /* 0x00017000ff08ab82 */ /* 0x000e240000000a00 */
[----:B0-----:R-:W-:Y:S01]  /*16f50*/  @!P2 IADD3 R134, P5, P6, R24, R8, R5 ;  /* 0x000000081886a210 */ /* 0x001fe20007ebe005 */
[----:B---3--:R-:W-:Y:S02]  /*16f60*/  FMUL R8, R225, UR20 ;  /* 0x00000014e1087c20 */ /* 0x008fe40008400000 */
[----:B------:R-:W3:Y:S01]  /*16f70*/  LDL.LU R225, [R1+0x3c] ;  /* 0x00003c0001e17983 */ /* 0x000ee20000300800 */
[----:B------:R-:W-:Y:S02]  /*16f80*/  LOP3.LUT P1, RZ, R26, 0x8, RZ, 0xc0, !PT ;  /* 0x000000081aff7812 */ /* 0x000fe4000782c0ff */
[----:B------:R-:W-:-:S11]  /*16f90*/  F2FP.SATFINITE.E4M3.F32.PACK_AB_MERGE_C R8, RZ, R8, RZ ;  /* 0x00000008ff08723e */ /* 0x000fd600048070ff */
[----:B------:R0:W-:Y:S01]  /*16fa0*/  @!P1 STG.E.U8 desc[UR14][R28.64+0x49], R8 ;  /* 0x000049081c009986 */ /* 0x0001e2000c10110e */
[----:B------:R-:W-:Y:S01]  /*16fb0*/  ISETP.LT.OR P1, PT, R33, 0x51, !P0 ;  /* 0x000000512100780c */ /* 0x000fe20004721670 */
[----:B----4-:R-:W-:Y:S02]  /*16fc0*/  FMUL R15, R226, UR20 ;  /* 0x00000014e20f7c20 */ /* 0x010fe40008400000 */
[----:B------:R-:W4:Y:S01]  /*16fd0*/  LDL.LU R226, [R1+0x40] ;  /* 0x0000400001e27983 */ /* 0x000f220000300800 */
[----:B------:R-:W-:-:S09]  /*16fe0*/  @!P2 IADD3.X R135, R32, R9, R7, P5, P6 ;  /* 0x000000092087a210 */ /* 0x000fd20002fec407 */
        /* <DEDUP_REMOVED lines=9> */
[----:B------:R-:W-:Y:S01]  /*17080*/  ISETP.LT.OR P1, PT, R33, 0x52, !P0 ;  /* 0x000000522100780c */ /* 0x000fe20004721670 */
[----:B--2---:R-:W-:-:S12]  /*17090*/  FMUL R15, R227, UR20 ;  /* 0x00000014e30f7c20 */ /* 0x004fd80008400000 */
[----:B------:R-:W0:Y:S01]  /*170a0*/  @!P1 LDC.64 R8, c[0x0][0x5c0] ;  /* 0x00017000ff089b82 */ /* 0x000e220000000a00 */
[----:B------:R-:W2:Y:S01]  /*170b0*/  LDL.LU R227, [R1+0x44] ;  /* 0x0000440001e37983 */ /* 0x000ea20000300800 */
[C---:B------:R-:W-:Y:S02]  /*170c0*/  LOP3.LUT P4, RZ, R25.reuse, 0x2, RZ, 0xc0, !PT ;  /* 0x0000000219ff7812 */ /* 0x040fe4000788c0ff */
[----:B------:R-:W-:-:S04]  /*170d0*/  LOP3.LUT R25, R25, 0xfeffffff, RZ, 0xc0, !PT ;  /* 0xfeffffff19197812 */ /* 0x000fc800078ec0ff */
[----:B------:R-:W-:-:S04]  /*170e0*/  @P2 LOP3.LUT R25, R25, 0x1000000, RZ, 0xfc, !PT ;  /* 0x0100000019192812 */ /* 0x000fc800078efcff */
[C---:B------:R-:W-:Y:S02]  /*170f0*/  LOP3.LUT P2, RZ, R25.reuse, 0x10, RZ, 0xc0, !PT ;  /* 0x0000001019ff7812 */ /* 0x040fe4000784c0ff */
[----:B------:R-:W-:-:S04]  /*17100*/  LOP3.LUT R25, R25, 0xfdffffff, RZ, 0xc0, !PT ;  /* 0xfdffffff19197812 */ /* 0x000fc800078ec0ff */
[----:B------:R-:W-:Y:S02]  /*17110*/  @P6 LOP3.LUT R25, R25, 0x2000000, RZ, 0xfc, !PT ;  /* 0x0200000019196812 */ /* 0x000fe400078efcff */
[----:B------:R-:W-:Y:S02]  /*17120*/  ISETP.LT.OR P6, PT, R33, 0x41, !P3 ;  /* 0x000000412100780c */ /* 0x000fe40005fc1670 */
[----:B0-----:R-:W-:Y:S02]  /*17130*/  @!P1 IADD3 R8, P5, R24, R8, RZ ;  /* 0x0000000818089210 */ /* 0x001fe40007fbe0ff */
[----:B------:R-:W-:-:S03]  /*17140*/  F2FP.SATFINITE.E4M3.F32.PACK_AB_MERGE_C R15, RZ, R15, RZ ;  /* 0x0000000fff0f723e */ /* 0x000fc600048070ff */
[----:B------:R-:W-:-:S05]  /*17150*/  @!P1 IMAD.X R9, R32, 0x1, R9, P5 ;  /* 0x0000000120099824 */ /* 0x000fca00028e0609 */
[----:B------:R0:W-:Y:S02]  /*17160*/  @!P1 STG.E.U8 desc[UR14][R8.64+0x51], R15 ;  /* 0x0000510f08009986 */ /* 0x0001e4000c10110e */
[----:B0-----:R-:W0:Y:S02]  /*17170*/  @!P6 LDC.64 R8, c[0x0][0x5c0] ;  /* 0x00017000ff08eb82 */ /* 0x001e240000000a00 */
[----:B0-----:R-:W-:-:S04]  /*17180*/  @!P6 IADD3 R120, P1, P5, R24, R8, R5 ;  /* 0x000000081878e210 */ /* 0x001fc80007d3e005 */
[----:B------:R-:W-:Y:S01]  /*17190*/  @!P6 IADD3.X R121, R32, R9, R7, P1, P5 ;  /* 0x000000092079e210 */ /* 0x000fe20000fea407 */
[----:B---3--:R-:W-:Y:S02]  /*171a0*/  FMUL R8, R225, UR20 ;  /* 0x00000014e1087c20 */ /* 0x008fe40008400000 */
[----:B------:R-:W3:Y:S03]  /*171b0*/  LDL.LU R225, [R1+0x48] ;  /* 0x0000480001e17983 */ /* 0x000ee60000300800 */
[----:B------:R-:W-:-:S05]  /*171c0*/  F2FP.SATFINITE.E4M3.F32.PACK_AB_MERGE_C R8, RZ, R8, RZ ;  /* 0x00000008ff08723e */ /* 0x000fca00048070ff */
[----:B------:R0:W-:Y:S01]  /*171d0*/  @!P4 STG.E.U8 desc[UR14][R44.64+0x50], R8 ;  /* 0x000050082c00c986 */ /* 0x0001e2000c10110e */
[----:B------:R-:W-:Y:S02]  /*171e0*/  ISETP.LT.OR P4, PT, R33, 0x42, !P3 ;  /* 0x000000422100780c */ /* 0x000fe40005f81670 */
[----:B------:R-:W-:-:S11]  /*171f0*/  LOP3.LUT R25, R25, 0xf7ffffff, RZ, 0xc0, !PT ;  /* 0xf7ffffff19197812 */ /* 0x000fd600078ec0ff */
[----:B0-----:R-:W0:Y:S01]  /*17200*/  @!P4 LDC.64 R8, c[0x0][0x5c0] ;  /* 0x00017000ff08cb82 */ /* 0x001e220000000a00 */
[----:B------:R-:W-:Y:S02]  /*17210*/  @P6 LOP3.LUT R25, R25, 0x8000000, RZ, 0xfc, !PT ;  /* 0x0800000019196812 */ /* 0x000fe400078efcff */
[----:B------:R-:W-:Y:S02]  /*17220*/  ISETP.LT.OR P6, PT, R33, 0x49, !P3 ;  /* 0x000000492100780c */ /* 0x000fe40005fc1670 */
[----:B0-----:R-:W-:-:S04]  /*17230*/  @!P4 IADD3 R112, P1, P5, R24, R8, R5 ;  /* 0x000000081870c210 */ /* 0x001fc80007d3e005 */
[----:B------:R-:W-:-:S07]  /*17240*/  @!P4 IADD3.X R113, R32, R9, R7, P1, P5 ;  /* 0x000000092071c210 */ /* 0x000fce0000fea407 */
[----:B------:R-:W0:Y:S02]  /*17250*/  @!P6 LDC.64 R8, c[0x0][0x5c0] ;  /* 0x00017000ff08eb82 */ /* 0x000e240000000a00 */
[----:B0-----:R-:W-:Y:S01]  /*17260*/  @!P6 IADD3 R118, P1, P5, R24, R8, R5 ;  /* 0x000000081876e210 */ /* 0x001fe20007d3e005 */
[----:B----4-:R-:W-:Y:S02]  /*17270*/  FMUL R8, R226, UR20 ;  /* 0x00000014e2087c20 */ /* 0x010fe40008400000 */
[----:B------:R-:W4:Y:S01]  /*17280*/  LDL.LU R226, [R1+0x4c] ;  /* 0x00004c0001e27983 */ /* 0x000f220000300800 */
[----:B------:R-:W-:Y:S02]  /*17290*/  @!P6 IADD3.X R119, R32, R9, R7, P1, P5 ;  /* 0x000000092077e210 */ /* 0x000fe40000fea407 */
[----:B------:R-:W-:Y:S02]  /*172a0*/  ISETP.LT.OR P1, PT, R33, 0x59, !P0 ;  /* 0x000000592100780c */ /* 0x000fe40004721670 */
[----:B------:R-:W-:-:S05]  /*172b0*/  F2FP.SATFINITE.E4M3.F32.PACK_AB_MERGE_C R8, RZ, R8, RZ ;  /* 0x00000008ff08723e */ /* 0x000fca00048070ff */
[----:B------:R0:W-:Y:S06]  /*172c0*/  @!P2 STG.E.U8 desc[UR14][R22.64+0x51], R8 ;  /* 0x000051081600a986 */ /* 0x0001ec000c10110e */
[----:B0-----:R-:W0:Y:S01]  /*172d0*/  @!P1 LDC.64 R8, c[0x0][0x5c0] ;  /* 0x00017000ff089b82 */ /* 0x001e220000000a00 */
[----:B------:R-:W-:-:S04]  /*172e0*/  LOP3.LUT R14, R14, 0xffffbfff, RZ, 0xc0, !PT ;  /* 0xffffbfff0e0e7812 */ /* 0x000fc800078ec0ff */
[----:B------:R-:W-:Y:S02]  /*172f0*/  @P6 LOP3.LUT R14, R14, 0x4000, RZ, 0xfc, !PT ;  /* 0x000040000e0e6812 */ /* 0x000fe400078efcff */
[----:B------:R-:W-:Y:S01]  /*17300*/  ISETP.LT.OR P6, PT, R33, 0x4a, !P3 ;  /* 0x0000004a2100780c */ /* 0x000fe20005fc1670 */
[----:B--2---:R-:W-:Y:S02]  /*17310*/  FMUL R15, R227, UR20 ;  /* 0x00000014e30f7c20 */ /* 0x004fe40008400000 */
[----:B------:R-:W2:Y:S01]  /*17320*/  LDL.LU R227, [R1+0x50] ;  /* 0x0000500001e37983 */ /* 0x000ea20000300800 */
[----:B0-----:R-:W-:Y:S02]  /*17330*/  @!P1 IADD3 R8, P5, R24, R8, RZ ;  /* 0x0000000818089210 */ /* 0x001fe40007fbe0ff */
[----:B------:R-:W-:-:S03]  /*17340*/  F2FP.SATFINITE.E4M3.F32.PACK_AB_MERGE_C R15, RZ, R15, RZ ;  /* 0x0000000fff0f723e */ /* 0x000fc600048070ff */
[----:B------:R-:W-:-:S05]  /*17350*/  @!P1 IMAD.X R9, R32, 0x1, R9, P5 ;  /* 0x0000000120099824 */ /* 0x000fca00028e0609 */
[----:B------:R0:W-:Y:S02]  /*17360*/  @!P1 STG.E.U8 desc[UR14][R8.64+0x58], R15 ;  /* 0x0000580f08009986 */ /* 0x0001e4000c10110e */
[----:B0-----:R-:W0:Y:S02]  /*17370*/  @!P6 LDC.64 R8, c[0x0][0x5c0] ;  /* 0x00017000ff08eb82 */ /* 0x001e240000000a00 */
[----:B0-----:R-:W-:-:S04]  /*17380*/  @!P6 IADD3 R108, P1, P5, R24, R8, R5 ;  /* 0x00000008186ce210 */ /* 0x001fc80007d3e005 */
[----:B------:R-:W-:Y:S02]  /*17390*/  @!P6 IADD3.X R109, R32, R9, R7, P1, P5 ;  /* 0x00000009206de210 */ /* 0x000fe40000fea407 */
[----:B------:R-:W-:-:S13]  /*173a0*/  ISETP.LT.OR P1, PT, R33, 0x5a, !P0 ;  /* 0x0000005a2100780c */ /* 0x000fda0004721670 */
[----:B------:R-:W0:Y:S01]  /*173b0*/  @!P1 LDC.64 R8, c[0x0][0x5c0] ;  /* 0x00017000ff089b82 */ /* 0x000e220000000a00 */
[----:B------:R-:W-:Y:S01]  /*173c0*/  LOP3.LUT R14, R14, 0xffffdfff, RZ, 0xc0, !PT ;  /* 0xffffdfff0e0e7812 */ /* 0x000fe200078ec0ff */
[----:B---3--:R-:W-:Y:S02]  /*173d0*/  FMUL R15, R225, UR20 ;  /* 0x00000014e10f7c20 */ /* 0x008fe40008400000 */
[----:B------:R-:W3:Y:S01]  /*173e0*/  LDL.LU R225, [R1+0x54] ;  /* 0x0000540001e17983 */ /* 0x000ee20000300800 */
[----:B------:R-:W-:Y:S02]  /*173f0*/  @P6 LOP3.LUT R14, R14, 0x2000, RZ, 0xfc, !PT ;  /* 0x000020000e0e6812 */ /* 0x000fe400078efcff */
[----:B------:R-:W-:Y:S02]  /*17400*/  ISETP.LT.OR P6, PT, R33, 0x51, !P3 ;  /* 0x000000512100780c */ /* 0x000fe40005fc1670 */
[----:B0-----:R-:W-:Y:S02]  /*17410*/  @!P1 IADD3 R8, P5, R24, R8, RZ ;  /* 0x0000000818089210 */ /* 0x001fe40007fbe0ff */
[----:B------:R-:W-:-:S03]  /*17420*/  F2FP.SATFINITE.E4M3.F32.PACK_AB_MERGE_C R15, RZ, R15, RZ ;  /* 0x0000000fff0f723e */ /* 0x000fc600048070ff */
[----:B------:R-:W-:-:S05]  /*17430*/  @!P1 IMAD.X R9, R32, 0x1, R9, P5 ;  /* 0x0000000120099824 */ /* 0x000fca00028e0609 */
[----:B------:R0:W-:Y:S02]  /*17440*/  @!P1 STG.E.U8 desc[UR14][R8.64+0x59], R15 ;  /* 0x0000590f08009986 */ /* 0x0001e4000c10110e */
[----:B0-----:R-:W0:Y:S02]  /*17450*/  @!P6 LDC.64 R8, c[0x0][0x5c0] ;  /* 0x00017000ff08eb82 */ /* 0x001e240000000a00 */
[----:B0-----:R-:W-:Y:S01]  /*17460*/  @!P6 IADD3 R106, P1, P5, R24, R8, R5 ;  /* 0x00000008186ae210 */ /* 0x001fe20007d3e005 */
[----:B----4-:R-:W-:Y:S02]  /*17470*/  FMUL R8, R226, UR20 ;  /* 0x00000014e2087c20 */ /* 0x010fe40008400000 */
[----:B------:R-:W4:Y:S01]  /*17480*/  LDL.LU R226, [R1+0x58] ;  /* 0x0000580001e27983 */ /* 0x000f220000300800 */
[----:B------:R-:W-:-:S04]  /*17490*/  LOP3.LUT R25, R25, 0xefffffff, RZ, 0xc0, !PT ;  /* 0xefffffff19197812 */ /* 0x000fc800078ec0ff */
[----:B------:R-:W-:-:S04]  /*174a0*/  @P4 LOP3.LUT R25, R25, 0x10000000, RZ, 0xfc, !PT ;  /* 0x1000000019194812 */ /* 0x000fc800078efcff */
[----:B------:R-:W-:Y:S02]  /*174b0*/  LOP3.LUT P4, RZ, R25, 0x1000, RZ, 0xc0, !PT ;  /* 0x0000100019ff7812 */ /* 0x000fe4000788c0ff */
[----:B------:R-:W-:-:S11]  /*174c0*/  F2FP.SATFINITE.E4M3.F32.PACK_AB_MERGE_C R8, RZ, R8, RZ ;  /* 0x00000008ff08723e */ /* 0x000fd600048070ff */
[----:B------:R0:W-:Y:S01]  /*174d0*/  @!P4 STG.E.U8 desc[UR14][R50.64+0x58], R8 ;  /* 0x000058083200c986 */ /* 0x0001e2000c10110e */
[----:B------:R-:W-:Y:S02]  /*174e0*/  ISETP.LT.OR P4, PT, R33, 0x52, !P3 ;  /* 0x000000522100780c */ /* 0x000fe40005f81670 */
[----:B------:R-:W-:-:S11]  /*174f0*/  @!P6 IADD3.X R107, R32, R9, R7, P1, P5 ;  /* 0x00000009206be210 */ /* 0x000fd60000fea407 */
[----:B0-----:R-:W0:Y:S01]  /*17500*/  @!P4 LDC.64 R8, c[0x0][0x5c0] ;  /* 0x00017000ff08cb82 */ /* 0x001e220000000a00 */
[----:B------:R-:W-:-:S04]  /*17510*/  LOP3.LUT R14, R14, 0xfffbffff, RZ, 0xc0, !PT ;  /* 0xfffbffff0e0e7812 */ /* 0x000fc800078ec0ff */
[----:B------:R-:W-:Y:S02]  /*17520*/  @P6 LOP3.LUT R14, R14, 0x40000, RZ, 0xfc, !PT ;  /* 0x000400000e0e6812 */ /* 0x000fe400078efcff */
[----:B------:R-:W-:Y:S02]  /*17530*/  ISETP.LT.OR P6, PT, R33, 0x59, !P3 ;  /* 0x000000592100780c */ /* 0x000fe40005fc1670 */
[----:B0-----:R-:W-:-:S04]  /*17540*/  @!P4 IADD3 R102, P1, P5, R24, R8, R5 ;  /* 0x000000081866c210 */ /* 0x001fc80007d3e005 */
[----:B------:R-:W-:-:S07]  /*17550*/  @!P4 IADD3.X R103, R32, R9, R7, P1, P5 ;  /* 0x000000092067c210 */ /* 0x000fce0000fea407 */
[----:B------:R-:W0:Y:S02]  /*17560*/  @!P6 LDC.64 R8, c[0x0][0x5c0] ;  /* 0x00017000ff08eb82 */ /* 0x000e240000000a00 */
[----:B0-----:R-:W-:Y:S01]  /*17570*/  @!P6 IADD3 R104, P1, P5, R24, R8, R5 ;  /* 0x000000081868e210 */ /* 0x001fe20007d3e005 */
[----:B--2---:R-:W-:Y:S02]  /*17580*/  FMUL R8, R227, UR20 ;  /* 0x00000014e3087c20 */ /* 0x004fe40008400000 */
[----:B------:R-:W2:Y:S01]  /*17590*/  LDL.LU R227, [R1+0x5c] ;  /* 0x00005c0001e37983 */ /* 0x000ea20000300800 */
[----:B------:R-:W-:Y:S02]  /*175a0*/  LOP3.LUT P2, RZ, R25, 0x8, RZ, 0xc0, !PT ;  /* 0x0000000819ff7812 */ /* 0x000fe4000784c0ff */
[----:B------:R-:W-:Y:S02]  /*175b0*/  @!P6 IADD3.X R105, R32, R9, R7, P1, P5 ;  /* 0x000000092069e210 */ /* 0x000fe40000fea407 */
[----:B------:R-:W-:-:S02]  /*175c0*/  ISETP.LT.OR P1, PT, R33, 0x61, !P0 ;  /* 0x000000612100780c */ /* 0x000fc40004721670 */
[----:B------:R-:W-:-:S07]  /*175d0*/  F2FP.SATFINITE.E4M3.F32.PACK_AB_MERGE_C R8, RZ, R8, RZ ;  /* 0x00000008ff08723e */ /* 0x000fce00048070ff */
[----:B------:R0:W-:Y:S04]  /*175e0*/  @!P2 STG.E.U8 desc[UR14][R20.64+0x59], R8 ;  /* 0x000059081400a986 */ /* 0x0001e8000c10110e */
[----:B0-----:R-:W0:Y:S01]  /*175f0*/  @!P1 LDC.64 R8, c[0x0][0x5c0] ;  /* 0x00017000ff089b82 */ /* 0x001e220000000a00 */
[----:B---3--:R-:W-:Y:S02]  /*17600*/  FMUL R15, R225, UR20 ;  /* 0x00000014e10f7c20 */ /* 0x008fe40008400000 */
[----:B------:R-:W3:Y:S01]  /*17610*/  LDL.LU R225, [R1+0x60] ;  /* 0x0000600001e17983 */ /* 0x000ee20000300800 */
[----:B0-----:R-:W-:Y:S02]  /*17620*/  @!P1 IADD3 R8, P5, R24, R8, RZ ;  /* 0x0000000818089210 */ /* 0x001fe40007fbe0ff */
[----:B------:R-:W-:-:S03]  /*17630*/  F2FP.SATFINITE.E4M3.F32.PACK_AB_MERGE_C R15, RZ, R15, RZ ;  /* 0x0000000fff0f723e */ /* 0x000fc600048070ff */
[----:B------:R-:W-:-:S05]  /*17640*/  @!P1 IMAD.X R9, R32, 0x1, R9, P5 ;  /* 0x0000000120099824 */ /* 0x000fca00028e0609 */
[----:B------:R0:W-:Y:S01]  /*17650*/  @!P1 STG.E.U8 desc[UR14][R8.64+0x60], R15 ;  /* 0x0000600f08009986 */ /* 0x0001e2000c10110e */
[----:B------:R-:W-:-:S04]  /*17660*/  LOP3.LUT R14, R14, 0xfdffffff, RZ, 0xc0, !PT ;  /* 0xfdffffff0e0e7812 */ /* 0x000fc800078ec0ff */
[----:B------:R-:W-:Y:S02]  /*17670*/  @P6 LOP3.LUT R14, R14, 0x2000000, RZ, 0xfc, !PT ;  /* 0x020000000e0e6812 */ /* 0x000fe400078efcff */
        /* <DEDUP_REMOVED lines=17> */
[----:B------:R-:W-:-:S04]  /*17790*/  @P4 LOP3.LUT R25, R25, 0x1000, RZ, 0xfc, !PT ;  /* 0x0000100019194812 */ /* 0x000fc800078efcff */
[----:B------:R-:W-:Y:S02]  /*177a0*/  LOP3.LUT P4, RZ, R25, 0x2000, RZ, 0xc0, !PT ;  /* 0x0000200019ff7812 */ /* 0x000fe4000788c0ff */
        /* <DEDUP_REMOVED lines=15> */
[----:B---3--:R-:W-:Y:S02]  /*178a0*/  FMUL R8, R225, UR20 ;  /* 0x00000014e1087c20 */ /* 0x008fe40008400000 */
[----:B------:R-:W3:Y:S01]  /*178b0*/  LDL.LU R225, [R1+0x6c] ;  /* 0x00006c0001e17983 */ /* 0x000ee20000300800 */
[----:B------:R-:W-:Y:S02]  /*178c0*/  LOP3.LUT P2, RZ, R25, 0x4000, RZ, 0xc0, !PT ;  /* 0x0000400019ff7812 */ /* 0x000fe4000784c0ff */
[----:B------:R-:W-:Y:S02]  /*178d0*/  @!P6 IADD3.X R93, R32, R9, R7, P1, P5 ;  /* 0x00000009205de210 */ /* 0x000fe40000fea407 */
[----:B------:R-:W-:-:S02]  /*178e0*/  ISETP.LT.OR P1, PT, R33, 0x69, !P0 ;  /* 0x000000692100780c */ /* 0x000fc40004721670 */
[----:B------:R-:W-:-:S07]  /*178f0*/  F2FP.SATFINITE.E4M3.F32.PACK_AB_MERGE_C R8, RZ, R8, RZ ;  /* 0x00000008ff08723e */ /* 0x000fce00048070ff */
[----:B------:R0:W-:Y:S04]  /*17900*/  @!P2 STG.E.U8 desc[UR14][R18.64+0x61], R8 ;  /* 0x000061081200a986 */ /* 0x0001e8000c10110e */
[----:B0-----:R-:W0:Y:S01]  /*17910*/  @!P1 LDC.64 R8, c[0x0][0x5c0] ;  /* 0x00017000ff089b82 */ /* 0x001e220000000a00 */
[----:B----4-:R-:W-:Y:S02]  /*17920*/  FMUL R15, R226, UR20 ;  /* 0x00000014e20f7c20 */ /* 0x010fe40008400000 */
[----:B------:R-:W4:Y:S01]  /*17930*/  LDL.LU R226, [R1+0x70] ;  /* 0x0000700001e27983 */ /* 0x000f220000300800 */
        /* <DEDUP_REMOVED lines=12> */
[----:B--2---:R-:W-:Y:S02]  /*17a00*/  FMUL R15, R227, UR20 ;  /* 0x00000014e30f7c20 */ /* 0x004fe40008400000 */
[----:B------:R-:W2:Y:S01]  /*17a10*/  LDL.LU R227, [R1+0x74] ;  /* 0x0000740001e37983 */ /* 0x000ea20000300800 */
[----:B------:R-:W-:-:S04]  /*17a20*/  LOP3.LUT R0, R0, 0xffffffdf, RZ, 0xc0, !PT ;  /* 0xffffffdf00007812 */ /* 0x000fc800078ec0ff */
[----:B------:R-:W-:Y:S02]  /*17a30*/  @P6 LOP3.LUT R0, R0, 0x20, RZ, 0xfc, !PT ;  /* 0x0000002000006812 */ /* 0x000fe400078efcff */
[----:B------:R-:W-:Y:S02]  /*17a40*/  ISETP.LT.OR P6, PT, R33, 0x71, !P3 ;  /* 0x000000712100780c */ /* 0x000fe40005fc1670 */
[----:B0-----:R-:W-:Y:S02]  /*17a50*/  @!P1 IADD3 R8, P5, R24, R8, RZ ;  /* 0x0000000818089210 */ /* 0x001fe40007fbe0ff */
[----:B------:R-:W-:-:S03]  /*17a60*/  F2FP.SATFINITE.E4M3.F32.PACK_AB_MERGE_C R15, RZ, R15, RZ ;  /* 0x0000000fff0f723e */ /* 0x000fc600048070ff */
[----:B------:R-:W-:-:S05]  /*17a70*/  @!P1 IMAD.X R9, R32, 0x1, R9, P5 ;  /* 0x0000000120099824 */ /* 0x000fca00028e0609 */
[----:B------:R0:W-:Y:S02]  /*17a80*/  @!P1 STG.E.U8 desc[UR14][R8.64+0x69], R15 ;  /* 0x0000690f08009986 */ /* 0x0001e4000c10110e */
[----:B0-----:R-:W0:Y:S01]  /*17a90*/  @!P6 LDC.64 R8, c[0x0][0x5c0] ;  /* 0x00017000ff08eb82 */ /* 0x001e220000000a00 */
[----:B------:R-:W-:-:S04]  /*17aa0*/  LOP3.LUT R14, R14, 0xbfffffff, RZ, 0xc0, !PT ;  /* 0xbfffffff0e0e7812 */ /* 0x000fc800078ec0ff */
[----:B------:R-:W-:Y:S02]  /*17ab0*/  @P4 LOP3.LUT R14, R14, 0x40000000, RZ, 0xfc, !PT ;  /* 0x400000000e0e4812 */ /* 0x000fe400078efcff */
[----:B------:R-:W-:Y:S02]  /*17ac0*/  LOP3.LUT P4, RZ, R25, 0x10000, RZ, 0xc0, !PT ;  /* 0x0001000019ff7812 */ /* 0x000fe4000788c0ff */
[----:B0-----:R-:W-:-:S04]  /*17ad0*/  @!P6 IADD3 R86, P1, P5, R24, R8, R5 ;  /* 0x000000081856e210 */ /* 0x001fc80007d3e005 */
[----:B------:R-:W-:Y:S02]  /*17ae0*/  @!P6 IADD3.X R87, R32, R9, R7, P1, P5 ;  /* 0x000000092057e210 */ /* 0x000fe40000fea407 */
[----:B------:R-:W-:-:S04]  /*17af0*/  LOP3.LUT R0, R0, 0xfffffbff, RZ, 0xc0, !PT ;  /* 0xfffffbff00007812 */ /* 0x000fc800078ec0ff */
[----:B------:R-:W-:-:S04]  /*17b00*/  @P6 LOP3.LUT R0, R0, 0x400, RZ, 0xfc, !PT ;  /* 0x0000040000006812 */ /* 0x000fc800078efcff */
[----:B------:R-:W-:Y:S01]  /*17b10*/  LOP3.LUT R0, R0, 0xfffffdff, RZ, 0xc0, !PT ;  /* 0xfffffdff00007812 */ /* 0x000fe200078ec0ff */
[----:B---3--:R-:W-:Y:S02]  /*17b20*/  FMUL R8, R225, UR20 ;  /* 0x00000014e1087c20 */ /* 0x008fe40008400000 */
[----:B------:R-:W3:Y:S03]  /*17b30*/  LDL.LU R225, [R1+0x78] ;  /* 0x0000780001e17983 */ /* 0x000ee60000300800 */
[----:B------:R-:W-:-:S05]  /*17b40*/  F2FP.SATFINITE.E4M3.F32.PACK_AB_MERGE_C R8, RZ, R8, RZ ;  /* 0x00000008ff08723e */ /* 0x000fca00048070ff */
[----:B------:R0:W-:Y:S01]  /*17b50*/  @!P4 STG.E.U8 desc[UR14][R48.64+0x68], R8 ;  /* 0x000068083000c986 */ /* 0x0001e2000c10110e */
[----:B------:R-:W-:-:S13]  /*17b60*/  ISETP.LT.OR P4, PT, R33, 0x72, !P3 ;  /* 0x000000722100780c */ /* 0x000fda0005f81670 */
[----:B0-----:R-:W0:Y:S01]  /*17b70*/  @!P4 LDC.64 R8, c[0x0][0x5c0] ;  /* 0x00017000ff08cb82 */ /* 0x001e220000000a00 */
[----:B------:R-:W-:Y:S02]  /*17b80*/  @P4 LOP3.LUT R0, R0, 0x200, RZ, 0xfc, !PT ;  /* 0x0000020000004812 */ /* 0x000fe400078efcff */
[----:B0-----:R-:W-:-:S04]  /*17b90*/  @!P4 IADD3 R82, P1, P5, R24, R8, R5 ;  /* 0x000000081852c210 */ /* 0x001fc80007d3e005 */
[----:B------:R-:W-:Y:S02]  /*17ba0*/  @!P4 IADD3.X R83, R32, R9, R7, P1, P5 ;  /* 0x000000092053c210 */ /* 0x000fe40000fea407 */
[----:B------:R-:W-:-:S13]  /*17bb0*/  ISETP.LT.OR P4, PT, R33, 0x79, !P3 ;  /* 0x000000792100780c */ /* 0x000fda0005f81670 */
[----:B------:R-:W0:Y:S02]  /*17bc0*/  @!P4 LDC.64 R8, c[0x0][0x5c0] ;  /* 0x00017000ff08cb82 */ /* 0x000e240000000a00 */
[----:B0-----:R-:W-:Y:S01]  /*17bd0*/  @!P4 IADD3 R84, P1, P5, R24, R8, R5 ;  /* 0x000000081854c210 */ /* 0x001fe20007d3e005 */
[----:B----4-:R-:W-:Y:S02]  /*17be0*/  FMUL R8, R226, UR20 ;  /* 0x00000014e2087c20 */ /* 0x010fe40008400000 */
[----:B------:R-:W4:Y:S01]  /*17bf0*/  LDL.LU R226, [R1+0x7c] ;  /* 0x00007c0001e27983 */ /* 0x000f220000300800 */
[----:B------:R-:W-:Y:S02]  /*17c00*/  LOP3.LUT P2, RZ, R25, 0x8000, RZ, 0xc0, !PT ;  /* 0x0000800019ff7812 */ /* 0x000fe4000784c0ff */
[----:B------:R-:W-:Y:S02]  /*17c10*/  @!P4 IADD3.X R85, R32, R9, R7, P1, P5 ;  /* 0x000000092055c210 */ /* 0x000fe40000fea407 */
[----:B------:R-:W-:-:S02]  /*17c20*/  ISETP.LT.OR P1, PT, R33, 0x71, !P0 ;  /* 0x000000712100780c */ /* 0x000fc40004721670 */
[----:B------:R-:W-:-:S07]  /*17c30*/  F2FP.SATFINITE.E4M3.F32.PACK_AB_MERGE_C R8, RZ, R8, RZ ;  /* 0x00000008ff08723e */ /* 0x000fce00048070ff */
[----:B------:R0:W-:Y:S04]  /*17c40*/  @!P2 STG.E.U8 desc[UR14][R36.64+0x69], R8 ;  /* 0x000069082400a986 */ /* 0x0001e8000c10110e */
[----:B0-----:R-:W0:Y:S01]  /*17c50*/  @!P1 LDC.64 R8, c[0x0][0x5c0] ;  /* 0x00017000ff089b82 */ /* 0x001e220000000a00 */
        /* <DEDUP_REMOVED lines=12> */
[----:B------:R-:W-:-:S04]  /*17d20*/  LOP3.LUT R0, R0, 0xfffffeff, RZ, 0xc0, !PT ;  /* 0xfffffeff00007812 */ /* 0x000fc800078ec0ff */
[----:B------:R-:W-:-:S04]  /*17d30*/  @P4 LOP3.LUT R0, R0, 0x100, RZ, 0xfc, !PT ;  /* 0x0000010000004812 */ /* 0x000fc800078efcff */
[----:B------:R-:W-:Y:S02]  /*17d40*/  LOP3.LUT R0, R0, 0xffffffbf, RZ, 0xc0, !PT ;  /* 0xffffffbf00007812 */ /* 0x000fe400078ec0ff */
[----:B0-----:R-:W-:-:S05]  /*17d50*/  @!P1 IADD3 R8, P3, R24, R8, RZ ;  /* 0x0000000818089210 */ /* 0x001fca0007f7e0ff */
[----:B------:R-:W-:Y:S01]  /*17d60*/  @!P1 IMAD.X R9, R32, 0x1, R9, P3 ;  /* 0x0000000120099824 */ /* 0x000fe200018e0609 */
[----:B------:R-:W-:Y:S01]  /*17d70*/  @P2 LOP3.LUT R0, R0, 0x40, RZ, 0xfc, !PT ;  /* 0x0000004000002812 */ /* 0x000fe200078efcff */
[----:B---3--:R-:W-:Y:S02]  /*17d80*/  FMUL R15, R225, UR20 ;  /* 0x00000014e10f7c20 */ /* 0x008fe40008400000 */
[----:B------:R-:W3:Y:S03]  /*17d90*/  LDL.LU R225, [R1+0x84] ;  /* 0x0000840001e17983 */ /* 0x000ee60000300800 */
[----:B------:R-:W-:-:S05]  /*17da0*/  F2FP.SATFINITE.E4M3.F32.PACK_AB_MERGE_C R15, RZ, R15, RZ ;  /* 0x0000000fff0f723e */ /* 0x000fca00048070ff */
[----:B------:R0:W-:Y:S01]  /*17db0*/  @!P1 STG.E.U8 desc[UR14][R8.64+0x71], R15 ;  /* 0x0000710f08009986 */ /* 0x0001e2000c10110e */
[----:B------:R-:W-:-:S04]  /*17dc0*/  ISETP.GE.AND P1, PT, R34, 0x101, PT ;  /* 0x000001012200780c */ /* 0x000fc80003f26270 */
[----:B------:R-:W-:-:S13]  /*17dd0*/  ISETP.LT.OR P2, PT, R33, 0x1, !P1 ;  /* 0x000000012100780c */ /* 0x000fda0004f41670 */
[----:B0-----:R-:W0:Y:S02]  /*17de0*/  @!P2 LDC.64 R8, c[0x0][0x5c0] ;  /* 0x00017000ff08ab82 */ /* 0x001e240000000a00 */
[----:B0-----:R-:W-:Y:S02]  /*17df0*/  @!P2 IADD3 R78, P3, P5, R24, R8, R3 ;  /* 0x00000008184ea210 */ /* 0x001fe40007d7e003 */
[----:B------:R-:W-:Y:S01]  /*17e00*/  LOP3.LUT P6, RZ, R25, 0x20000, RZ, 0xc0, !PT ;  /* 0x0002000019ff7812 */ /* 0x000fe200078cc0ff */
[----:B----4-:R-:W-:Y:S02]  /*17e10*/  FMUL R8, R226, UR20 ;  /* 0x00000014e2087c20 */ /* 0x010fe40008400000 */
[----:B------:R-:W4:Y:S03]  /*17e20*/  LDL.LU R226, [R1+0x88] ;  /* 0x0000880001e27983 */ /* 0x000f260000300800 */
[----:B------:R-:W-:-:S07]  /*17e30*/  F2FP.SATFINITE.E4M3.F32.PACK_AB_MERGE_C R8, RZ, R8, RZ ;  /* 0x00000008ff08723e */ /* 0x000fce00048070ff */
        /* <DEDUP_REMOVED lines=20> */
[----:B0-----:R-:W0:Y:S02]  /*17f80*/  @!P3 LDC.64 R8, c[0x0][0x5c0] ;  /* 0x00017000ff08bb82 */ /* 0x001e240000000a00 */
[----:B0-----:R-:W-:-:S05]  /*17f90*/  @!P3 IADD3 R8, P5, R24, R8, RZ ;  /* 0x000000081808b210 */ /* 0x001fca0007fbe0ff */
[----:B------:R-:W-:Y:S02]  /*17fa0*/  @!P3 IMAD.X R9, R32, 0x1, R9, P5 ;  /* 0x000000012009b824 */ /* 0x000fe400028e0609 */
[----:B---3--:R-:W-:Y:S02]  /*17fb0*/  FMUL R15, R225, UR20 ;  /* 0x00000014e10f7c20 */ /* 0x008fe40008400000 */
[----:B------:R-:W3:Y:S03]  /*17fc0*/  LDL.LU R225, [R1+0x90] ;  /* 0x0000900001e17983 */ /* 0x000ee60000300800 */
[----:B------:R-:W-:-:S05]  /*17fd0*/  F2FP.SATFINITE.E4M3.F32.PACK_AB_MERGE_C R15, RZ, R15, RZ ;  /* 0x0000000fff0f723e */ /* 0x000fca00048070ff */
[----:B------:R0:W-:Y:S01]  /*17fe0*/  @!P3 STG.E.U8 desc[UR14][R8.64+0x78], R15 ;  /* 0x0000780f0800b986 */ /* 0x0001e2000c10110e */
[----:B------:R-:W-:-:S13]  /*17ff0*/  ISETP.LT.OR P4, PT, R33, 0xa, !P1 ;  /* 0x0000000a2100780c */ /* 0x000fda0004f81670 */
[----:B0-----:R-:W0:Y:S01]  /*18000*/  @!P4 LDC.64 R8, c[0x0][0x5c0] ;  /* 0x00017000ff08cb82 */ /* 0x001e220000000a00 */
[----:B------:R-:W-:Y:S01]  /*18010*/  ISETP.LT.OR P0, PT, R33, 0x7a, !P0 ;  /* 0x0000007a2100780c */ /* 0x000fe20004701670 */
[----:B----4-:R-:W-:Y:S02]  /*18020*/  FMUL R15, R226, UR20 ;  /* 0x00000014e20f7c20 */ /* 0x010fe40008400000 */
[----:B------:R-:W4:Y:S01]  /*18030*/  LDL.LU R226, [R1+0x94] ;  /* 0x0000940001e27983 */ /* 0x000f220000300800 */
[----:B0-----:R-:W-:-:S04]  /*18040*/  @!P4 IADD3 R72, P3, P5, R24, R8, R3 ;  /* 0x000000081848c210 */ /* 0x001fc80007d7e003 */
[----:B------:R-:W-:-:S05]  /*18050*/  @!P4 IADD3.X R73, R32, R9, R4, P3, P5 ;  /* 0x000000092049c210 */ /* 0x000fca0001fea404 */
[----:B------:R-:W0:Y:S01]  /*18060*/  @!P0 LDC.64 R8, c[0x0][0x5c0] ;  /* 0x00017000ff088b82 */ /* 0x000e220000000a00 */
[----:B------:R-:W-:-:S04]  /*18070*/  LOP3.LUT R0, R0, 0xfffffffb, RZ, 0xc0, !PT ;  /* 0xfffffffb00007812 */ /* 0x000fc800078ec0ff */
[----:B------:R-:W-:-:S04]  /*18080*/  @P6 LOP3.LUT R0, R0, 0x4, RZ, 0xfc, !PT ;  /* 0x0000000400006812 */ /* 0x000fc800078efcff */
        /* <DEDUP_REMOVED lines=10> */
[----:B------:R-:W2:Y:S01]  /*18130*/  LDL.LU R227, [R1+0x98] ;  /* 0x0000980001e37983 */ /* 0x000ea20000300800 */
        /* <DEDUP_REMOVED lines=8> */
[----:B0-----:R-:W-:-:S04]  /*181c0*/  @!P5 IADD3 R68, P0, P3, R24, R8, R3 ;  /* 0x000000081844d210 */ /* 0x001fc80007b1e003 */
[----:B------:R-:W-:Y:S02]  /*181d0*/  @!P5 IADD3.X R69, R32, R9, R4, P0, P3 ;  /* 0x000000092045d210 */ /* 0x000fe400007e6404 */
[----:B------:R-:W-:-:S13]  /*181e0*/  ISETP.LT.OR P5, PT, R33, 0x19, !P1 ;  /* 0x000000192100780c */ /* 0x000fda0004fa1670 */
[----:B------:R-:W0:Y:S01]  /*181f0*/  @!P5 LDC.64 R8, c[0x0][0x5c0] ;  /* 0x00017000ff08db82 */ /* 0x000e220000000a00 */
[----:B------:R-:W-:Y:S02]  /*18200*/  LOP3.LUT R14, R14, 0xefffffff, RZ, 0xc0, !PT ;  /* 0xefffffff0e0e7812 */ /* 0x000fe400078ec0ff */
[----:B------:R-:W-:Y:S02]  /*18210*/  LOP3.LUT P6, RZ, R25, 0x40, RZ, 0xc0, !PT ;  /* 0x0000004019ff7812 */ /* 0x000fe400078cc0ff */
[----:B------:R-:W-:Y:S02]  /*18220*/  @P5 LOP3.LUT R14, R14, 0x10000000, RZ, 0xfc, !PT ;  /* 0x100000000e0e5812 */ /* 0x000fe400078efcff */
[----:B0-----:R-:W-:-:S04]  /*18230*/  @!P5 IADD3 R66, P0, P3, R24, R8, R3 ;  /* 0x000000081842d210 */ /* 0x001fc80007b1e003 */
[----:B------:R-:W-:Y:S02]  /*18240*/  @!P5 IADD3.X R67, R32, R9, R4, P0, P3 ;  /* 0x000000092043d210 */ /* 0x000fe400007e6404 */
[----:B------:R-:W-:Y:S01]  /*18250*/  ISETP.LT.OR P5, PT, R33, 0x1a, !P1 ;  /* 0x0000001a2100780c */ /* 0x000fe20004fa1670 */
[----:B---3--:R-:W-:-:S05]  /*18260*/  FMUL R8, R225, UR20 ;  /* 0x00000014e1087c20 */ /* 0x008fca0008400000 */
[----:B------:R-:W-:-:S05]  /*18270*/  F2FP.SATFINITE.E4M3.F32.PACK_AB_MERGE_C R8, RZ, R8, RZ ;  /* 0x00000008ff08723e */ /* 0x000fca00048070ff */
[----:B------:R0:W-:Y:S02]  /*18280*/  @!P6 STG.E.U8 desc[UR14][R30.64+0x79], R8 ;  /* 0x000079081e00e986 */ /* 0x0001e4000c10110e */
[----:B0-----:R-:W0:Y:S02]  /*18290*/  @!P5 LDC.64 R8, c[0x0][0x5c0] ;  /* 0x00017000ff08db82 */ /* 0x001e240000000a00 */
[----:B0-----:R-:W-:Y:S01]  /*182a0*/  @!P5 IADD3 R64, P0, P3, R24, R8, R3 ;  /* 0x000000081840d210 */ /* 0x001fe20007b1e003 */
[----:B----4-:R-:W-:Y:S02]  /*182b0*/  FMUL R8, R226, UR20 ;  /* 0x00000014e2087c20 */ /* 0x010fe40008400000 */
[----:B------:R-:W3:Y:S01]  /*182c0*/  LDL.LU R226, [R1+0x9c] ;  /* 0x00009c0001e27983 */ /* 0x000ee20000300800 */
[----:B------:R-:W-:Y:S02]  /*182d0*/  LOP3.LUT R14, R14, 0xf7ffffff, RZ, 0xc0, !PT ;  /* 0xf7ffffff0e0e7812 */ /* 0x000fe400078ec0ff */
[----:B------:R-:W-:-:S02]  /*182e0*/  LOP3.LUT P2, RZ, R26, 0x2, RZ, 0xc0, !PT ;  /* 0x000000021aff7812 */ /* 0x000fc4000784c0ff */
[----:B------:R-:W-:Y:S02]  /*182f0*/  @P5 LOP3.LUT R14, R14, 0x8000000, RZ, 0xfc, !PT ;  /* 0x080000000e0e5812 */ /* 0x000fe400078efcff */
[----:B------:R-:W-:Y:S02]  /*18300*/  @!P5 IADD3.X R65, R32, R9, R4, P0, P3 ;  /* 0x000000092041d210 */ /* 0x000fe400007e6404 */
[----:B------:R-:W-:Y:S02]  /*18310*/  ISETP.LT.OR P5, PT, R33, 0x21, !P1 ;  /* 0x000000212100780c */ /* 0x000fe40004fa1670 */
[----:B------:R-:W-:-:S05]  /*18320*/  F2FP.SATFINITE.E4M3.F32.PACK_AB_MERGE_C R8, RZ, R8, RZ ;  /* 0x00000008ff08723e */ /* 0x000fca00048070ff */
[----:B------:R0:W-:Y:S06]  /*18330*/  @!P2 STG.E.U8 desc[UR14][R12.64], R8 ;  /* 0x000000080c00a986 */ /* 0x0001ec000c10110e */
[----:B0-----:R-:W0:Y:S02]  /*18340*/  @!P5 LDC.64 R8, c[0x0][0x5c0] ;  /* 0x00017000ff08db82 */ /* 0x001e240000000a00 */
[----:B0-----:R-:W-:-:S04]  /*18350*/  @!P5 IADD3 R62, P0, P2, R24, R8, R3 ;  /* 0x00000008183ed210 */ /* 0x001fc80007a1e003 */
[----:B------:R-:W-:Y:S01]  /*18360*/  @!P5 IADD3.X R63, R32, R9, R4, P0, P2 ;  /* 0x00000009203fd210 */ /* 0x000fe200007e4404 */
[----:B--2---:R-:W-:Y:S02]  /*18370*/  FMUL R9, R227, UR20 ;  /* 0x00000014e3097c20 */ /* 0x004fe40008400000 */
[----:B------:R-:W2:Y:S01]  /*18380*/  LDL.LU R227, [R1+0xa0] ;  /* 0x0000a00001e37983 */ /* 0x000ea20000300800 */
[----:B------:R-:W-:Y:S02]  /*18390*/  LOP3.LUT R0, R0, 0xfffffffe, RZ, 0xc0, !PT ;  /* 0xfffffffe00007812 */ /* 0x000fe400078ec0ff */
[----:B------:R-:W-:Y:S01]  /*183a0*/  ISETP.GE.AND P0, PT, R34, 0x89, PT ;  /* 0x000000892200780c */ /* 0x000fe20003f06270 */
[----:B------:R-:W4:Y:S01]  /*183b0*/  LDL.LU R225, [R1+0xa4] ;  /* 0x0000a40001e17983 */ /* 0x000f220000300800 */
[----:B------:R-:W-:Y:S02]  /*183c0*/  @P4 LOP3.LUT R0, R0, 0x1, RZ, 0xfc, !PT ;  /* 0x0000000100004812 */ /* 0x000fe400078efcff */
[----:B------:R-:W-:-:S02]  /*183d0*/  LOP3.LUT P4, RZ, R25, 0x20, RZ, 0xc0, !PT ;  /* 0x0000002019ff7812 */ /* 0x000fc4000788c0ff */
[----:B------:R-:W-:Y:S02]  /*183e0*/  ISETP.LT.OR P2, PT, R33, 0x1, !P0 ;  /* 0x000000012100780c */ /* 0x000fe40004741670 */
[----:B------:R-:W-:-:S09]  /*183f0*/  F2FP.SATFINITE.E4M3.F32.PACK_AB_MERGE_C R9, RZ, R9, RZ ;  /* 0x00000009ff09723e */ /* 0x000fd200048070ff */
[----:B------:R0:W-:Y:S02]  /*18400*/  @!P4 STG.E.U8 desc[UR14][R10.64+0x1], R9 ;  /* 0x000001090a00c986 */ /* 0x0001e4000c10110e */
[----:B0-----:R-:W0:Y:S01]  /*18410*/  @!P2 LDC.64 R10, c[0x0][0x5c0] ;  /* 0x00017000ff0aab82 */ /* 0x001e220000000a00 */
[----:B------:R-:W-:Y:S02]  /*18420*/  ISETP.LT.OR P4, PT, R33, 0x22, !P1 ;  /* 0x000000222100780c */ /* 0x000fe40004f81670 */
[----:B------:R-:W-:-:S04]  /*18430*/  LOP3.LUT R14, R14, 0xfbffffff, RZ, 0xc0, !PT ;  /* 0xfbffffff0e0e7812 */ /* 0x000fc800078ec0ff */
[----:B------:R-:W-:Y:S02]  /*18440*/  @P5 LOP3.LUT R14, R14, 0x4000000, RZ, 0xfc, !PT ;  /* 0x040000000e0e5812 */ /* 0x000fe400078efcff */
[----:B------:R-:W-:-:S04]  /*18450*/  @!P2 IADD3 R8, P3, P5, R5, R24, R2 ;  /* 0x000000180508a210 */ /* 0x000fc80007d7e002 */
[----:B------:R-:W-:Y:S02]  /*18460*/  @!P2 IADD3.X R12, R7, R32, R6, P3, P5 ;  /* 0x00000020070ca210 */ /* 0x000fe40001fea406 */
[----:B0-----:R-:W-:Y:S02]  /*18470*/  @!P2 IADD3 R10, P3, R8, R10, RZ ;  /* 0x0000000a080aa210 */ /* 0x001fe40007f7e0ff */
[----:B------:R-:W0:Y:S02]  /*18480*/  @!P4 LDC.64 R8, c[0x0][0x5c0] ;  /* 0x00017000ff08cb82 */ /* 0x000e240000000a00 */
[----:B0-----:R-:W-:Y:S01]  /*18490*/  @!P4 IADD3 R60, P5, P6, R24, R8, R3 ;  /* 0x00000008183cc210 */ /* 0x001fe20007ebe003 */
[----:B------:R-:W-:-:S03]  /*184a0*/  @!P2 IMAD.X R11, R12, 0x1, R11, P3 ;  /* 0x000000010c0ba824 */ /* 0x000fc600018e060b */
[----:B------:R-:W-:Y:S02]  /*184b0*/  @!P4 IADD3.X R61, R32, R9, R4, P5, P6 ;  /* 0x00000009203dc210 */ /* 0x000fe40002fec404 */
[----:B------:R-:W-:Y:S02]  /*184c0*/  LOP3.LUT P6, RZ, R25, 0x80000, RZ, 0xc0, !PT ;  /* 0x0008000019ff7812 */ /* 0x000fe400078cc0ff */
[----:B------:R-:W-:-:S11]  /*184d0*/  LOP3.LUT R26, R26, 0xfffffffe, RZ, 0xc0, !PT ;  /* 0xfffffffe1a1a7812 */ /* 0x000fd600078ec0ff */
[----:B------:R-:W-:Y:S02]  /*184e0*/  @P6 LOP3.LUT R26, R26, 0x1, RZ, 0xfc, !PT ;  /* 0x000000011a1a6812 */ /* 0x000fe400078efcff */
[----:B------:R-:W-:Y:S01]  /*184f0*/  ISETP.LT.OR P6, PT, R33, 0x29, !P1 ;  /* 0x000000292100780c */ /* 0x000fe20004fc1670 */
[----:B---3--:R-:W-:Y:S02]  /*18500*/  FMUL R8, R226, UR20 ;  /* 0x00000014e2087c20 */ /* 0x008fe40008400000 */
[----:B------:R-:W3:Y:S03]  /*18510*/  LDL.LU R226, [R1+0xa8] ;  /* 0x0000a80001e27983 */ /* 0x000ee60000300800 */
[----:B------:R-:W-:-:S05]  /*18520*/  F2FP.SATFINITE.E4M3.F32.PACK_AB_MERGE_C R8, RZ, R8, RZ ;  /* 0x00000008ff08723e */ /* 0x000fca00048070ff */
[----:B------:R0:W-:Y:S01]  /*18530*/  @!P2 STG.E.U8 desc[UR14][R10.64], R8 ;  /* 0x000000080a00a986 */ /* 0x0001e2000c10110e */
[----:B------:R-:W-:-:S13]  /*18540*/  ISETP.LT.OR P2, PT, R33, 0x2, !P0 ;  /* 0x000000022100780c */ /* 0x000fda0004741670 */
[----:B0-----:R-:W0:Y:S01]  /*18550*/  @!P2 LDC.64 R8, c[0x0][0x5c0] ;  /* 0x00017000ff08ab82 */ /* 0x001e220000000a00 */
[----:B------:R-:W-:-:S04]  /*18560*/  @!P2 IADD3 R10, P3, P5, R5, R24, R2 ;  /* 0x00000018050aa210 */ /* 0x000fc80007d7e002 */
[----:B------:R-:W-:Y:S02]  /*18570*/  @!P2 IADD3.X R11, R7, R32, R6, P3, P5 ;  /* 0x00000020070ba210 */ /* 0x000fe40001fea406 */
[----:B0-----:R-:W-:-:S05]  /*18580*/  @!P2 IADD3 R10, P3, R10, R8, RZ ;  /* 0x000000080a0aa210 */ /* 0x001fca0007f7e0ff */
[----:B------:R-:W-:Y:S02]  /*18590*/  @!P2 IMAD.X R11, R11, 0x1, R9, P3 ;  /* 0x000000010b0ba824 */ /* 0x000fe400018e0609 */
[----:B------:R-:W0:Y:S02]  /*185a0*/  @!P6 LDC.64 R8, c[0x0][0x5c0] ;  /* 0x00017000ff08eb82 */ /* 0x000e240000000a00 */
[----:B0-----:R-:W-:Y:S01]  /*185b0*/  @!P6 IADD3 R58, P3, P5, R24, R8, R3 ;  /* 0x00000008183ae210 */ /* 0x001fe20007d7e003 */
[----:B--2---:R-:W-:Y:S02]  /*185c0*/  FMUL R8, R227, UR20 ;  /* 0x00000014e3087c20 */ /* 0x004fe40008400000 */
[----:B------:R-:W2:Y:S01]  /*185d0*/  LDL.LU R227, [R1+0xac] ;  /* 0x0000ac0001e37983 */ /* 0x000ea20000300800 */
[----:B------:R-:W-:Y:S02]  /*185e0*/  @!P6 IADD3.X R59, R32, R9, R4, P3, P5 ;  /* 0x00000009203be210 */ /* 0x000fe40001fea404 */
[----:B------:R-:W-:-:S02]  /*185f0*/  ISETP.LT.OR P5, PT, R33, 0x2a, !P1 ;  /* 0x0000002a2100780c */ /* 0x000fc40004fa1670 */
[----:B------:R-:W-:-:S05]  /*18600*/  F2FP.SATFINITE.E4M3.F32.PACK_AB_MERGE_C R8, RZ, R8, RZ ;  /* 0x00000008ff08723e */ /* 0x000fca00048070ff */
[----:B------:R0:W-:Y:S01]  /*18610*/  @!P2 STG.E.U8 desc[UR14][R10.64+0x1], R8 ;  /* 0x000001080a00a986 */ /* 0x0001e2000c10110e */
[----:B------:R-:W-:-:S05]  /*18620*/  LOP3.LUT R14, R14, 0xfeffffff, RZ, 0xc0, !PT ;  /* 0xfeffffff0e0e7812 */ /* 0x000fca00078ec0ff */
[----:B0-----:R-:W0:Y:S01]  /*18630*/  @!P5 LDC.64 R8, c[0x0][0x5c0] ;  /* 0x00017000ff08db82 */ /* 0x001e220000000a00 */
[----:B------:R-:W-:-:S04]  /*18640*/  @P4 LOP3.LUT R14, R14, 0x1000000, RZ, 0xfc, !PT ;  /* 0x010000000e0e4812 */ /* 0x000fc800078efcff */
[----:B------:R-:W-:-:S04]  /*18650*/  LOP3.LUT R14, R14, 0xffbfffff, RZ, 0xc0, !PT ;  /* 0xffbfffff0e0e7812 */ /* 0x000fc800078ec0ff */
[----:B------:R-:W-:-:S04]  /*18660*/  @P6 LOP3.LUT R14, R14, 0x400000, RZ, 0xfc, !PT ;  /* 0x004000000e0e6812 */ /* 0x000fc800078efcff */
[----:B------:R-:W-:-:S04]  /*18670*/  LOP3.LUT R14, R14, 0xffdfffff, RZ, 0xc0, !PT ;  /* 0xffdfffff0e0e7812 */ /* 0x000fc800078ec0ff */
[----:B------:R-:W-:Y:S02]  /*18680*/  @P5 LOP3.LUT R14, R14, 0x200000, RZ, 0xfc, !PT ;  /* 0x002000000e0e5812 */ /* 0x000fe400078efcff */
[----:B0-----:R-:W-:-:S04]  /*18690*/  @!P5 IADD3 R56, P2, P3, R24, R8, R3 ;  /* 0x000000081838d210 */ /* 0x001fc80007b5e003 */
[----:B------:R-:W-:Y:S02]  /*186a0*/  @!P5 IADD3.X R57, R32, R9, R4, P2, P3 ;  /* 0x000000092039d210 */ /* 0x000fe400017e6404 */
[----:B------:R-:W-:Y:S01]  /*186b0*/  ISETP.LT.OR P5, PT, R33, 0x31, !P1 ;  /* 0x000000312100780c */ /* 0x000fe20004fa1670 */
[----:B----4-:R-:W-:-:S05]  /*186c0*/  FMUL R9, R225, UR20 ;  /* 0x00000014e1097c20 */ /* 0x010fca0008400000 */
[----:B------:R-:W-:-:S07]  /*186d0*/  F2FP.SATFINITE.E4M3.F32.PACK_AB_MERGE_C R13, RZ, R9, RZ ;  /* 0x00000009ff0d723e */ /* 0x000fce00048070ff */
[----:B------:R-:W0:Y:S02]  /*186e0*/  @!P5 LDC.64 R8, c[0x0][0x5c0] ;  /* 0x00017000ff08db82 */ /* 0x000e240000000a00 */
[----:B0-----:R-:W-:-:S04]  /*186f0*/  @!P5 IADD3 R54, P2, P3, R24, R8, R3 ;  /* 0x000000081836d210 */ /* 0x001fc80007b5e003 */
[----:B------:R-:W-:Y:S02]  /*18700*/  @!P5 IADD3.X R55, R32, R9, R4, P2, P3 ;  /* 0x000000092037d210 */ /* 0x000fe400017e6404 */
[----:B------:R-:W-:Y:S02]  /*18710*/  ISETP.LT.OR P2, PT, R33, 0x9, !P0 ;  /* 0x000000092100780c */ /* 0x000fe40004741670 */
[----:B------:R-:W-:Y:S02]  /*18720*/  LOP3.LUT P6, RZ, R26, 0x1, RZ, 0xc0, !PT ;  /* 0x000000011aff7812 */ /* 0x000fe400078cc0ff */
[----:B------:R-:W-:-:S09]  /*18730*/  LOP3.LUT P4, RZ, R25, 0x100, RZ, 0xc0, !PT ;  /* 0x0000010019ff7812 */ /* 0x000fd2000788c0ff */
[----:B------:R-:W0:Y:S02]  /*18740*/  @!P2 LDC.64 R10, c[0x0][0x5c0] ;  /* 0x00017000ff0aab82 */ /* 0x000e240000000a00 */
[----:B------:R-:W-:Y:S01]  /*18750*/  @!P6 STG.E.U8 desc[UR14][R52.64+0x8], R13 ;  /* 0x0000080d3400e986 */ /* 0x000fe2000c10110e */
[----:B------:R-:W-:Y:S01]  /*18760*/  LOP3.LUT R14, R14, 0xffefffff, RZ, 0xc0, !PT ;  /* 0xffefffff0e0e7812 */ /* 0x000fe200078ec0ff */
[----:B---3--:R-:W-:Y:S02]  /*18770*/  FMUL R9, R226, UR20 ;  /* 0x00000014e2097c20 */ /* 0x008fe40008400000 */
[----:B------:R-:W3:Y:S03]  /*18780*/  LDL.LU R226, [R1+0xb0] ;  /* 0x0000b00001e27983 */ /* 0x000ee60000300800 */
[----:B------:R-:W-:Y:S01]  /*18790*/  F2FP.SATFINITE.E4M3.F32.PACK_AB_MERGE_C R9, RZ, R9, RZ ;  /* 0x00000009ff09723e */ /* 0x000fe200048070ff */
[----:B------:R-:W4:Y:S04]  /*187a0*/  LDL.LU R225, [R1+0xb4] ;  /* 0x0000b40001e17983 */ /* 0x000f280000300800 */
[----:B------:R1:W-:Y:S01]  /*187b0*/  @!P4 STG.E.U8 desc[UR14][R38.64+0x9], R9 ;  /* 0x000009092600c986 */ /* 0x0003e2000c10110e */
[----:B------:R-:W-:-:S02]  /*187c0*/  ISETP.LT.OR P4, PT, R33, 0x32, !P1 ;  /* 0x000000322100780c */ /* 0x000fc40004f81670 */
[----:B------:R-:W-:Y:S02]  /*187d0*/  @P5 LOP3.LUT R14, R14, 0x100000, RZ, 0xfc, !PT ;  /* 0x001000000e0e5812 */ /* 0x000fe400078efcff */
[----:B------:R-:W-:-:S04]  /*187e0*/  @!P2 IADD3 R8, P3, P5, R5, R24, R2 ;  /* 0x000000180508a210 */ /* 0x000fc80007d7e002 */
[----:B------:R-:W-:Y:S02]  /*187f0*/  @!P2 IADD3.X R12, R7, R32, R6, P3, P5 ;  /* 0x00000020070ca210 */ /* 0x000fe40001fea406 */
[----:B0-----:R-:W-:-:S03]  /*18800*/  @!P2 IADD3 R10, P3, R8, R10, RZ ;  /* 0x0000000a080aa210 */ /* 0x001fc60007f7e0ff */
[----:B-1----:R-:W0:Y:S02]  /*18810*/  @!P4 LDC.64 R8, c[0x0][0x5c0] ;  /* 0x00017000ff08cb82 */ /* 0x002e240000000a00 */
[----:B0-----:R-:W-:Y:S01]  /*18820*/  @!P4 IADD3 R52, P5, P6, R24, R8, R3 ;  /* 0x000000081834c210 */ /* 0x001fe20007ebe003 */
[----:B--2---:R-:W-:Y:S02]  /*18830*/  FMUL R8, R227, UR20 ;  /* 0x00000014e3087c20 */ /* 0x004fe40008400000 */
[----:B------:R-:W2:Y:S01]  /*18840*/  LDL.LU R227, [R1+0xb8] ;  /* 0x0000b80001e37983 */ /* 0x000ea20000300800 */
[----:B------:R-:W-:Y:S02]  /*18850*/  @!P2 IMAD.X R11, R12, 0x1, R11, P3 ;  /* 0x000000010c0ba824 */ /* 0x000fe400018e060b */
[----:B------:R-:W-:-:S05]  /*18860*/  F2FP.SATFINITE.E4M3.F32.PACK_AB_MERGE_C R13, RZ, R8, RZ ;  /* 0x00000008ff0d723e */ /* 0x000fca00048070ff */
[----:B------:R0:W-:Y:S01]  /*18870*/  @!P2 STG.E.U8 desc[UR14][R10.64+0x8], R13 ;  /* 0x0000080d0a00a986 */ /* 0x0001e2000c10110e */
[----:B------:R-:W-:Y:S02]  /*18880*/  ISETP.LT.OR P2, PT, R33, 0xa, !P0 ;  /* 0x0000000a2100780c */ /* 0x000fe40004741670 */
[----:B------:R-:W-:Y:S02]  /*18890*/  @!P4 IADD3.X R53, R32, R9, R4, P5, P6 ;  /* 0x000000092035c210 */ /* 0x000fe40002fec404 */
[----:B------:R-:W-:-:S09]  /*188a0*/  LOP3.LUT P6, RZ, R25, 0x100000, RZ, 0xc0, !PT ;  /* 0x0010000019ff7812 */ /* 0x000fd200078cc0ff */
[----:B------:R-:W1:Y:S01]  /*188b0*/  @!P2 LDC.64 R8, c[0x0][0x5c0] ;  /* 0x00017000ff08ab82 */ /* 0x000e620000000a00 */
[----:B------:R-:W-:-:S04]  /*188c0*/  LOP3.LUT R0, R0, 0x7fffffff, RZ, 0xc0, !PT ;  /* 0x7fffffff00007812 */ /* 0x000fc800078ec0ff */
[----:B------:R-:W-:Y:S02]  /*188d0*/  @P6 LOP3.LUT R0, R0, 0x80000000, RZ, 0xfc, !PT ;  /* 0x8000000000006812 */ /* 0x000fe400078efcff */
[----:B------:R-:W-:Y:S02]  /*188e0*/  ISETP.LT.OR P6, PT, R33, 0x39, !P1 ;  /* 0x000000392100780c */ /* 0x000fe40004fc1670 */
[----:B0-----:R-:W-:-:S04]  /*188f0*/  @!P2 IADD3 R10, P3, P5, R5, R24, R2 ;  /* 0x00000018050aa210 */ /* 0x001fc80007d7e002 */
[----:B------:R-:W-:Y:S02]  /*18900*/  @!P2 IADD3.X R11, R7, R32, R6, P3, P5 ;  /* 0x00000020070ba210 */ /* 0x000fe40001fea406 */
[----:B-1----:R-:W-:-:S05]  /*18910*/  @!P2 IADD3 R10, P3, R10, R8, RZ ;  /* 0x000000080a0aa210 */ /* 0x002fca0007f7e0ff */
[----:B------:R-:W-:Y:S02]  /*18920*/  @!P2 IMAD.X R11, R11, 0x1, R9, P3 ;  /* 0x000000010b0ba824 */ /* 0x000fe400018e0609 */
[----:B------:R-:W0:Y:S02]  /*18930*/  @!P6 LDC.64 R8, c[0x0][0x5c0] ;  /* 0x00017000ff08eb82 */ /* 0x000e240000000a00 */
[----:B0-----:R-:W-:-:S04]  /*18940*/  @!P6 IADD3 R50, P3, P5, R24, R8, R3 ;  /* 0x000000081832e210 */ /* 0x001fc80007d7e003 */
[----:B------:R-:W-:Y:S02]  /*18950*/  @!P6 IADD3.X R51, R32, R9, R4, P3, P5 ;  /* 0x000000092033e210 */ /* 0x000fe40001fea404 */
[----:B------:R-:W-:Y:S02]  /*18960*/  ISETP.LT.OR P5, PT, R33, 0x3a, !P1 ;  /* 0x0000003a2100780c */ /* 0x000fe40004fa1670 */
[----:B------:R-:W-:-:S04]  /*18970*/  LOP3.LUT R14, R14, 0xfff7ffff, RZ, 0xc0, !PT ;  /* 0xfff7ffff0e0e7812 */ /* 0x000fc800078ec0ff */
[----:B------:R-:W-:-:S04]  /*18980*/  @P4 LOP3.LUT R14, R14, 0x80000, RZ, 0xfc, !PT ;  /* 0x000800000e0e4812 */ /* 0x000fc800078efcff */
[----:B------:R-:W-:-:S04]  /*18990*/  LOP3.LUT R14, R14, 0xfffdffff, RZ, 0xc0, !PT ;  /* 0xfffdffff0e0e7812 */ /* 0x000fc800078ec0ff */
[----:B------:R-:W-:-:S04]  /*189a0*/  @P6 LOP3.LUT R14, R14, 0x20000, RZ, 0xfc, !PT ;  /* 0x000200000e0e6812 */ /* 0x000fc800078efcff */
[----:B------:R-:W-:-:S04]  /*189b0*/  LOP3.LUT R14, R14, 0xfffeffff, RZ, 0xc0, !PT ;  /* 0xfffeffff0e0e7812 */ /* 0x000fc800078ec0ff */
        /* <DEDUP_REMOVED lines=8> */
[----:B------:R-:W-:Y:S01]  /*18a40*/  ISETP.LT.OR P5, PT, R33, 0x41, !P1 ;  /* 0x000000412100780c */ /* 0x000fe20004fa1670 */
[----:B----4-:R-:W-:-:S05]  /*18a50*/  FMUL R9, R225, UR20 ;  /* 0x00000014e1097c20 */ /* 0x010fca0008400000 */
[----:B------:R-:W-:-:S07]  /*18a60*/  F2FP.SATFINITE.E4M3.F32.PACK_AB_MERGE_C R13, RZ, R9, RZ ;  /* 0x00000009ff0d723e */ /* 0x000fce00048070ff */
[----:B------:R-:W0:Y:S02]  /*18a70*/  @!P5 LDC.64 R8, c[0x0][0x5c0] ;  /* 0x00017000ff08db82 */ /* 0x000e240000000a00 */
[----:B0-----:R-:W-:-:S04]  /*18a80*/  @!P5 IADD3 R46, P2, P3, R24, R8, R3 ;  /* 0x00000008182ed210 */ /* 0x001fc80007b5e003 */
[----:B------:R-:W-:Y:S01]  /*18a90*/  @!P5 IADD3.X R47, R32, R9, R4, P2, P3 ;  /* 0x00000009202fd210 */ /* 0x000fe200017e6404 */
[----:B--2---:R-:W-:Y:S02]  /*18aa0*/  FMUL R9, R227, UR20 ;  /* 0x00000014e3097c20 */ /* 0x004fe40008400000 */
[----:B------:R-:W2:Y:S01]  /*18ab0*/  LDL.LU R227, [R1+0xc0] ;  /* 0x0000c00001e37983 */ /* 0x000ea20000300800 */
[----:B------:R-:W-:Y:S02]  /*18ac0*/  ISETP.LT.OR P2, PT, R33, 0x11, !P0 ;  /* 0x000000112100780c */ /* 0x000fe40004741670 */
[----:B------:R-:W-:Y:S01]  /*18ad0*/  LOP3.LUT P6, RZ, R0, 0x80000000, RZ, 0xc0, !PT ;  /* 0x8000000000ff7812 */ /* 0x000fe200078cc0ff */
[----:B------:R-:W4:Y:S01]  /*18ae0*/  LDL.LU R225, [R1+0xc4] ;  /* 0x0000c40001e17983 */ /* 0x000f220000300800 */
[----:B------:R-:W-:Y:S02]  /*18af0*/  LOP3.LUT P4, RZ, R25, 0x200, RZ, 0xc0, !PT ;  /* 0x0000020019ff7812 */ /* 0x000fe4000788c0ff */
[----:B------:R-:W-:-:S07]  /*18b00*/  F2FP.SATFINITE.E4M3.F32.PACK_AB_MERGE_C R9, RZ, R9, RZ ;  /* 0x00000009ff09723e */ /* 0x000fce00048070ff */
[----:B------:R-:W0:Y:S02]  /*18b10*/  @!P2 LDC.64 R10, c[0x0][0x5c0] ;  /* 0x00017000ff0aab82 */ /* 0x000e240000000a00 */
[----:B------:R-:W-:Y:S01]  /*18b20*/  @!P6 STG.E.U8 desc[UR14][R100.64+0x10], R13 ;  /* 0x0000100d6400e986 */ /* 0x000fe2000c10110e */
[----:B------:R-:W-:-:S03]  /*18b30*/  LOP3.LUT R14, R14, 0xffff7fff, RZ, 0xc0, !PT ;  /* 0xffff7fff0e0e7812 */ /* 0x000fc600078ec0ff */
[----:B------:R1:W-:Y:S01]  /*18b40*/  @!P4 STG.E.U8 desc[UR14][R98.64+0x11], R9 ;  /* 0x000011096200c986 */ /* 0x0003e2000c10110e */
[----:B------:R-:W-:Y:S02]  /*18b50*/  ISETP.LT.OR P4, PT, R33, 0x42, !P1 ;  /* 0x000000422100780c */ /* 0x000fe40004f81670 */
[----:B------:R-:W-:Y:S02]  /*18b60*/  @P5 LOP3.LUT R14, R14, 0x8000, RZ, 0xfc, !PT ;  /* 0x000080000e0e5812 */ /* 0x000fe400078efcff */
[----:B------:R-:W-:-:S04]  /*18b70*/  @!P2 IADD3 R8, P3, P5, R5, R24, R2 ;  /* 0x000000180508a210 */ /* 0x000fc80007d7e002 */
[----:B------:R-:W-:Y:S02]  /*18b80*/  @!P2 IADD3.X R12, R7, R32, R6, P3, P5 ;  /* 0x00000020070ca210 */ /* 0x000fe40001fea406 */
[----:B0-----:R-:W-:-:S03]  /*18b90*/  @!P2 IADD3 R10, P3, R8, R10, RZ ;  /* 0x0000000a080aa210 */ /* 0x001fc60007f7e0ff */
[----:B-1----:R-:W0:Y:S02]  /*18ba0*/  @!P4 LDC.64 R8, c[0x0][0x5c0] ;  /* 0x00017000ff08cb82 */ /* 0x002e240000000a00 */
        /* <DEDUP_REMOVED lines=12> */
[----:B------:R-:W1:Y:S01]  /*18c70*/  @!P2 LDC.64 R8, c[0x0][0x5c0] ;  /* 0x00017000ff08ab82 */ /* 0x000e620000000a00 */
[----:B0-----:R-:W-:-:S04]  /*18c80*/  @!P2 IADD3 R10, P3, P5, R5, R24, R2 ;  /* 0x00000018050aa210 */ /* 0x001fc80007d7e002 */
[----:B------:R-:W-:Y:S02]  /*18c90*/  @!P2 IADD3.X R11, R7, R32, R6, P3, P5 ;  /* 0x00000020070ba210 */ /* 0x000fe40001fea406 */
[----:B-1----:R-:W-:-:S05]  /*18ca0*/  @!P2 IADD3 R10, P3, R10, R8, RZ ;  /* 0x000000080a0aa210 */ /* 0x002fca0007f7e0ff */
        /* <DEDUP_REMOVED lines=31> */
[----:B------:R-:W3:Y:S04]  /*18ea0*/  LDL.LU R226, [R1+0xd0] ;  /* 0x0000d00001e27983 */ /* 0x000ee80000300800 */
[----:B------:R-:W4:Y:S01]  /*18eb0*/  LDL.LU R225, [R1+0xd4] ;  /* 0x0000d40001e17983 */ /* 0x000f220000300800 */
[----:B------:R-:W-:-:S05]  /*18ec0*/  F2FP.SATFINITE.E4M3.F32.PACK_AB_MERGE_C R9, RZ, R9, RZ ;  /* 0x00000009ff09723e */ /* 0x000fca00048070ff */
        /* <DEDUP_REMOVED lines=40> */
[----:B------:R-:W-:Y:S01]  /*19150*/  @!P5 IADD3.X R29, R32, R9, R4, P2, P3 ;  /* 0x00000009201dd210 */ /* 0x000fe200017e6404 */
[----:B----4-:R-:W-:Y:S02]  /*19160*/  FMUL R9, R225, UR20 ;  /* 0x00000014e1097c20 */ /* 0x010fe40008400000 */
[----:B------:R-:W4:Y:S01]  /*19170*/  LDL.LU R225, [R1+0xe0] ;  /* 0x0000e00001e17983 */ /* 0x000f220000300800 */
[----:B------:R-:W-:Y:S02]  /*19180*/  ISETP.LT.OR P5, PT, R33, 0x61, !P1 ;  /* 0x000000612100780c */ /* 0x000fe40004fa1670 */
[----:B------:R-:W-:-:S11]  /*19190*/  F2FP.SATFINITE.E4M3.F32.PACK_AB_MERGE_C R13, RZ, R9, RZ ;  /* 0x00000009ff0d723e */ /* 0x000fd600048070ff */
[----:B------:R-:W0:Y:S02]  /*191a0*/  @!P5 LDC.64 R8, c[0x0][0x5c0] ;  /* 0x00017000ff08db82 */ /* 0x000e240000000a00 */
[----:B0-----:R-:W-:-:S04]  /*191b0*/  @!P5 IADD3 R26, P2, P3, R24, R8, R3 ;  /* 0x00000008181ad210 */ /* 0x001fc80007b5e003 */
[----:B------:R-:W-:Y:S01]  /*191c0*/  @!P5 IADD3.X R27, R32, R9, R4, P2, P3 ;  /* 0x00000009201bd210 */ /* 0x000fe200017e6404 */
[----:B--2---:R-:W-:Y:S02]  /*191d0*/  FMUL R9, R227, UR20 ;  /* 0x00000014e3097c20 */ /* 0x004fe40008400000 */
[----:B------:R-:W2:Y:S01]  /*191e0*/  LDL.LU R227, [R1+0xe4] ;  /* 0x0000e40001e37983 */ /* 0x000ea20000300800 */
[----:B------:R-:W-:Y:S02]  /*191f0*/  ISETP.LT.OR P2, PT, R33, 0x21, !P0 ;  /* 0x000000212100780c */ /* 0x000fe40004741670 */
[----:B------:R-:W-:Y:S02]  /*19200*/  LOP3.LUT P6, RZ, R0, 0x20000000, RZ, 0xc0, !PT ;  /* 0x2000000000ff7812 */ /* 0x000fe400078cc0ff */
        /* <DEDUP_REMOVED lines=12> */
[----:B------:R-:W-:Y:S01]  /*192d0*/  @!P2 IMAD.X R11, R12, 0x1, R11, P3 ;  /* 0x000000010c0ba824 */ /* 0x000fe200018e060b */
[----:B0-----:R-:W-:-:S04]  /*192e0*/  @!P4 IADD3 R22, P5, P6, R24, R8, R3 ;  /* 0x000000081816c210 */ /* 0x001fc80007ebe003 */
[----:B------:R-:W-:Y:S02]  /*192f0*/  @!P4 IADD3.X R23, R32, R9, R4, P5, P6 ;  /* 0x000000092017c210 */ /* 0x000fe40002fec404 */
[----:B------:R-:W-:-:S04]  /*19300*/  LOP3.LUT R14, R14, 0xffffffef, RZ, 0xc0, !PT ;  /* 0xffffffef0e0e7812 */ /* 0x000fc800078ec0ff */
        /* <DEDUP_REMOVED lines=14> */
[----:B----4-:R-:W-:Y:S02]  /*193f0*/  FMUL R8, R225, UR20 ;  /* 0x00000014e1087c20 */ /* 0x010fe40008400000 */
[----:B------:R-:W4:Y:S01]  /*19400*/  LDL.LU R225, [R1+0xec] ;  /* 0x0000ec0001e17983 */ /* 0x000f220000300800 */
[----:B------:R-:W-:Y:S02]  /*19410*/  @!P4 IADD3.X R21, R32, R9, R4, P3, P5 ;  /* 0x000000092015c210 */ /* 0x000fe40001fea404 */
[----:B------:R-:W-:-:S02]  /*19420*/  ISETP.LT.OR P5, PT, R33, 0x6a, !P1 ;  /* 0x0000006a2100780c */ /* 0x000fc40004fa1670 */
[----:B------:R-:W-:-:S05]  /*19430*/  F2FP.SATFINITE.E4M3.F32.PACK_AB_MERGE_C R8, RZ, R8, RZ ;  /* 0x00000008ff08723e */ /* 0x000fca00048070ff */
[----:B------:R0:W-:Y:S06]  /*19440*/  @!P2 STG.E.U8 desc[UR14][R10.64+0x21], R8 ;  /* 0x000021080a00a986 */ /* 0x0001ec000c10110e */
[----:B0-----:R-:W0:Y:S02]  /*19450*/  @!P5 LDC.64 R8, c[0x0][0x5c0] ;  /* 0x00017000ff08db82 */ /* 0x001e240000000a00 */
[----:B0-----:R-:W-:-:S04]  /*19460*/  @!P5 IADD3 R18, P2, P3, R24, R8, R3 ;  /* 0x000000081812d210 */ /* 0x001fc80007b5e003 */
[----:B------:R-:W-:Y:S01]  /*19470*/  @!P5 IADD3.X R19, R32, R9, R4, P2, P3 ;  /* 0x000000092013d210 */ /* 0x000fe200017e6404 */
[----:B--2---:R-:W-:Y:S02]  /*19480*/  FMUL R9, R227, UR20 ;  /* 0x00000014e3097c20 */ /* 0x004fe40008400000 */
[----:B------:R-:W2:Y:S01]  /*19490*/  LDL.LU R227, [R1+0xf0] ;  /* 0x0000f00001e37983 */ /* 0x000ea20000300800 */
[----:B------:R-:W-:Y:S02]  /*194a0*/  ISETP.LT.OR P5, PT, R33, 0x71, !P1 ;  /* 0x000000712100780c */ /* 0x000fe40004fa1670 */
[----:B------:R-:W-:-:S11]  /*194b0*/  F2FP.SATFINITE.E4M3.F32.PACK_AB_MERGE_C R13, RZ, R9, RZ ;  /* 0x00000009ff0d723e */ /* 0x000fd600048070ff */
[----:B------:R-:W0:Y:S02]  /*194c0*/  @!P5 LDC.64 R8, c[0x0][0x5c0] ;  /* 0x00017000ff08db82 */ /* 0x000e240000000a00 */
[----:B0-----:R-:W-:-:S04]  /*194d0*/  @!P5 IADD3 R16, P2, P3, R24, R8, R3 ;  /* 0x000000081810d210 */ /* 0x001fc80007b5e003 */
[----:B------:R-:W-:Y:S02]  /*194e0*/  @!P5 IADD3.X R17, R32, R9, R4, P2, P3 ;  /* 0x000000092011d210 */ /* 0x000fe400017e6404 */
[----:B------:R-:W-:-:S13]  /*194f0*/  ISETP.LT.OR P2, PT, R33, 0x29, !P0 ;  /* 0x000000292100780c */ /* 0x000fda0004741670 */
[----:B------:R-:W-:Y:S01]  /*19500*/  @!P2 IADD3 R8, P3, P5, R5, R24, R2 ;  /* 0x000000180508a210 */ /* 0x000fe20007d7e002 */
[----:B------:R-:W0:Y:S03]  /*19510*/  @!P2 LDC.64 R10, c[0x0][0x5c0] ;  /* 0x00017000ff0aab82 */ /* 0x000e260000000a00 */
[----:B------:R-:W-:Y:S02]  /*19520*/  @!P2 IADD3.X R15, R7, R32, R6, P3, P5 ;  /* 0x00000020070fa210 */ /* 0x000fe40001fea406 */
[----:B------:R-:W-:Y:S02]  /*19530*/  ISETP.LT.OR P3, PT, R33, 0x72, !P1 ;  /* 0x000000722100780c */ /* 0x000fe40004f61670 */
[----:B------:R-:W-:Y:S02]  /*19540*/  LOP3.LUT R14, R14, 0xfffffffe, RZ, 0xc0, !PT ;  /* 0xfffffffe0e0e7812 */ /* 0x000fe400078ec0ff */
[----:B------:R-:W-:-:S02]  /*19550*/  LOP3.LUT P4, RZ, R0, 0x10000000, RZ, 0xc0, !PT ;  /* 0x1000000000ff7812 */ /* 0x000fc4000788c0ff */
[----:B------:R-:W-:Y:S02]  /*19560*/  LOP3.LUT R0, R0, 0xffffdfff, RZ, 0xc0, !PT ;  /* 0xffffdfff00007812 */ /* 0x000fe400078ec0ff */
[----:B------:R-:W-:Y:S02]  /*19570*/  LOP3.LUT P6, RZ, R25, 0x800000, RZ, 0xc0, !PT ;  /* 0x0080000019ff7812 */ /* 0x000fe400078cc0ff */
[----:B------:R-:W-:-:S03]  /*19580*/  @P1 LOP3.LUT R0, R0, 0x2000, RZ, 0xfc, !PT ;  /* 0x0000200000001812 */ /* 0x000fc600078efcff */
[----:B------:R-:W-:-:S04]  /*19590*/  @P3 LOP3.LUT R14, R14, 0x1, RZ, 0xfc, !PT ;  /* 0x000000010e0e3812 */ /* 0x000fc800078efcff */
[----:B------:R-:W-:Y:S02]  /*195a0*/  LOP3.LUT P1, RZ, R14, 0x1, RZ, 0xc0, !PT ;  /* 0x000000010eff7812 */ /* 0x000fe4000782c0ff */
[----:B0-----:R-:W-:Y:S02]  /*195b0*/  @!P2 IADD3 R10, P3, R8, R10, RZ ;  /* 0x0000000a080aa210 */ /* 0x001fe40007f7e0ff */
[----:B------:R-:W-:Y:S03]  /*195c0*/  @!P6 STG.E.U8 desc[UR14][R130.64+0x28], R13 ;  /* 0x0000280d8200e986 */ /* 0x000fe6000c10110e */
[----:B------:R-:W-:Y:S02]  /*195d0*/  @!P2 IMAD.X R11, R15, 0x1, R11, P3 ;  /* 0x000000010f0ba824 */ /* 0x000fe400018e060b */
        /* <DEDUP_REMOVED lines=8> */
[----:B------:R-:W4:Y:S03]  /*19660*/  LDL.LU R225, [R1+0xf8] ;  /* 0x0000f80001e17983 */ /* 0x000f260000300800 */
[----:B------:R-:W-:-:S05]  /*19670*/  F2FP.SATFINITE.E4M3.F32.PACK_AB_MERGE_C R15, RZ, R8, RZ ;  /* 0x00000008ff0f723e */ /* 0x000fca00048070ff */
[----:B------:R0:W-:Y:S01]  /*19680*/  @!P2 STG.E.U8 desc[UR14][R10.64+0x28], R15 ;  /* 0x0000280f0a00a986 */ /* 0x0001e2000c10110e */
[----:B------:R-:W-:-:S13]  /*19690*/  ISETP.LT.OR P2, PT, R33, 0x2a, !P0 ;  /* 0x0000002a2100780c */ /* 0x000fda0004741670 */
[----:B------:R-:W1:Y:S01]  /*196a0*/  @!P2 LDC.64 R8, c[0x0][0x5c0] ;  /* 0x00017000ff08ab82 */ /* 0x000e620000000a00 */
[----:B0-----:R-:W-:-:S04]  /*196b0*/  @!P2 IADD3 R11, P3, P4, R5, R24, R2 ;  /* 0x00000018050ba210 */ /* 0x001fc80007c7e002 */
[----:B------:R-:W-:Y:S02]  /*196c0*/  @!P2 IADD3.X R10, R7, R32, R6, P3, P4 ;  /* 0x00000020070aa210 */ /* 0x000fe40001fe8406 */
[----:B-1----:R-:W-:Y:S01]  /*196d0*/  @!P2 IADD3 R8, P3, R11, R8, RZ ;  /* 0x000000080b08a210 */ /* 0x002fe20007f7e0ff */
[----:B--2---:R-:W-:Y:S02]  /*196e0*/  FMUL R11, R227, UR20 ;  /* 0x00000014e30b7c20 */ /* 0x004fe40008400000 */
[----:B------:R-:W2:Y:S02]  /*196f0*/  LDL.LU R227, [R1+0xfc] ;  /* 0x0000fc0001e37983 */ /* 0x000ea40000300800 */
[----:B------:R-:W-:Y:S01]  /*19700*/  @!P2 IMAD.X R9, R10, 0x1, R9, P3 ;  /* 0x000000010a09a824 */ /* 0x000fe200018e0609 */
[----:B------:R-:W-:Y:S02]  /*19710*/  F2FP.SATFINITE.E4M3.F32.PACK_AB_MERGE_C R11, RZ, R11, RZ ;  /* 0x0000000bff0b723e */ /* 0x000fe400048070ff */
[----:B------:R-:W-:-:S02]  /*19720*/  LOP3.LUT P6, RZ, R25, 0x1, RZ, 0xc0, !PT ;  /* 0x0000000119ff7812 */ /* 0x000fc400078cc0ff */
[----:B------:R-:W-:Y:S01]  /*19730*/  LOP3.LUT P1, RZ, R25, 0x800, RZ, 0xc0, !PT ;  /* 0x0000080019ff7812 */ /* 0x000fe2000782c0ff */
[----:B------:R4:W-:Y:S01]  /*19740*/  @!P2 STG.E.U8 desc[UR14][R8.64+0x29], R11 ;  /* 0x0000290b0800a986 */ /* 0x0009e2000c10110e */
[----:B------:R-:W-:-:S13]  /*19750*/  ISETP.LT.OR P3, PT, R33, 0x31, !P0 ;  /* 0x000000312100780c */ /* 0x000fda0004761670 */
[----:B------:R-:W-:-:S04]  /*19760*/  @!P3 IADD3 R99, P4, P5, R5, R24, R2 ;  /* 0x000000180563b210 */ /* 0x000fc80007d9e002 */
[----:B------:R-:W-:Y:S01]  /*19770*/  @!P3 IADD3.X R10, R7, R32, R6, P4, P5 ;  /* 0x00000020070ab210 */ /* 0x000fe200027ea406 */
[----:B---3--:R-:W-:Y:S02]  /*19780*/  FMUL R35, R226, UR20 ;  /* 0x00000014e2237c20 */ /* 0x008fe40008400000 */
[----:B------:R-:W3:Y:S03]  /*19790*/  LDL.LU R226, [R1+0x100] ;  /* 0x0001000001e27983 */ /* 0x000ee60000300800 */
[----:B------:R-:W-:-:S05]  /*197a0*/  F2FP.SATFINITE.E4M3.F32.PACK_AB_MERGE_C R101, RZ, R35, RZ ;  /* 0x00000023ff65723e */ /* 0x000fca00048070ff */
[----:B------:R-:W-:Y:S01]  /*197b0*/  @!P6 STG.E.U8 desc[UR14][R132.64+0x30], R101 ;  /* 0x000030658400e986 */ /* 0x000fe2000c10110e */
[----:B----4-:R-:W-:-:S03]  /*197c0*/  FMUL R8, R225, UR20 ;  /* 0x00000014e1087c20 */ /* 0x010fc60008400000 */
[----:B------:R-:W4:Y:S02]  /*197d0*/  LDL.LU R225, [R1+0x104] ;  /* 0x0001040001e17983 */ /* 0x000f240000300800 */
[----:B------:R-:W-:-:S05]  /*197e0*/  F2FP.SATFINITE.E4M3.F32.PACK_AB_MERGE_C R8, RZ, R8, RZ ;  /* 0x00000008ff08723e */ /* 0x000fca00048070ff */
[----:B------:R0:W-:Y:S02]  /*197f0*/  @!P1 STG.E.U8 desc[UR14][R126.64+0x31], R8 ;  /* 0x000031087e009986 */ /* 0x0001e4000c10110e */
[----:B0-----:R-:W0:Y:S02]  /*19800*/  @!P3 LDC.64 R8, c[0x0][0x5c0] ;  /* 0x00017000ff08bb82 */ /* 0x001e240000000a00 */
[----:B0-----:R-:W-:-:S05]  /*19810*/  @!P3 IADD3 R8, P1, R99, R8, RZ ;  /* 0x000000086308b210 */ /* 0x001fca0007f3e0ff */
[----:B------:R-:W-:Y:S02]  /*19820*/  @!P3 IMAD.X R9, R10, 0x1, R9, P1 ;  /* 0x000000010a09b824 */ /* 0x000fe400008e0609 */
[----:B--2---:R-:W-:Y:S02]  /*19830*/  FMUL R10, R227, UR20 ;  /* 0x00000014e30a7c20 */ /* 0x004fe40008400000 */
[----:B------:R-:W2:Y:S01]  /*19840*/  LDL.LU R227, [R1+0x108] ;  /* 0x0001080001e37983 */ /* 0x000ea20000300800 */
[C---:B------:R-:W-:Y:S02]  /*19850*/  ISETP.LT.OR P2, PT, R33.reuse, 0x32, !P0 ;  /* 0x000000322100780c */ /* 0x040fe40004741670 */
[----:B------:R-:W-:-:S11]  /*19860*/  ISETP.LT.OR P6, PT, R33, 0x39, !P0 ;  /* 0x000000392100780c */ /* 0x000fd600047c1670 */
[----:B------:R-:W-:-:S04]  /*19870*/  @!P2 IADD3 R98, P4, P5, R5, R24, R2 ;  /* 0x000000180562a210 */ /* 0x000fc80007d9e002 */
[----:B------:R-:W-:Y:S02]  /*19880*/  @!P2 IADD3.X R15, R7, R32, R6, P4, P5 ;  /* 0x00000020070fa210 */ /* 0x000fe400027ea406 */
[----:B------:R-:W-:-:S04]  /*19890*/  @!P6 IADD3 R35, P4, P5, R5, R24, R2 ;  /* 0x000000180523e210 */ /* 0x000fc80007d9e002 */
[----:B------:R-:W-:Y:S02]  /*198a0*/  @!P6 IADD3.X R11, R7, R32, R6, P4, P5 ;  /* 0x00000020070be210 */ /* 0x000fe400027ea406 */
[----:B------:R-:W-:Y:S02]  /*198b0*/  ISETP.LT.OR P5, PT, R33, 0x3a, !P0 ;  /* 0x0000003a2100780c */ /* 0x000fe400047a1670 */
[----:B------:R-:W-:-:S04]  /*198c0*/  LOP3.LUT R0, R0, 0xf7ffffff, RZ, 0xc0, !PT ;  /* 0xf7ffffff00007812 */ /* 0x000fc800078ec0ff */
[----:B------:R-:W-:-:S07]  /*198d0*/  @P2 LOP3.LUT R0, R0, 0x8000000, RZ, 0xfc, !PT ;  /* 0x0800000000002812 */ /* 0x000fce00078efcff */
[----:B------:R-:W-:-:S04]  /*198e0*/  @!P5 IADD3 R111, P2, P4, R5, R24, R2 ;  /* 0x00000018056fd210 */ /* 0x000fc80007c5e002 */
[----:B------:R-:W-:Y:S02]  /*198f0*/  @!P5 IADD3.X R116, R7, R32, R6, P2, P4 ;  /* 0x000000200774d210 */ /* 0x000fe400017e8406 */
[----:B------:R-:W-:Y:S02]  /*19900*/  ISETP.LT.OR P2, PT, R33, 0x41, !P0 ;  /* 0x000000412100780c */ /* 0x000fe40004741670 */
[----:B------:R-:W-:-:S04]  /*19910*/  LOP3.LUT R0, R0, 0xfbffffff, RZ, 0xc0, !PT ;  /* 0xfbffffff00007812 */ /* 0x000fc800078ec0ff */
[----:B------:R-:W-:-:S04]  /*19920*/  @P6 LOP3.LUT R0, R0, 0x4000000, RZ, 0xfc, !PT ;  /* 0x0400000000006812 */ /* 0x000fc800078efcff */
[----:B------:R-:W-:-:S03]  /*19930*/  LOP3.LUT R0, R0, 0xfdffffff, RZ, 0xc0, !PT ;  /* 0xfdffffff00007812 */ /* 0x000fc600078ec0ff */
[----:B------:R-:W-:Y:S02]  /*19940*/  @!P2 IADD3 R99, P6, P4, R5, R24, R2 ;  /* 0x000000180563a210 */ /* 0x000fe40007cde002 */
[----:B------:R-:W-:Y:S02]  /*19950*/  @P5 LOP3.LUT R0, R0, 0x2000000, RZ, 0xfc, !PT ;  /* 0x0200000000005812 */ /* 0x000fe400078efcff */
[----:B------:R-:W-:Y:S02]  /*19960*/  @!P2 IADD3.X R115, R7, R32, R6, P6, P4 ;  /* 0x000000200773a210 */ /* 0x000fe400037e8406 */
[----:B------:R-:W-:Y:S02]  /*19970*/  LOP3.LUT P2, RZ, R0, 0x8000000, RZ, 0xc0, !PT ;  /* 0x0800000000ff7812 */ /* 0x000fe4000784c0ff */
[----:B------:R-:W-:-:S05]  /*19980*/  F2FP.SATFINITE.E4M3.F32.PACK_AB_MERGE_C R117, RZ, R10, RZ ;  /* 0x0000000aff75723e */ /* 0x000fca00048070ff */
[----:B------:R0:W-:Y:S01]  /*19990*/  @!P3 STG.E.U8 desc[UR14][R8.64+0x30], R117 ;  /* 0x000030750800b986 */ /* 0x0001e2000c10110e */
[----:B------:R-:W-:-:S05]  /*199a0*/  ISETP.LT.OR P1, PT, R33, 0x42, !P0 ;  /* 0x000000422100780c */ /* 0x000fca0004721670 */
[----:B0-----:R-:W0:Y:S08]  /*199b0*/  @!P2 LDC.64 R8, c[0x0][0x5c0] ;  /* 0x00017000ff08ab82 */ /* 0x001e300000000a00 */
[----:B------:R-:W-:-:S04]  /*199c0*/  @!P1 IADD3 R10, P3, P4, R5, R24, R2 ;  /* 0x00000018050a9210 */ /* 0x000fc80007c7e002 */
[----:B------:R-:W-:Y:S02]  /*199d0*/  @!P1 IADD3.X R110, R7, R32, R6, P3, P4 ;  /* 0x00000020076e9210 */ /* 0x000fe40001fe8406 */
[----:B0-----:R-:W-:-:S05]  /*199e0*/  @!P2 IADD3 R8, P3, R98, R8, RZ ;  /* 0x000000086208a210 */ /* 0x001fca0007f7e0ff */
[----:B------:R-:W-:Y:S02]  /*199f0*/  @!P2 IMAD.X R9, R15, 0x1, R9, P3 ;  /* 0x000000010f09a824 */ /* 0x000fe400018e0609 */
[----:B---3--:R-:W-:Y:S02]  /*19a00*/  FMUL R98, R226, UR20 ;  /* 0x00000014e2627c20 */ /* 0x008fe40008400000 */
[----:B------:R-:W3:Y:S03]  /*19a10*/  LDL.LU R226, [R1+0x10c] ;  /* 0x00010c0001e27983 */ /* 0x000ee60000300800 */
[----:B------:R-:W-:-:S05]  /*19a20*/  F2FP.SATFINITE.E4M3.F32.PACK_AB_MERGE_C R98, RZ, R98, RZ ;  /* 0x00000062ff62723e */ /* 0x000fca00048070ff */
[----:B------:R2:W-:Y:S02]  /*19a30*/  @!P2 STG.E.U8 desc[UR14][R8.64+0x31], R98 ;  /* 0x000031620800a986 */ /* 0x0005e4000c10110e */
[----:B--2---:R-:W-:Y:S02]  /*19a40*/  FMUL R8, R227, UR20 ;  /* 0x00000014e3087c20 */ /* 0x004fe40008400000 */
[----:B------:R-:W2:Y:S01]  /*19a50*/  LDL.LU R227, [R1+0x110] ;  /* 0x0001100001e37983 */ /* 0x000ea20000300800 */
[----:B------:R-:W-:-:S13]  /*19a60*/  ISETP.LT.OR P4, PT, R33, 0x49, !P0 ;  /* 0x000000492100780c */ /* 0x000fda0004781670 */
[----:B------:R-:W-:-:S04]  /*19a70*/  @!P4 IADD3 R15, P6, P3, R5, R24, R2 ;  /* 0x00000018050fc210 */ /* 0x000fc80007bde002 */
[----:B------:R-:W-:Y:S02]  /*19a80*/  @!P4 IADD3.X R101, R7, R32, R6, P6, P3 ;  /* 0x000000200765c210 */ /* 0x000fe400037e6406 */
[----:B------:R-:W-:Y:S02]  /*19a90*/  ISETP.LT.OR P3, PT, R33, 0x4a, !P0 ;  /* 0x0000004a2100780c */ /* 0x000fe40004761670 */
[C---:B------:R-:W-:Y:S02]  /*19aa0*/  LOP3.LUT P6, RZ, R0.reuse, 0x4000000, RZ, 0xc0, !PT ;  /* 0x0400000000ff7812 */ /* 0x040fe400078cc0ff */
[----:B------:R-:W-:-:S04]  /*19ab0*/  LOP3.LUT R0, R0, 0xff7fffff, RZ, 0xc0, !PT ;  /* 0xff7fffff00007812 */ /* 0x000fc800078ec0ff */
[----:B------:R-:W-:-:S05]  /*19ac0*/  @P4 LOP3.LUT R0, R0, 0x800000, RZ, 0xfc, !PT ;  /* 0x0080000000004812 */ /* 0x000fca00078efcff */
[----:B------:R-:W-:Y:S02]  /*19ad0*/  @!P3 IADD3 R98, P4, P2, R5, R24, R2 ;  /* 0x000000180562b210 */ /* 0x000fe40007a9e002 */
[----:B------:R-:W-:Y:S02]  /*19ae0*/  LOP3.LUT P5, RZ, R25, 0x1000000, RZ, 0xc0, !PT ;  /* 0x0100000019ff7812 */ /* 0x000fe400078ac0ff */
[----:B------:R-:W-:Y:S02]  /*19af0*/  @!P3 IADD3.X R114, R7, R32, R6, P4, P2 ;  /* 0x000000200772b210 */ /* 0x000fe400027e4406 */
[----:B------:R-:W-:Y:S02]  /*19b00*/  LOP3.LUT P1, RZ, R25, 0x2000000, RZ, 0xc0, !PT ;  /* 0x0200000019ff7812 */ /* 0x000fe4000782c0ff */
[----:B------:R-:W-:Y:S01]  /*19b10*/  ISETP.LT.OR P2, PT, R33, 0x51, !P0 ;  /* 0x000000512100780c */ /* 0x000fe20004741670 */
[----:B----4-:R-:W-:Y:S01]  /*19b20*/  FMUL R100, R225, UR20 ;  /* 0x00000014e1647c20 */ /* 0x010fe20008400000 */
[----:B------:R-:W-:Y:S01]  /*19b30*/  LOP3.LUT R0, R0, 0xfeffffff, RZ, 0xc0, !PT ;  /* 0xfeffffff00007812 */ /* 0x000fe200078ec0ff */
[----:B------:R-:W4:Y:S01]  /*19b40*/  LDL.LU R225, [R1+0x114] ;  /* 0x0001140001e17983 */ /* 0x000f220000300800 */
[----:B------:R-:W-:-:S02]  /*19b50*/  F2FP.SATFINITE.E4M3.F32.PACK_AB_MERGE_C R8, RZ, R8, RZ ;  /* 0x00000008ff08723e */ /* 0x000fc400048070ff */
[----:B------:R-:W-:Y:S02]  /*19b60*/  F2FP.SATFINITE.E4M3.F32.PACK_AB_MERGE_C R125, RZ, R100, RZ ;  /* 0x00000064ff7d723e */ /* 0x000fe400048070ff */
[----:B------:R-:W-:-:S03]  /*19b70*/  @P3 LOP3.LUT R0, R0, 0x1000000, RZ, 0xfc, !PT ;  /* 0x0100000000003812 */ /* 0x000fc600078efcff */
[----:B------:R-:W-:Y:S02]  /*19b80*/  @!P5 STG.E.U8 desc[UR14][R134.64+0x38], R125 ;  /* 0x0000387d8600d986 */ /* 0x000fe4000c10110e */
[----:B------:R-:W-:Y:S02]  /*19b90*/  @!P2 IADD3 R100, P3, P4, R5, R24, R2 ;  /* 0x000000180564a210 */ /* 0x000fe40007c7e002 */
[----:B------:R0:W-:Y:S02]  /*19ba0*/  @!P1 STG.E.U8 desc[UR14][R122.64+0x39], R8 ;  /* 0x000039087a009986 */ /* 0x0001e4000c10110e */
[----:B------:R-:W-:Y:S02]  /*19bb0*/  @!P2 IADD3.X R117, R7, R32, R6, P3, P4 ;  /* 0x000000200775a210 */ /* 0x000fe40001fe8406 */
[C---:B------:R-:W-:Y:S01]  /*19bc0*/  ISETP.LT.OR P4, PT, R33.reuse, 0x52, !P0 ;  /* 0x000000522100780c */ /* 0x040fe20004781670 */
[----:B0-----:R-:W0:Y:S01]  /*19bd0*/  @!P6 LDC.64 R8, c[0x0][0x5c0] ;  /* 0x00017000ff08eb82 */ /* 0x001e220000000a00 */
[----:B------:R-:W-:-:S02]  /*19be0*/  ISETP.LT.OR P5, PT, R33, 0x59, !P0 ;  /* 0x000000592100780c */ /* 0x000fc400047a1670 */
[----:B------:R-:W-:Y:S02]  /*19bf0*/  LOP3.LUT R0, R0, 0xffbfffff, RZ, 0xc0, !PT ;  /* 0xffbfffff00007812 */ /* 0x000fe400078ec0ff */
[----:B------:R-:W-:Y:S02]  /*19c00*/  LOP3.LUT R25, R25, 0xffffffdf, RZ, 0xc0, !PT ;  /* 0xffffffdf19197812 */ /* 0x000fe400078ec0ff */
[----:B------:R-:W-:-:S05]  /*19c10*/  @P2 LOP3.LUT R0, R0, 0x400000, RZ, 0xfc, !PT ;  /* 0x0040000000002812 */ /* 0x000fca00078efcff */
[----:B------:R-:W-:Y:S02]  /*19c20*/  @!P4 IADD3 R124, P2, P3, R5, R24, R2 ;  /* 0x00000018057cc210 */ /* 0x000fe40007b5e002 */
[----:B------:R-:W-:Y:S02]  /*19c30*/  @P4 LOP3.LUT R25, R25, 0x20, RZ, 0xfc, !PT ;  /* 0x0000002019194812 */ /* 0x000fe400078efcff */
[----:B------:R-:W-:Y:S02]  /*19c40*/  @!P4 IADD3.X R126, R7, R32, R6, P2, P3 ;  /* 0x00000020077ec210 */ /* 0x000fe400017e6406 */
[C---:B------:R-:W-:Y:S02]  /*19c50*/  LOP3.LUT P4, RZ, R25.reuse, 0x8000000, RZ, 0xc0, !PT ;  /* 0x0800000019ff7812 */ /* 0x040fe4000788c0ff */
[----:B------:R-:W-:Y:S02]  /*19c60*/  LOP3.LUT R25, R25, 0xffffffbf, RZ, 0xc0, !PT ;  /* 0xffffffbf19197812 */ /* 0x000fe400078ec0ff */
[----:B------:R-:W-:-:S02]  /*19c70*/  @!P5 IADD3 R122, P2, P3, R5, R24, R2 ;  /* 0x00000018057ad210 */ /* 0x000fc40007b5e002 */
[----:B------:R-:W-:Y:S02]  /*19c80*/  @P5 LOP3.LUT R25, R25, 0x40, RZ, 0xfc, !PT ;  /* 0x0000004019195812 */ /* 0x000fe400078efcff */
[----:B0-----:R-:W-:Y:S02]  /*19c90*/  @!P6 IADD3 R8, P1, R35, R8, RZ ;  /* 0x000000082308e210 */ /* 0x001fe40007f3e0ff */
[----:B------:R-:W-:Y:S02]  /*19ca0*/  @!P5 IADD3.X R125, R7, R32, R6, P2, P3 ;  /* 0x00000020077dd210 */ /* 0x000fe400017e6406 */
[----:B------:R-:W-:Y:S01]  /*19cb0*/  LOP3.LUT P5, RZ, R0, 0x2000000, RZ, 0xc0, !PT ;  /* 0x0200000000ff7812 */ /* 0x000fe200078ac0ff */
[----:B------:R-:W-:Y:S01]  /*19cc0*/  @!P6 IMAD.X R9, R11, 0x1, R9, P1 ;  /* 0x000000010b09e824 */ /* 0x000fe200008e0609 */
[----:B------:R-:W-:Y:S01]  /*19cd0*/  ISETP.LT.OR P3, PT, R33, 0x5a, !P0 ;  /* 0x0000005a2100780c */ /* 0x000fe20004761670 */
[----:B---3--:R-:W-:Y:S02]  /*19ce0*/  FMUL R11, R226, UR20 ;  /* 0x00000014e20b7c20 */ /* 0x008fe40008400000 */
[----:B------:R-:W3:Y:S03]  /*19cf0*/  LDL.LU R226, [R1+0x118] ;  /* 0x0001180001e27983 */ /* 0x000ee60000300800 */
[----:B------:R-:W-:-:S05]  /*19d00*/  F2FP.SATFINITE.E4M3.F32.PACK_AB_MERGE_C R127, RZ, R11, RZ ;  /* 0x0000000bff7f723e */ /* 0x000fca00048070ff */
[----:B------:R0:W-:Y:S02]  /*19d10*/  @!P6 STG.E.U8 desc[UR14][R8.64+0x38], R127 ;  /* 0x0000387f0800e986 */ /* 0x0001e4000c10110e */
[----:B0-----:R-:W0:Y:S01]  /*19d20*/  @!P5 LDC.64 R8, c[0x0][0x5c0] ;  /* 0x00017000ff08db82 */ /* 0x001e220000000a00 */
[----:B------:R-:W-:-:S04]  /*19d30*/  @!P3 IADD3 R35, P2, P6, R5, R24, R2 ;  /* 0x000000180523b210 */ /* 0x000fc80007e5e002 */
[----:B------:R-:W-:Y:S02]  /*19d40*/  @!P3 IADD3.X R123, R7, R32, R6, P2, P6 ;  /* 0x00000020077bb210 */ /* 0x000fe400017ec406 */
[----:B0-----:R-:W-:Y:S01]  /*19d50*/  @!P5 IADD3 R8, P6, R111, R8, RZ ;  /* 0x000000086f08d210 */ /* 0x001fe20007fde0ff */
[----:B--2---:R-:W-:Y:S02]  /*19d60*/  FMUL R111, R227, UR20 ;  /* 0x00000014e36f7c20 */ /* 0x004fe40008400000 */
[----:B------:R-:W2:Y:S02]  /*19d70*/  LDL.LU R227, [R1+0x11c] ;  /* 0x00011c0001e37983 */ /* 0x000ea40000300800 */
[----:B------:R-:W-:Y:S01]  /*19d80*/  @!P5 IMAD.X R9, R116, 0x1, R9, P6 ;  /* 0x000000017409d824 */ /* 0x000fe200030e0609 */
[----:B------:R-:W-:Y:S02]  /*19d90*/  F2FP.SATFINITE.E4M3.F32.PACK_AB_MERGE_C R111, RZ, R111, RZ ;  /* 0x0000006fff6f723e */ /* 0x000fe400048070ff */
[----:B------:R-:W-:-:S03]  /*19da0*/  LOP3.LUT P1, RZ, R25, 0x10000000, RZ, 0xc0, !PT ;  /* 0x1000000019ff7812 */ /* 0x000fc6000782c0ff */
[----:B------:R3:W-:Y:S01]  /*19db0*/  @!P5 STG.E.U8 desc[UR14][R8.64+0x39], R111 ;  /* 0x0000396f0800d986 */ /* 0x0007e2000c10110e */
[----:B----4-:R-:W-:-:S03]  /*19dc0*/  FMUL R129, R225, UR20 ;  /* 0x00000014e1817c20 */ /* 0x010fc60008400000 */
[----:B------:R-:W4:Y:S02]  /*19dd0*/  LDL.LU R225, [R1+0x120] ;  /* 0x0001200001e17983 */ /* 0x000f240000300800 */
[----:B------:R-:W-:-:S05]  /*19de0*/  F2FP.SATFINITE.E4M3.F32.PACK_AB_MERGE_C R131, RZ, R129, RZ ;  /* 0x00000081ff83723e */ /* 0x000fca00048070ff */
[----:B------:R-:W-:Y:S01]  /*19df0*/  @!P4 STG.E.U8 desc[UR14][R120.64+0x40], R131 ;  /* 0x000040837800c986 */ /* 0x000fe2000c10110e */
[----:B------:R-:W-:Y:S01]  /*19e00*/  ISETP.LT.OR P4, PT, R33, 0x41, !P0 ;  /* 0x000000412100780c */ /* 0x000fe20004781670 */
[----:B---3--:R-:W-:Y:S02]  /*19e10*/  FMUL R8, R226, UR20 ;  /* 0x00000014e2087c20 */ /* 0x008fe40008400000 */
[----:B------:R-:W3:Y:S03]  /*19e20*/  LDL.LU R226, [R1+0x124] ;  /* 0x0001240001e27983 */ /* 0x000ee60000300800 */
[----:B------:R-:W-:-:S05]  /*19e30*/  F2FP.SATFINITE.E4M3.F32.PACK_AB_MERGE_C R8, RZ, R8, RZ ;  /* 0x00000008ff08723e */ /* 0x000fca00048070ff */
[----:B------:R0:W-:Y:S02]  /*19e40*/  @!P1 STG.E.U8 desc[UR14][R112.64+0x41], R8 ;  /* 0x0000410870009986 */ /* 0x0001e4000c10110e */
[----:B0-----:R-:W0:Y:S02]  /*19e50*/  @!P4 LDC.64 R8, c[0x0][0x5c0] ;  /* 0x00017000ff08cb82 */ /* 0x001e240000000a00 */
[----:B0-----:R-:W-:Y:S01]  /*19e60*/  @!P4 IADD3 R8, P1, R99, R8, RZ ;  /* 0x000000086308c210 */ /* 0x001fe20007f3e0ff */
[----:B--2---:R-:W-:Y:S02]  /*19e70*/  FMUL R99, R227, UR20 ;  /* 0x00000014e3637c20 */ /* 0x004fe40008400000 */
[----:B------:R-:W2:Y:S01]  /*19e80*/  LDL.LU R227, [R1+0x128] ;  /* 0x0001280001e37983 */ /* 0x000ea20000300800 */
[----:B------:R-:W-:Y:S01]  /*19e90*/  LOP3.LUT R25, R25, 0xfffffffd, RZ, 0xc0, !PT ;  /* 0xfffffffd19197812 */ /* 0x000fe200078ec0ff */
[----:B------:R-:W-:Y:S01]  /*19ea0*/  @!P4 IMAD.X R9, R115, 0x1, R9, P1 ;  /* 0x000000017309c824 */ /* 0x000fe200008e0609 */
[----:B------:R-:W-:Y:S01]  /*19eb0*/  F2FP.SATFINITE.E4M3.F32.PACK_AB_MERGE_C R99, RZ, R99, RZ ;  /* 0x00000063ff63723e */ /* 0x000fe200048070ff */
[----:B------:R-:W2:Y:S01]  /*19ec0*/  LDL.LU R224, [R1+0x12c] ;  /* 0x00012c0001e07983 */ /* 0x000ea20000300800 */
[----:B------:R-:W-:-:S02]  /*19ed0*/  @P3 LOP3.LUT R25, R25, 0x2, RZ, 0xfc, !PT ;  /* 0x0000000219193812 */ /* 0x000fc400078efcff */
[----:B------:R-:W-:Y:S02]  /*19ee0*/  ISETP.LT.OR P3, PT, R33, 0x61, !P0 ;  /* 0x000000612100780c */ /* 0x000fe40004761670 */
[----:B------:R-:W-:-:S11]  /*19ef0*/  LOP3.LUT R25, R25, 0xfffffffb, RZ, 0xc0, !PT ;  /* 0xfffffffb19197812 */ /* 0x000fd600078ec0ff */
[----:B------:R-:W-:-:S04]  /*19f00*/  @!P3 IADD3 R11, P2, P6, R5, R24, R2 ;  /* 0x00000018050bb210 */ /* 0x000fc80007e5e002 */
[----:B------:R-:W-:Y:S02]  /*19f10*/  @!P3 IADD3.X R116, R7, R32, R6, P2, P6 ;  /* 0x000000200774b210 */ /* 0x000fe400017ec406 */
[----:B------:R-:W-:Y:S02]  /*19f20*/  ISETP.LT.OR P2, PT, R33, 0x62, !P0 ;  /* 0x000000622100780c */ /* 0x000fe40004741670 */
[----:B------:R-:W-:-:S04]  /*19f30*/  @P3 LOP3.LUT R25, R25, 0x4, RZ, 0xfc, !PT ;  /* 0x0000000419193812 */ /* 0x000fc800078efcff */
[----:B------:R-:W-:-:S07]  /*19f40*/  LOP3.LUT R25, R25, 0xfbffffff, RZ, 0xc0, !PT ;  /* 0xfbffffff19197812 */ /* 0x000fce00078ec0ff */
[----:B------:R-:W-:Y:S02]  /*19f50*/  @!P2 IADD3 R127, P5, P6, R5, R24, R2 ;  /* 0x00000018057fa210 */ /* 0x000fe40007ebe002 */
[----:B------:R-:W-:Y:S02]  /*19f60*/  @P2 LOP3.LUT R25, R25, 0x4000000, RZ, 0xfc, !PT ;  /* 0x0400000019192812 */ /* 0x000fe400078efcff */
[----:B------:R-:W-:Y:S02]  /*19f70*/  @!P2 IADD3.X R128, R7, R32, R6, P5, P6 ;  /* 0x000000200780a210 */ /* 0x000fe40002fec406 */
[----:B------:R-:W-:Y:S02]  /*19f80*/  ISETP.LT.OR P2, PT, R33, 0x69, !P0 ;  /* 0x000000692100780c */ /* 0x000fe40004741670 */
[----:B------:R-:W-:Y:S01]  /*19f90*/  LOP3.LUT R25, R25, 0x7fffffff, RZ, 0xc0, !PT ;  /* 0x7fffffff19197812 */ /* 0x000fe200078ec0ff */
[----:B------:R0:W-:Y:S01]  /*19fa0*/  @!P4 STG.E.U8 desc[UR14][R8.64+0x40], R99 ;  /* 0x000040630800c986 */ /* 0x0001e2000c10110e */
[----:B------:R-:W-:-:S09]  /*19fb0*/  ISETP.LT.OR P4, PT, R33, 0x42, !P0 ;  /* 0x000000422100780c */ /* 0x000fd20004781670 */
[----:B------:R-:W-:Y:S02]  /*19fc0*/  @!P2 IADD3 R120, P5, P6, R5, R24, R2 ;  /* 0x000000180578a210 */ /* 0x000fe40007ebe002 */
[----:B------:R-:W-:Y:S02]  /*19fd0*/  @P2 LOP3.LUT R25, R25, 0x80000000, RZ, 0xfc, !PT ;  /* 0x8000000019192812 */ /* 0x000fe400078efcff */
[----:B------:R-:W-:Y:S01]  /*19fe0*/  @!P2 IADD3.X R121, R7, R32, R6, P5, P6 ;  /* 0x000000200779a210 */ /* 0x000fe20002fec406 */
[----:B0-----:R-:W0:Y:S01]  /*19ff0*/  @!P4 LDC.64 R8, c[0x0][0x5c0] ;  /* 0x00017000ff08cb82 */ /* 0x001e220000000a00 */
[C---:B------:R-:W-:Y:S02]  /*1a000*/  ISETP.LT.OR P2, PT, R33.reuse, 0x6a, !P0 ;  /* 0x0000006a2100780c */ /* 0x040fe40004741670 */
[----:B------:R-:W-:Y:S02]  /*1a010*/  ISETP.LT.OR P3, PT, R33, 0x71, !P0 ;  /* 0x000000712100780c */ /* 0x000fe40004761670 */
[----:B------:R-:W-:-:S09]  /*1a020*/  LOP3.LUT R25, R25, 0xbfffffff, RZ, 0xc0, !PT ;  /* 0xbfffffff19197812 */ /* 0x000fd200078ec0ff */
[----:B------:R-:W-:Y:S02]  /*1a030*/  @!P2 IADD3 R129, P5, P6, R5, R24, R2 ;  /* 0x000000180581a210 */ /* 0x000fe40007ebe002 */
[----:B------:R-:W-:Y:S02]  /*1a040*/  @P2 LOP3.LUT R25, R25, 0x40000000, RZ, 0xfc, !PT ;  /* 0x4000000019192812 */ /* 0x000fe400078efcff */
[----:B------:R-:W-:Y:S02]  /*1a050*/  @!P2 IADD3.X R134, R7, R32, R6, P5, P6 ;  /* 0x000000200786a210 */ /* 0x000fe40002fec406 */
[----:B------:R-:W-:Y:S02]  /*1a060*/  LOP3.LUT R25, R25, 0xdfffffff, RZ, 0xc0, !PT ;  /* 0xdfffffff19197812 */ /* 0x000fe400078ec0ff */
[----:B------:R-:W-:Y:S02]  /*1a070*/  @!P3 IADD3 R133, P5, P6, R5, R24, R2 ;  /* 0x000000180585b210 */ /* 0x000fe40007ebe002 */
[----:B------:R-:W-:-:S02]  /*1a080*/  @P3 LOP3.LUT R25, R25, 0x20000000, RZ, 0xfc, !PT ;  /* 0x2000000019193812 */ /* 0x000fc400078efcff */
[----:B------:R-:W-:Y:S02]  /*1a090*/  @!P3 IADD3.X R138, R7, R32, R6, P5, P6 ;  /* 0x00000020078ab210 */ /* 0x000fe40002fec406 */
[----:B------:R-:W-:-:S13]  /*1a0a0*/  ISETP.LT.OR P3, PT, R33, 0x72, !P0 ;  /* 0x000000722100780c */ /* 0x000fda0004761670 */
[----:B------:R-:W-:-:S04]  /*1a0b0*/  @!P3 IADD3 R131, P5, P6, R5, R24, R2 ;  /* 0x000000180583b210 */ /* 0x000fc80007ebe002 */
[----:B------:R-:W-:Y:S02]  /*1a0c0*/  @!P3 IADD3.X R136, R7, R32, R6, P5, P6 ;  /* 0x000000200788b210 */ /* 0x000fe40002fec406 */
[----:B0-----:R-:W-:Y:S01]  /*1a0d0*/  @!P4 IADD3 R8, P5, R10, R8, RZ ;  /* 0x000000080a08c210 */ /* 0x001fe20007fbe0ff */
[----:B----4-:R-:W-:Y:S02]  /*1a0e0*/  FMUL R10, R225, UR20 ;  /* 0x00000014e10a7c20 */ /* 0x010fe40008400000 */
[----:B------:R-:W4:Y:S02]  /*1a0f0*/  LDL.LU R225, [R1+0x130] ;  /* 0x0001300001e17983 */ /* 0x000f240000300800 */
[----:B------:R-:W-:Y:S01]  /*1a100*/  @!P4 IMAD.X R9, R110, 0x1, R9, P5 ;  /* 0x000000016e09c824 */ /* 0x000fe200028e0609 */
[----:B------:R-:W-:-:S05]  /*1a110*/  F2FP.SATFINITE.E4M3.F32.PACK_AB_MERGE_C R10, RZ, R10, RZ ;  /* 0x0000000aff0a723e */ /* 0x000fca00048070ff */
[----:B------:R3:W-:Y:S02]  /*1a120*/  @!P4 STG.E.U8 desc[UR14][R8.64+0x41], R10 ;  /* 0x0000410a0800c986 */ /* 0x0007e4000c10110e */
[----:B---3--:R-:W-:Y:S02]  /*1a130*/  FMUL R8, R226, UR20 ;  /* 0x00000014e2087c20 */ /* 0x008fe40008400000 */
[----:B------:R-:W3:Y:S01]  /*1a140*/  LDL.LU R226, [R1+0x134] ;  /* 0x0001340001e27983 */ /* 0x000ee20000300800 */
[----:B--2---:R-:W-:-:S03]  /*1a150*/  FMUL R9, R227, UR20 ;  /* 0x00000014e3097c20 */ /* 0x004fc60008400000 */
[----:B------:R-:W2:Y:S01]  /*1a160*/  LDL.LU R227, [R1+0x138] ;  /* 0x0001380001e37983 */ /* 0x000ea20000300800 */
[----:B------:R-:W-:-:S04]  /*1a170*/  LOP3.LUT R25, R25, 0xefffffff, RZ, 0xc0, !PT ;  /* 0xefffffff19197812 */ /* 0x000fc800078ec0ff */
[----:B------:R-:W-:Y:S02]  /*1a180*/  @P3 LOP3.LUT R25, R25, 0x10000000, RZ, 0xfc, !PT ;  /* 0x1000000019193812 */ /* 0x000fe400078efcff */
[C---:B------:R-:W-:Y:S02]  /*1a190*/  ISETP.LT.OR P3, PT, R33.reuse, 0x79, !P0 ;  /* 0x000000792100780c */ /* 0x040fe40004761670 */
[----:B------:R-:W-:Y:S02]  /*1a1a0*/  ISETP.LT.OR P4, PT, R33, 0x7a, !P0 ;  /* 0x0000007a2100780c */ /* 0x000fe40004781670 */
[----:B------:R-:W-:-:S09]  /*1a1b0*/  LOP3.LUT R25, R25, 0xf7ffffff, RZ, 0xc0, !PT ;  /* 0xf7ffffff19197812 */ /* 0x000fd200078ec0ff */
[----:B------:R-:W-:Y:S02]  /*1a1c0*/  @!P3 IADD3 R130, P5, P6, R5, R24, R2 ;  /* 0x000000180582b210 */ /* 0x000fe40007ebe002 */
[----:B------:R-:W-:Y:S02]  /*1a1d0*/  @P3 LOP3.LUT R25, R25, 0x8000000, RZ, 0xfc, !PT ;  /* 0x0800000019193812 */ /* 0x000fe400078efcff */
[----:B------:R-:W-:Y:S02]  /*1a1e0*/  @!P3 IADD3.X R135, R7, R32, R6, P5, P6 ;  /* 0x000000200787b210 */ /* 0x000fe40002fec406 */
[----:B------:R-:W-:Y:S02]  /*1a1f0*/  @!P4 IADD3 R132, P0, P5, R5, R24, R2 ;  /* 0x000000180584c210 */ /* 0x000fe40007d1e002 */
[----:B------:R-:W-:Y:S02]  /*1a200*/  LOP3.LUT R25, R25, 0xfdffffff, RZ, 0xc0, !PT ;  /* 0xfdffffff19197812 */ /* 0x000fe400078ec0ff */
[----:B------:R-:W-:-:S02]  /*1a210*/  @!P4 IADD3.X R137, R7, R32, R6, P0, P5 ;  /* 0x000000200789c210 */ /* 0x000fc400007ea406 */
[----:B------:R-:W-:Y:S02]  /*1a220*/  ISETP.GE.AND P0, PT, R34, 0x109, PT ;  /* 0x000001092200780c */ /* 0x000fe40003f06270 */
[----:B------:R-:W-:Y:S02]  /*1a230*/  @P4 LOP3.LUT R25, R25, 0x2000000, RZ, 0xfc, !PT ;  /* 0x0200000019194812 */ /* 0x000fe400078efcff */
[----:B------:R-:W-:Y:S02]  /*1a240*/  ISETP.LT.OR P4, PT, R33, 0x1, !P0 ;  /* 0x000000012100780c */ /* 0x000fe40004781670 */
[----:B------:R-:W-:-:S11]  /*1a250*/  LOP3.LUT P2, RZ, R14, 0x4000, RZ, 0xc0, !PT ;  /* 0x000040000eff7812 */ /* 0x000fd6000784c0ff */
[----:B------:R-:W-:-:S04]  /*1a260*/  @!P4 IADD3 R140, P5, P6, R3, R24, R2 ;  /* 0x00000018038cc210 */ /* 0x000fc80007ebe002 */
[----:B------:R-:W-:Y:S02]  /*1a270*/  @!P4 IADD3.X R147, R4, R32, R6, P5, P6 ;  /* 0x000000200493c210 */ /* 0x000fe40002fec406 */
[----:B------:R-:W-:Y:S02]  /*1a280*/  LOP3.LUT P4, RZ, R0, 0x800000, RZ, 0xc0, !PT ;  /* 0x0080000000ff7812 */ /* 0x000fe4000788c0ff */
[----:B------:R-:W-:Y:S02]  /*1a290*/  LOP3.LUT P1, RZ, R14, 0x2000, RZ, 0xc0, !PT ;  /* 0x000020000eff7812 */ /* 0x000fe4000782c0ff */
[----:B------:R-:W-:Y:S02]  /*1a2a0*/  F2FP.SATFINITE.E4M3.F32.PACK_AB_MERGE_C R8, RZ, R8, RZ ;  /* 0x00000008ff08723e */ /* 0x000fe400048070ff */
[----:B------:R-:W-:-:S03]  /*1a2b0*/  F2FP.SATFINITE.E4M3.F32.PACK_AB_MERGE_C R99, RZ, R9, RZ ;  /* 0x00000009ff63723e */ /* 0x000fc600048070ff */
[----:B------:R0:W-:Y:S01]  /*1a2c0*/  @!P2 STG.E.U8 desc[UR14][R118.64+0x48], R8 ;  /* 0x000048087600a986 */ /* 0x0001e2000c10110e */
[----:B------:R-:W-:-:S05]  /*1a2d0*/  ISETP.LT.OR P2, PT, R33, 0x2, !P0 ;  /* 0x000000022100780c */ /* 0x000fca0004741670 */
[----:B------:R-:W-:Y:S01]  /*1a2e0*/  @!P1 STG.E.U8 desc[UR14][R108.64+0x49], R99 ;  /* 0x000049636c009986 */ /* 0x000fe2000c10110e */
[----:B0-----:R-:W0:Y:S01]  /*1a2f0*/  @!P4 LDC.64 R8, c[0x0][0x5c0] ;  /* 0x00017000ff08cb82 */ /* 0x001e220000000a00 */
[----:B------:R-:W-:-:S06]  /*1a300*/  ISETP.LT.OR P1, PT, R33, 0x9, !P0 ;  /* 0x000000092100780c */ /* 0x000fcc0004721670 */
[----:B------:R-:W-:-:S04]  /*1a310*/  @!P2 IADD3 R142, P5, P6, R3, R24, R2 ;  /* 0x00000018038ea210 */ /* 0x000fc80007ebe002 */
[----:B------:R-:W-:Y:S02]  /*1a320*/  @!P2 IADD3.X R149, R4, R32, R6, P5, P6 ;  /* 0x000000200495a210 */ /* 0x000fe40002fec406 */
[----:B------:R-:W-:Y:S02]  /*1a330*/  LOP3.LUT P3, RZ, R0, 0x1000000, RZ, 0xc0, !PT ;  /* 0x0100000000ff7812 */ /* 0x000fe4000786c0ff */
[----:B------:R-:W-:Y:S01]  /*1a340*/  @!P1 IADD3 R146, P5, P6, R3, R24, R2 ;  /* 0x0000001803929210 */ /* 0x000fe20007ebe002 */
[----:B------:R-:W-:Y:S02]  /*1a350*/  FMUL R10, R224, UR20 ;  /* 0x00000014e00a7c20 */ /* 0x000fe40008400000 */
[----:B------:R-:W2:Y:S01]  /*1a360*/  LDL.LU R224, [R1+0x13c] ;  /* 0x00013c0001e07983 */ /* 0x000ea20000300800 */
[----:B------:R-:W-:Y:S02]  /*1a370*/  @!P1 IADD3.X R152, R4, R32, R6, P5, P6 ;  /* 0x0000002004989210 */ /* 0x000fe40002fec406 */
[----:B0-----:R-:W-:-:S02]  /*1a380*/  @!P4 IADD3 R8, P5, R15, R8, RZ ;  /* 0x000000080f08c210 */ /* 0x001fc40007fbe0ff */
[----:B------:R-:W-:-:S03]  /*1a390*/  F2FP.SATFINITE.E4M3.F32.PACK_AB_MERGE_C R10, RZ, R10, RZ ;  /* 0x0000000aff0a723e */ /* 0x000fc600048070ff */
[----:B------:R-:W-:-:S05]  /*1a3a0*/  @!P4 IMAD.X R9, R101, 0x1, R9, P5 ;  /* 0x000000016509c824 */ /* 0x000fca00028e0609 */
[----:B------:R0:W-:Y:S02]  /*1a3b0*/  @!P4 STG.E.U8 desc[UR14][R8.64+0x48], R10 ;  /* 0x0000480a0800c986 */ /* 0x0001e4000c10110e */
[----:B0-----:R-:W0:Y:S01]  /*1a3c0*/  @!P3 LDC.64 R8, c[0x0][0x5c0] ;  /* 0x00017000ff08bb82 */ /* 0x001e220000000a00 */
[----:B----4-:R-:W-:Y:S02]  /*1a3d0*/  FMUL R15, R225, UR20 ;  /* 0x00000014e10f7c20 */ /* 0x010fe40008400000 */
[----:B------:R-:W4:Y:S03]  /*1a3e0*/  LDL.LU R225, [R1+0x140] ;  /* 0x0001400001e17983 */ /* 0x000f260000300800 */
[----:B------:R-:W-:Y:S02]  /*1a3f0*/  F2FP.SATFINITE.E4M3.F32.PACK_AB_MERGE_C R15, RZ, R15, RZ ;  /* 0x0000000fff0f723e */ /* 0x000fe400048070ff */
[----:B0-----:R-:W-:-:S05]  /*1a400*/  @!P3 IADD3 R8, P4, R98, R8, RZ ;  /* 0x000000086208b210 */ /* 0x001fca0007f9e0ff */
[----:B------:R-:W-:-:S05]  /*1a410*/  @!P3 IMAD.X R9, R114, 0x1, R9, P4 ;  /* 0x000000017209b824 */ /* 0x000fca00020e0609 */
[----:B------:R3:W-:Y:S02]  /*1a420*/  @!P3 STG.E.U8 desc[UR14][R8.64+0x49], R15 ;  /* 0x0000490f0800b986 */ /* 0x0007e4000c10110e */
[----:B---3--:R-:W-:Y:S02]  /*1a430*/  FMUL R8, R226, UR20 ;  /* 0x00000014e2087c20 */ /* 0x008fe40008400000 */
[----:B------:R-:W3:Y:S01]  /*1a440*/  LDL.LU R226, [R1+0x144] ;  /* 0x0001440001e27983 */ /* 0x000ee20000300800 */
[----:B--2---:R-:W-:-:S03]  /*1a450*/  FMUL R9, R227, UR20 ;  /* 0x00000014e3097c20 */ /* 0x004fc60008400000 */
[----:B------:R-:W2:Y:S01]  /*1a460*/  LDL.LU R227, [R1+0x148] ;  /* 0x0001480001e37983 */ /* 0x000ea20000300800 */
[----:B------:R-:W-:-:S13]  /*1a470*/  ISETP.LT.OR P2, PT, R33, 0xa, !P0 ;  /* 0x0000000a2100780c */ /* 0x000fda0004741670 */
[----:B------:R-:W-:-:S04]  /*1a480*/  @!P2 IADD3 R145, P5, P6, R3, R24, R2 ;  /* 0x000000180391a210 */ /* 0x000fc80007ebe002 */
[----:B------:R-:W-:Y:S02]  /*1a490*/  @!P2 IADD3.X R151, R4, R32, R6, P5, P6 ;  /* 0x000000200497a210 */ /* 0x000fe40002fec406 */
[----:B------:R-:W-:-:S13]  /*1a4a0*/  ISETP.LT.OR P2, PT, R33, 0x11, !P0 ;  /* 0x000000112100780c */ /* 0x000fda0004741670 */
[----:B------:R-:W-:-:S04]  /*1a4b0*/  @!P2 IADD3 R141, P5, P6, R3, R24, R2 ;  /* 0x00000018038da210 */ /* 0x000fc80007ebe002 */
[----:B------:R-:W-:Y:S02]  /*1a4c0*/  @!P2 IADD3.X R148, R4, R32, R6, P5, P6 ;  /* 0x000000200494a210 */ /* 0x000fe40002fec406 */
[----:B------:R-:W-:Y:S02]  /*1a4d0*/  ISETP.LT.OR P5, PT, R33, 0x12, !P0 ;  /* 0x000000122100780c */ /* 0x000fe400047a1670 */
[----:B------:R-:W-:Y:S02]  /*1a4e0*/  LOP3.LUT P6, RZ, R14, 0x40000, RZ, 0xc0, !PT ;  /* 0x000400000eff7812 */ /* 0x000fe400078cc0ff */
[----:B------:R-:W-:-:S09]  /*1a4f0*/  LOP3.LUT P2, RZ, R0, 0x400000, RZ, 0xc0, !PT ;  /* 0x0040000000ff7812 */ /* 0x000fd2000784c0ff */
[----:B------:R-:W-:-:S04]  /*1a500*/  @!P5 IADD3 R139, P3, P4, R3, R24, R2 ;  /* 0x00000018038bd210 */ /* 0x000fc80007c7e002 */
[----:B------:R-:W-:Y:S02]  /*1a510*/  @!P5 IADD3.X R144, R4, R32, R6, P3, P4 ;  /* 0x000000200490d210 */ /* 0x000fe40001fe8406 */
[----:B------:R-:W-:Y:S02]  /*1a520*/  ISETP.LT.OR P5, PT, R33, 0x19, !P0 ;  /* 0x000000192100780c */ /* 0x000fe400047a1670 */
[----:B------:R-:W-:Y:S02]  /*1a530*/  LOP3.LUT P1, RZ, R25, 0x1000, RZ, 0xc0, !PT ;  /* 0x0000100019ff7812 */ /* 0x000fe4000782c0ff */
[----:B------:R-:W-:Y:S02]  /*1a540*/  F2FP.SATFINITE.E4M3.F32.PACK_AB_MERGE_C R8, RZ, R8, RZ ;  /* 0x00000008ff08723e */ /* 0x000fe400048070ff */
[----:B------:R-:W-:-:S03]  /*1a550*/  F2FP.SATFINITE.E4M3.F32.PACK_AB_MERGE_C R15, RZ, R9, RZ ;  /* 0x00000009ff0f723e */ /* 0x000fc600048070ff */
[----:B------:R0:W-:Y:S04]  /*1a560*/  @!P6 STG.E.U8 desc[UR14][R106.64+0x50], R8 ;  /* 0x000050086a00e986 */ /* 0x0001e8000c10110e */
[----:B------:R-:W-:-:S04]  /*1a570*/  @!P5 IADD3 R150, P3, P4, R3, R24, R2 ;  /* 0x000000180396d210 */ /* 0x000fc80007c7e002 */
[----:B------:R-:W-:Y:S02]  /*1a580*/  @!P5 IADD3.X R157, R4, R32, R6, P3, P4 ;  /* 0x00000020049dd210 */ /* 0x000fe40001fe8406 */
[C---:B------:R-:W-:Y:S01]  /*1a590*/  ISETP.LT.OR P5, PT, R33.reuse, 0x1a, !P0 ;  /* 0x0000001a2100780c */ /* 0x040fe200047a1670 */
[----:B0-----:R-:W0:Y:S01]  /*1a5a0*/  @!P2 LDC.64 R8, c[0x0][0x5c0] ;  /* 0x00017000ff08ab82 */ /* 0x001e220000000a00 */
[----:B------:R-:W-:Y:S01]  /*1a5b0*/  @!P1 STG.E.U8 desc[UR14][R102.64+0x51], R15 ;  /* 0x0000510f66009986 */ /* 0x000fe2000c10110e */
[----:B------:R-:W-:Y:S02]  /*1a5c0*/  ISETP.LT.OR P1, PT, R33, 0x21, !P0 ;  /* 0x000000212100780c */ /* 0x000fe40004721670 */
[----:B------:R-:W-:Y:S02]  /*1a5d0*/  LOP3.LUT P6, RZ, R14, 0x2000000, RZ, 0xc0, !PT ;  /* 0x020000000eff7812 */ /* 0x000fe400078cc0ff */
[----:B------:R-:W-:-:S06]  /*1a5e0*/  LOP3.LUT R0, R0, 0xffdfffff, RZ, 0xc0, !PT ;  /* 0xffdfffff00007812 */ /* 0x000fcc00078ec0ff */
[----:B------:R-:W-:-:S04]  /*1a5f0*/  @!P5 IADD3 R154, P3, P4, R3, R24, R2 ;  /* 0x00000018039ad210 */ /* 0x000fc80007c7e002 */
[----:B------:R-:W-:Y:S02]  /*1a600*/  @!P5 IADD3.X R159, R4, R32, R6, P3, P4 ;  /* 0x00000020049fd210 */ /* 0x000fe40001fe8406 */
[----:B------:R-:W-:Y:S02]  /*1a610*/  @!P1 IADD3 R156, P3, P4, R3, R24, R2 ;  /* 0x00000018039c9210 */ /* 0x000fe40007c7e002 */
[----:B------:R-:W-:Y:S02]  /*1a620*/  @P6 LOP3.LUT R0, R0, 0x200000, RZ, 0xfc, !PT ;  /* 0x0020000000006812 */ /* 0x000fe400078efcff */
[----:B------:R-:W-:Y:S01]  /*1a630*/  LOP3.LUT P6, RZ, R25, 0x20, RZ, 0xc0, !PT ;  /* 0x0000002019ff7812 */ /* 0x000fe200078cc0ff */
[----:B------:R-:W-:Y:S01]  /*1a640*/  FMUL R10, R224, UR20 ;  /* 0x00000014e00a7c20 */ /* 0x000fe20008400000 */
[----:B------:R-:W-:Y:S01]  /*1a650*/  @!P1 IADD3.X R161, R4, R32, R6, P3, P4 ;  /* 0x0000002004a19210 */ /* 0x000fe20001fe8406 */
[----:B------:R-:W2:Y:S01]  /*1a660*/  LDL.LU R224, [R1+0x14c] ;  /* 0x00014c0001e07983 */ /* 0x000ea20000300800 */
        /* <DEDUP_REMOVED lines=15> */
[C---:B------:R-:W-:Y:S02]  /*1a760*/  ISETP.LT.OR P5, PT, R33.reuse, 0x22, !P0 ;  /* 0x000000222100780c */ /* 0x040fe400047a1670 */
[----:B------:R-:W-:-:S11]  /*1a770*/  ISETP.LT.OR P6, PT, R33, 0x2a, !P0 ;  /* 0x0000002a2100780c */ /* 0x000fd600047c1670 */
[----:B------:R-:W-:-:S04]  /*1a780*/  @!P5 IADD3 R155, P3, P4, R3, R24, R2 ;  /* 0x00000018039bd210 */ /* 0x000fc80007c7e002 */
[----:B------:R-:W-:Y:S02]  /*1a790*/  @!P5 IADD3.X R160, R4, R32, R6, P3, P4 ;  /* 0x0000002004a0d210 */ /* 0x000fe40001fe8406 */
[----:B------:R-:W-:-:S13]  /*1a7a0*/  ISETP.LT.OR P5, PT, R33, 0x29, !P0 ;  /* 0x000000292100780c */ /* 0x000fda00047a1670 */
[----:B------:R-:W-:-:S04]  /*1a7b0*/  @!P5 IADD3 R153, P3, P4, R3, R24, R2 ;  /* 0x000000180399d210 */ /* 0x000fc80007c7e002 */
[----:B------:R-:W-:Y:S02]  /*1a7c0*/  @!P5 IADD3.X R158, R4, R32, R6, P3, P4 ;  /* 0x00000020049ed210 */ /* 0x000fe40001fe8406 */
[----:B------:R-:W-:-:S04]  /*1a7d0*/  @!P6 IADD3 R143, P2, P3, R3, R24, R2 ;  /* 0x00000018038fe210 */ /* 0x000fc80007b5e002 */
[----:B------:R-:W-:Y:S02]  /*1a7e0*/  @!P6 IADD3.X R126, R4, R32, R6, P2, P3 ;  /* 0x00000020047ee210 */ /* 0x000fe400017e6406 */
[----:B------:R-:W-:Y:S02]  /*1a7f0*/  ISETP.LT.OR P6, PT, R33, 0x31, !P0 ;  /* 0x000000312100780c */ /* 0x000fe400047c1670 */
[----:B------:R-:W-:-:S11]  /*1a800*/  LOP3.LUT P4, RZ, R25, 0x40, RZ, 0xc0, !PT ;  /* 0x0000004019ff7812 */ /* 0x000fd6000788c0ff */
[----:B------:R-:W-:-:S04]  /*1a810*/  @!P6 IADD3 R124, P2, P3, R3, R24, R2 ;  /* 0x00000018037ce210 */ /* 0x000fc80007b5e002 */
[----:B------:R-:W-:Y:S02]  /*1a820*/  @!P6 IADD3.X R119, R4, R32, R6, P2, P3 ;  /* 0x000000200477e210 */ /* 0x000fe400017e6406 */
[----:B------:R-:W-:Y:S02]  /*1a830*/  LOP3.LUT P6, RZ, R0, 0x200000, RZ, 0xc0, !PT ;  /* 0x0020000000ff7812 */ /* 0x000fe400078cc0ff */
[----:B------:R-:W-:Y:S02]  /*1a840*/  LOP3.LUT P1, RZ, R14, 0x800000, RZ, 0xc0, !PT ;  /* 0x008000000eff7812 */ /* 0x000fe4000782c0ff */
[----:B------:R-:W-:Y:S02]  /*1a850*/  F2FP.SATFINITE.E4M3.F32.PACK_AB_MERGE_C R8, RZ, R8, RZ ;  /* 0x00000008ff08723e */ /* 0x000fe400048070ff */
[----:B------:R-:W-:-:S07]  /*1a860*/  F2FP.SATFINITE.E4M3.F32.PACK_AB_MERGE_C R15, RZ, R9, RZ ;  /* 0x00000009ff0f723e */ /* 0x000fce00048070ff */
[----:B------:R0:W-:Y:S01]  /*1a870*/  @!P6 STG.E.U8 desc[UR14][R104.64+0x58], R8 ;  /* 0x000058086800e986 */ /* 0x0001e2000c10110e */
[----:B------:R-:W-:-:S03]  /*1a880*/  ISETP.LT.OR P6, PT, R33, 0x32, !P0 ;  /* 0x000000322100780c */ /* 0x000fc600047c1670 */
[----:B------:R-:W-:Y:S01]  /*1a890*/  @!P1 STG.E.U8 desc[UR14][R96.64+0x59], R15 ;  /* 0x0000590f60009986 */ /* 0x000fe2000c10110e */
[----:B------:R-:W-:Y:S01]  /*1a8a0*/  ISETP.LT.OR P1, PT, R33, 0x39, !P0 ;  /* 0x000000392100780c */ /* 0x000fe20004721670 */
[----:B0-----:R-:W0:Y:S08]  /*1a8b0*/  @!P4 LDC.64 R8, c[0x0][0x5c0] ;  /* 0x00017000ff08cb82 */ /* 0x001e300000000a00 */
[----:B------:R-:W-:-:S04]  /*1a8c0*/  @!P6 IADD3 R118, P2, P3, R3, R24, R2 ;  /* 0x000000180376e210 */ /* 0x000fc80007b5e002 */
[C---:B------:R-:W-:Y:S02]  /*1a8d0*/  @!P6 IADD3.X R117, R4.reuse, R32, R6, P2, P3 ;  /* 0x000000200475e210 */ /* 0x040fe400017e6406 */
[----:B------:R-:W-:Y:S02]  /*1a8e0*/  @!P1 IADD3 R115, P3, P2, R3, R24, R2 ;  /* 0x0000001803739210 */ /* 0x000fe40007a7e002 */
[----:B------:R-:W-:Y:S02]  /*1a8f0*/  LOP3.LUT P5, RZ, R25, 0x2, RZ, 0xc0, !PT ;  /* 0x0000000219ff7812 */ /* 0x000fe400078ac0ff */
[----:B------:R-:W-:Y:S01]  /*1a900*/  @!P1 IADD3.X R114, R4, R32, R6, P3, P2 ;  /* 0x0000002004729210 */ /* 0x000fe20001fe4406 */
[----:B------:R-:W-:Y:S02]  /*1a910*/  FMUL R10, R224, UR20 ;  /* 0x00000014e00a7c20 */ /* 0x000fe40008400000 */
[----:B------:R-:W3:Y:S03]  /*1a920*/  LDL.LU R224, [R1+0x15c] ;  /* 0x00015c0001e07983 */ /* 0x000ee60000300800 */
[----:B------:R-:W-:-:S02]  /*1a930*/  F2FP.SATFINITE.E4M3.F32.PACK_AB_MERGE_C R10, RZ, R10, RZ ;  /* 0x0000000aff0a723e */ /* 0x000fc400048070ff */
[----:B0-----:R-:W-:-:S05]  /*1a940*/  @!P4 IADD3 R8, P2, R122, R8, RZ ;  /* 0x000000087a08c210 */ /* 0x001fca0007f5e0ff */
[----:B------:R-:W-:-:S05]  /*1a950*/  @!P4 IMAD.X R9, R125, 0x1, R9, P2 ;  /* 0x000000017d09c824 */ /* 0x000fca00010e0609 */
[----:B------:R0:W-:Y:S02]  /*1a960*/  @!P4 STG.E.U8 desc[UR14][R8.64+0x58], R10 ;  /* 0x0000580a0800c986 */ /* 0x0001e4000c10110e */
[----:B0-----:R-:W0:Y:S01]  /*1a970*/  @!P5 LDC.64 R8, c[0x0][0x5c0] ;  /* 0x00017000ff08db82 */ /* 0x001e220000000a00 */
[----:B----4-:R-:W-:-:S05]  /*1a980*/  FMUL R15, R225, UR20 ;  /* 0x00000014e10f7c20 */ /* 0x010fca0008400000 */
[----:B------:R-:W-:Y:S02]  /*1a990*/  F2FP.SATFINITE.E4M3.F32.PACK_AB_MERGE_C R97, RZ, R15, RZ ;  /* 0x0000000fff61723e */ /* 0x000fe400048070ff */
[----:B0-----:R-:W-:-:S05]  /*1a9a0*/  @!P5 IADD3 R8, P4, R35, R8, RZ ;  /* 0x000000082308d210 */ /* 0x001fca0007f9e0ff */
[----:B------:R-:W-:-:S05]  /*1a9b0*/  @!P5 IMAD.X R9, R123, 0x1, R9, P4 ;  /* 0x000000017b09d824 */ /* 0x000fca00020e0609 */
[----:B------:R2:W-:Y:S02]  /*1a9c0*/  @!P5 STG.E.U8 desc[UR14][R8.64+0x59], R97 ;  /* 0x000059610800d986 */ /* 0x0005e4000c10110e */
[----:B--2---:R-:W-:Y:S02]  /*1a9d0*/  FMUL R9, R227, UR20 ;  /* 0x00000014e3097c20 */ /* 0x004fe40008400000 */
[----:B------:R-:W2:Y:S01]  /*1a9e0*/  LDL.LU R227, [R1+0x160] ;  /* 0x0001600001e37983 */ /* 0x000ea20000300800 */
[----:B---3--:R-:W-:-:S03]  /*1a9f0*/  FMUL R8, R226, UR20 ;  /* 0x00000014e2087c20 */ /* 0x008fc60008400000 */
[----:B------:R-:W3:Y:S04]  /*1aa00*/  LDL.LU R225, [R1+0x164] ;  /* 0x0001640001e17983 */ /* 0x000ee80000300800 */
[----:B------:R-:W4:Y:S01]  /*1aa10*/  LDL.LU R226, [R1+0x168] ;  /* 0x0001680001e27983 */ /* 0x000f220000300800 */
[----:B------:R-:W-:Y:S02]  /*1aa20*/  LOP3.LUT P6, RZ, R14, 0x80000000, RZ, 0xc0, !PT ;  /* 0x800000000eff7812 */ /* 0x000fe400078cc0ff */
[----:B------:R-:W-:-:S11]  /*1aa30*/  LOP3.LUT R0, R0, 0xffefffff, RZ, 0xc0, !PT ;  /* 0xffefffff00007812 */ /* 0x000fd600078ec0ff */
[----:B------:R-:W-:Y:S02]  /*1aa40*/  @P6 LOP3.LUT R0, R0, 0x100000, RZ, 0xfc, !PT ;  /* 0x0010000000006812 */ /* 0x000fe400078efcff */
        /* <DEDUP_REMOVED lines=13> */
[----:B------:R-:W-:Y:S02]  /*1ab20*/  ISETP.LT.OR P5, PT, R33, 0x4a, !P0 ;  /* 0x0000004a2100780c */ /* 0x000fe400047a1670 */
[----:B------:R-:W-:Y:S02]  /*1ab30*/  LOP3.LUT P4, RZ, R25, 0x4, RZ, 0xc0, !PT ;  /* 0x0000000419ff7812 */ /* 0x000fe4000788c0ff */
[----:B------:R-:W-:Y:S02]  /*1ab40*/  F2FP.SATFINITE.E4M3.F32.PACK_AB_MERGE_C R8, RZ, R8, RZ ;  /* 0x00000008ff08723e */ /* 0x000fe400048070ff */
[----:B------:R-:W-:-:S03]  /*1ab50*/  LOP3.LUT P1, RZ, R14, 0x40000000, RZ, 0xc0, !PT ;  /* 0x400000000eff7812 */ /* 0x000fc6000782c0ff */
[----:B------:R0:W-:Y:S01]  /*1ab60*/  @!P6 STG.E.U8 desc[UR14][R94.64+0x60], R8 ;  /* 0x000060085e00e986 */ /* 0x0001e2000c10110e */
[----:B--2---:R-:W-:-:S03]  /*1ab70*/  FMUL R100, R227, UR20 ;  /* 0x00000014e3647c20 */ /* 0x004fc60008400000 */
[----:B------:R-:W2:Y:S01]  /*1ab80*/  LDL.LU R227, [R1+0x16c] ;  /* 0x00016c0001e37983 */ /* 0x000ea20000300800 */
[----:B0-----:R-:W-:Y:S02]  /*1ab90*/  @!P5 IADD3 R94, P3, P2, R3, R24, R2 ;  /* 0x00000018035ed210 */ /* 0x001fe40007a7e002 */
[----:B------:R-:W-:Y:S02]  /*1aba0*/  F2FP.SATFINITE.E4M3.F32.PACK_AB_MERGE_C R99, RZ, R9, RZ ;  /* 0x00000009ff63723e */ /* 0x000fe400048070ff */
[----:B------:R-:W-:Y:S01]  /*1abb0*/  @!P5 IADD3.X R95, R4, R32, R6, P3, P2 ;  /* 0x00000020045fd210 */ /* 0x000fe20001fe4406 */
[----:B------:R-:W0:Y:S01]  /*1abc0*/  @!P4 LDC.64 R8, c[0x0][0x5c0] ;  /* 0x00017000ff08cb82 */ /* 0x000e220000000a00 */
[C---:B------:R-:W-:Y:S01]  /*1abd0*/  LOP3.LUT P5, RZ, R0.reuse, 0x80, RZ, 0xc0, !PT ;  /* 0x0000008000ff7812 */ /* 0x040fe200078ac0ff */
[----:B------:R1:W-:Y:S01]  /*1abe0*/  @!P1 STG.E.U8 desc[UR14][R90.64+0x61], R99 ;  /* 0x000061635a009986 */ /* 0x0003e2000c10110e */
[----:B------:R-:W-:Y:S02]  /*1abf0*/  ISETP.LT.OR P1, PT, R33, 0x51, !P0 ;  /* 0x000000512100780c */ /* 0x000fe40004721670 */
[----:B------:R-:W-:-:S09]  /*1ac00*/  LOP3.LUT R0, R0, 0xfff7ffff, RZ, 0xc0, !PT ;  /* 0xfff7ffff00007812 */ /* 0x000fd200078ec0ff */
[----:B------:R-:W-:Y:S02]  /*1ac10*/  @P5 LOP3.LUT R0, R0, 0x80000, RZ, 0xfc, !PT ;  /* 0x0008000000005812 */ /* 0x000fe400078efcff */
[----:B-1----:R-:W-:Y:S02]  /*1ac20*/  @!P1 IADD3 R90, P3, P2, R3, R24, R2 ;  /* 0x00000018035a9210 */ /* 0x002fe40007a7e002 */
[----:B------:R-:W-:Y:S02]  /*1ac30*/  LOP3.LUT R0, R0, 0xfffdffff, RZ, 0xc0, !PT ;  /* 0xfffdffff00007812 */ /* 0x000fe400078ec0ff */
[----:B------:R-:W-:Y:S02]  /*1ac40*/  @!P1 IADD3.X R91, R4, R32, R6, P3, P2 ;  /* 0x00000020045b9210 */ /* 0x000fe40001fe4406 */
[----:B------:R-:W-:Y:S02]  /*1ac50*/  @P1 LOP3.LUT R0, R0, 0x20000, RZ, 0xfc, !PT ;  /* 0x0002000000001812 */ /* 0x000fe400078efcff */
[----:B------:R-:W-:Y:S01]  /*1ac60*/  LOP3.LUT P1, RZ, R25, 0x4000000, RZ, 0xc0, !PT ;  /* 0x0400000019ff7812 */ /* 0x000fe2000782c0ff */
[----:B------:R-:W-:Y:S01]  /*1ac70*/  FMUL R98, R224, UR20 ;  /* 0x00000014e0627c20 */ /* 0x000fe20008400000 */
[----:B0-----:R-:W-:-:S04]  /*1ac80*/  @!P4 IADD3 R8, P2, R11, R8, RZ ;  /* 0x000000080b08c210 */ /* 0x001fc80007f5e0ff */
[----:B------:R-:W-:Y:S01]  /*1ac90*/  F2FP.SATFINITE.E4M3.F32.PACK_AB_MERGE_C R98, RZ, R98, RZ ;  /* 0x00000062ff62723e */ /* 0x000fe200048070ff */
[----:B------:R-:W-:-:S05]  /*1aca0*/  @!P4 IMAD.X R9, R116, 0x1, R9, P2 ;  /* 0x000000017409c824 */ /* 0x000fca00010e0609 */
[----:B------:R0:W-:Y:S02]  /*1acb0*/  @!P4 STG.E.U8 desc[UR14][R8.64+0x60], R98 ;  /* 0x000060620800c986 */ /* 0x0001e4000c10110e */
[----:B0-----:R-:W0:Y:S01]  /*1acc0*/  @!P1 LDC.64 R8, c[0x0][0x5c0] ;  /* 0x00017000ff089b82 */ /* 0x001e220000000a00 */
[----:B------:R-:W-:Y:S02]  /*1acd0*/  F2FP.SATFINITE.E4M3.F32.PACK_AB_MERGE_C R105, RZ, R100, RZ ;  /* 0x00000064ff69723e */ /* 0x000fe400048070ff */
[----:B0-----:R-:W-:-:S05]  /*1ace0*/  @!P1 IADD3 R8, P4, R127, R8, RZ ;  /* 0x000000087f089210 */ /* 0x001fca0007f9e0ff */
[----:B------:R-:W-:-:S05]  /*1acf0*/  @!P1 IMAD.X R9, R128, 0x1, R9, P4 ;  /* 0x0000000180099824 */ /* 0x000fca00020e0609 */
[----:B------:R4:W-:Y:S02]  /*1ad00*/  @!P1 STG.E.U8 desc[UR14][R8.64+0x61], R105 ;  /* 0x0000616908009986 */ /* 0x0009e4000c10110e */
[----:B----4-:R-:W-:Y:S02]  /*1ad10*/  FMUL R9, R226, UR20 ;  /* 0x00000014e2097c20 */ /* 0x010fe40008400000 */
[----:B------:R-:W4:Y:S04]  /*1ad20*/  LDL.LU R226, [R1+0x170] ;  /* 0x0001700001e27983 */ /* 0x000f280000300800 */
[----:B------:R-:W4:Y:S01]  /*1ad30*/  LDL.LU R223, [R1+0x174] ;  /* 0x0001740001df7983 */ /* 0x000f220000300800 */
[C---:B------:R-:W-:Y:S02]  /*1ad40*/  ISETP.LT.OR P6, PT, R33.reuse, 0x52, !P0 ;  /* 0x000000522100780c */ /* 0x040fe400047c1670 */
[----:B------:R-:W-:-:S02]  /*1ad50*/  ISETP.LT.OR P5, PT, R33, 0x59, !P0 ;  /* 0x000000592100780c */ /* 0x000fc400047a1670 */
[----:B------:R-:W-:-:S09]  /*1ad60*/  ISETP.LT.OR P1, PT, R33, 0x5a, !P0 ;  /* 0x0000005a2100780c */ /* 0x000fd20004721670 */
[----:B------:R-:W-:-:S04]  /*1ad70*/  @!P6 IADD3 R11, P3, P2, R3, R24, R2 ;  /* 0x00000018030be210 */ /* 0x000fc80007a7e002 */
[----:B------:R-:W-:Y:S02]  /*1ad80*/  @!P6 IADD3.X R97, R4, R32, R6, P3, P2 ;  /* 0x000000200461e210 */ /* 0x000fe40001fe4406 */
[----:B------:R-:W-:-:S04]  /*1ad90*/  @!P5 IADD3 R98, P3, P2, R3, R24, R2 ;  /* 0x000000180362d210 */ /* 0x000fc80007a7e002 */
[C---:B------:R-:W-:Y:S02]  /*1ada0*/  @!P5 IADD3.X R99, R4.reuse, R32, R6, P3, P2 ;  /* 0x000000200463d210 */ /* 0x040fe40001fe4406 */
[----:B------:R-:W-:Y:S01]  /*1adb0*/  @!P1 IADD3 R102, P3, P2, R3, R24, R2 ;  /* 0x0000001803669210 */ /* 0x000fe20007a7e002 */
[----:B--2---:R-:W-:Y:S02]  /*1adc0*/  FMUL R106, R227, UR20 ;  /* 0x00000014e36a7c20 */ /* 0x004fe40008400000 */
[----:B------:R-:W2:Y:S01]  /*1add0*/  LDL.LU R227, [R1+0x178] ;  /* 0x0001780001e37983 */ /* 0x000ea20000300800 */
[----:B------:R-:W-:Y:S02]  /*1ade0*/  @!P1 IADD3.X R103, R4, R32, R6, P3, P2 ;  /* 0x0000002004679210 */ /* 0x000fe40001fe4406 */
[----:B------:R-:W-:Y:S01]  /*1adf0*/  ISETP.LT.OR P1, PT, R33, 0x61, !P0 ;  /* 0x000000612100780c */ /* 0x000fe20004721670 */
[----:B---3--:R-:W-:Y:S01]  /*1ae00*/  FMUL R8, R225, UR20 ;  /* 0x00000014e1087c20 */ /* 0x008fe20008400000 */
[----:B------:R-:W-:Y:S01]  /*1ae10*/  LOP3.LUT P5, RZ, R0, 0x80000, RZ, 0xc0, !PT ;  /* 0x0008000000ff7812 */ /* 0x000fe200078ac0ff */
[----:B------:R-:W3:Y:S10]  /*1ae20*/  LDL.LU R224, [R1+0x17c] ;  /* 0x00017c0001e07983 */ /* 0x000ef40000300800 */
[----:B------:R-:W-:Y:S01]  /*1ae30*/  @!P1 IADD3 R100, P3, P2, R3, R24, R2 ;  /* 0x0000001803649210 */ /* 0x000fe20007a7e002 */
[----:B------:R-:W3:Y:S03]  /*1ae40*/  LDL.LU R225, [R1+0x180] ;  /* 0x0001800001e17983 */ /* 0x000ee60000300800 */
[----:B------:R-:W-:Y:S01]  /*1ae50*/  @!P1 IADD3.X R101, R4, R32, R6, P3, P2 ;  /* 0x0000002004659210 */ /* 0x000fe20001fe4406 */
[----:B------:R-:W3:Y:S01]  /*1ae60*/  LDL.LU R222, [R1+0x184] ;  /* 0x0001840001de7983 */ /* 0x000ee20000300800 */
[----:B------:R-:W-:-:S02]  /*1ae70*/  ISETP.LT.OR P2, PT, R33, 0x62, !P0 ;  /* 0x000000622100780c */ /* 0x000fc40004741670 */
[----:B------:R-:W-:Y:S02]  /*1ae80*/  F2FP.SATFINITE.E4M3.F32.PACK_AB_MERGE_C R8, RZ, R8, RZ ;  /* 0x00000008ff08723e */ /* 0x000fe400048070ff */
[C---:B------:R-:W-:Y:S02]  /*1ae90*/  LOP3.LUT P6, RZ, R0.reuse, 0x20, RZ, 0xc0, !PT ;  /* 0x0000002000ff7812 */ /* 0x040fe400078cc0ff */
[----:B------:R-:W-:Y:S01]  /*1aea0*/  LOP3.LUT R0, R0, 0xffffbfff, RZ, 0xc0, !PT ;  /* 0xffffbfff00007812 */ /* 0x000fe200078ec0ff */
[----:B------:R0:W-:Y:S06]  /*1aeb0*/  @!P5 STG.E.U8 desc[UR14][R92.64+0x68], R8 ;  /* 0x000068085c00d986 */ /* 0x0001ec000c10110e */
[----:B------:R-:W-:-:S02]  /*1aec0*/  @P2 LOP3.LUT R0, R0, 0x4000, RZ, 0xfc, !PT ;  /* 0x0000400000002812 */ /* 0x000fc400078efcff */
[----:B0-----:R-:W-:-:S04]  /*1aed0*/  @!P2 IADD3 R92, P4, P3, R3, R24, R2 ;  /* 0x00000018035ca210 */ /* 0x001fc80007b9e002 */
[----:B------:R-:W-:Y:S02]  /*1aee0*/  @!P2 IADD3.X R93, R4, R32, R6, P4, P3 ;  /* 0x00000020045da210 */ /* 0x000fe400027e6406 */
[----:B------:R-:W-:Y:S02]  /*1aef0*/  LOP3.LUT P2, RZ, R25, 0x80000000, RZ, 0xc0, !PT ;  /* 0x8000000019ff7812 */ /* 0x000fe4000784c0ff */
[----:B------:R-:W-:Y:S02]  /*1af00*/  F2FP.SATFINITE.E4M3.F32.PACK_AB_MERGE_C R107, RZ, R9, RZ ;  /* 0x00000009ff6b723e */ /* 0x000fe400048070ff */
[----:B------:R-:W-:-:S09]  /*1af10*/  ISETP.LT.OR P3, PT, R33, 0x69, !P0 ;  /* 0x000000692100780c */ /* 0x000fd20004761670 */
[----:B------:R-:W0:Y:S01]  /*1af20*/  @!P2 LDC.64 R8, c[0x0][0x5c0] ;  /* 0x00017000ff08ab82 */ /* 0x000e220000000a00 */
[----:B------:R1:W-:Y:S01]  /*1af30*/  @!P6 STG.E.U8 desc[UR14][R88.64+0x69], R107 ;  /* 0x0000696b5800e986 */ /* 0x0003e2000c10110e */
[----:B------:R-:W-:Y:S02]  /*1af40*/  LOP3.LUT P1, RZ, R25, 0x40000000, RZ, 0xc0, !PT ;  /* 0x4000000019ff7812 */ /* 0x000fe4000782c0ff */
[----:B------:R-:W-:Y:S02]  /*1af50*/  LOP3.LUT R0, R0, 0xffffefff, RZ, 0xc0, !PT ;  /* 0xffffefff00007812 */ /* 0x000fe400078ec0ff */
[----:B-1----:R-:W-:-:S04]  /*1af60*/  @!P3 IADD3 R88, P5, P4, R3, R24, R2 ;  /* 0x000000180358b210 */ /* 0x002fc80007cbe002 */
[----:B------:R-:W-:Y:S02]  /*1af70*/  @!P3 IADD3.X R89, R4, R32, R6, P5, P4 ;  /* 0x000000200459b210 */ /* 0x000fe40002fe8406 */
[----:B------:R-:W-:Y:S02]  /*1af80*/  F2FP.SATFINITE.E4M3.F32.PACK_AB_MERGE_C R106, RZ, R106, RZ ;  /* 0x0000006aff6a723e */ /* 0x000fe400048070ff */
[----:B0-----:R-:W-:Y:S02]  /*1af90*/  @!P2 IADD3 R8, P4, R120, R8, RZ ;  /* 0x000000087808a210 */ /* 0x001fe40007f9e0ff */
[----:B------:R-:W-:-:S03]  /*1afa0*/  @P3 LOP3.LUT R0, R0, 0x1000, RZ, 0xfc, !PT ;  /* 0x0000100000003812 */ /* 0x000fc600078efcff */
[----:B------:R-:W-:Y:S01]  /*1afb0*/  @!P2 IMAD.X R9, R121, 0x1, R9, P4 ;  /* 0x000000017909a824 */ /* 0x000fe200020e0609 */
[----:B------:R-:W-:Y:S02]  /*1afc0*/  ISETP.LT.OR P4, PT, R33, 0x6a, !P0 ;  /* 0x0000006a2100780c */ /* 0x000fe40004781670 */
[C---:B------:R-:W-:Y:S02]  /*1afd0*/  LOP3.LUT P3, RZ, R0.reuse, 0x200, RZ, 0xc0, !PT ;  /* 0x0000020000ff7812 */ /* 0x040fe4000786c0ff */
[----:B------:R0:W-:Y:S01]  /*1afe0*/  @!P2 STG.E.U8 desc[UR14][R8.64+0x68], R106 ;  /* 0x0000686a0800a986 */ /* 0x0001e2000c10110e */
[----:B------:R-:W-:Y:S01]  /*1aff0*/  LOP3.LUT R0, R0, 0xfffbffff, RZ, 0xc0, !PT ;  /* 0xfffbffff00007812 */ /* 0x000fe200078ec0ff */
[----:B0-----:R-:W0:Y:S07]  /*1b000*/  @!P1 LDC.64 R8, c[0x0][0x5c0] ;  /* 0x00017000ff089b82 */ /* 0x001e2e0000000a00 */
[----:B------:R-:W-:-:S02]  /*1b010*/  @!P4 IADD3 R104, P6, P5, R3, R24, R2 ;  /* 0x000000180368c210 */ /* 0x000fc40007dde002 */
[----:B------:R-:W-:Y:S02]  /*1b020*/  @P3 LOP3.LUT R0, R0, 0x40000, RZ, 0xfc, !PT ;  /* 0x0004000000003812 */ /* 0x000fe400078efcff */
[----:B------:R-:W-:Y:S02]  /*1b030*/  @!P4 IADD3.X R105, R4, R32, R6, P6, P5 ;  /* 0x000000200469c210 */ /* 0x000fe400037ea406 */
[----:B------:R-:W-:Y:S02]  /*1b040*/  ISETP.LT.OR P5, PT, R33, 0x71, !P0 ;  /* 0x000000712100780c */ /* 0x000fe400047a1670 */
[----:B------:R-:W-:-:S04]  /*1b050*/  LOP3.LUT R0, R0, 0xffff7fff, RZ, 0xc0, !PT ;  /* 0xffff7fff00007812 */ /* 0x000fc800078ec0ff */
[----:B------:R-:W-:Y:S01]  /*1b060*/  @P4 LOP3.LUT R0, R0, 0x8000, RZ, 0xfc, !PT ;  /* 0x0000800000004812 */ /* 0x000fe200078efcff */
[----:B----4-:R-:W-:Y:S02]  /*1b070*/  FMUL R108, R226, UR20 ;  /* 0x00000014e26c7c20 */ /* 0x010fe40008400000 */
[----:B------:R-:W4:Y:S01]  /*1b080*/  LDL.LU R226, [R1+0x188] ;  /* 0x0001880001e27983 */ /* 0x000f220000300800 */
[----:B------:R-:W-:-:S03]  /*1b090*/  LOP3.LUT R0, R0, 0xfffeffff, RZ, 0xc0, !PT ;  /* 0xfffeffff00007812 */ /* 0x000fc600078ec0ff */
[----:B------:R-:W-:Y:S02]  /*1b0a0*/  @!P5 IADD3 R107, P3, P6, R3, R24, R2 ;  /* 0x00000018036bd210 */ /* 0x000fe40007e7e002 */
[----:B0-----:R-:W-:Y:S02]  /*1b0b0*/  @!P1 IADD3 R8, P2, R129, R8, RZ ;  /* 0x0000000881089210 */ /* 0x001fe40007f5e0ff */
[----:B------:R-:W-:Y:S02]  /*1b0c0*/  @P5 LOP3.LUT R0, R0, 0x10000, RZ, 0xfc, !PT ;  /* 0x0001000000005812 */ /* 0x000fe400078efcff */
[----:B------:R-:W-:Y:S01]  /*1b0d0*/  F2FP.SATFINITE.E4M3.F32.PACK_AB_MERGE_C R121, RZ, R108, RZ ;  /* 0x0000006cff79723e */ /* 0x000fe200048070ff */
[----:B------:R-:W-:Y:S01]  /*1b0e0*/  @!P1 IMAD.X R9, R134, 0x1, R9, P2 ;  /* 0x0000000186099824 */ /* 0x000fe200010e0609 */
[----:B------:R-:W-:Y:S02]  /*1b0f0*/  @!P5 IADD3.X R106, R4, R32, R6, P3, P6 ;  /* 0x00000020046ad210 */ /* 0x000fe40001fec406 */
[----:B------:R-:W-:-:S02]  /*1b100*/  LOP3.LUT P5, RZ, R0, 0x400, RZ, 0xc0, !PT ;  /* 0x0000040000ff7812 */ /* 0x000fc400078ac0ff */
[----:B------:R0:W-:Y:S01]  /*1b110*/  @!P1 STG.E.U8 desc[UR14][R8.64+0x69], R121 ;  /* 0x0000697908009986 */ /* 0x0001e2000c10110e */
[----:B------:R-:W-:Y:S01]  /*1b120*/  LOP3.LUT P1, RZ, R0, 0x40, RZ, 0xc0, !PT ;  /* 0x0000004000ff7812 */ /* 0x000fe2000782c0ff */
[----:B0-----:R-:W-:-:S05]  /*1b130*/  FMUL R8, R223, UR20 ;  /* 0x00000014df087c20 */ /* 0x001fca0008400000 */
[----:B------:R-:W-:Y:S02]  /*1b140*/  F2FP.SATFINITE.E4M3.F32.PACK_AB_MERGE_C R8, RZ, R8, RZ ;  /* 0x00000008ff08723e */ /* 0x000fe400048070ff */
[----:B------:R-:W-:Y:S02]  /*1b150*/  P2R R116, PR, RZ, 0x2 ;  /* 0x00000002ff747803 */ /* 0x000fe40000000000 */
[C---:B------:R-:W-:Y:S01]  /*1b160*/  LOP3.LUT P4, RZ, R25.reuse, 0x20000000, RZ, 0xc0, !PT ;  /* 0x2000000019ff7812 */ /* 0x040fe2000788c0ff */
[----:B------:R0:W-:Y:S01]  /*1b170*/  @!P5 STG.E.U8 desc[UR14][R86.64+0x70], R8 ;  /* 0x000070085600d986 */ /* 0x0001e2000c10110e */
[C---:B------:R-:W-:Y:S02]  /*1b180*/  LOP3.LUT P1, RZ, R25.reuse, 0x10000000, RZ, 0xc0, !PT ;  /* 0x1000000019ff7812 */ /* 0x040fe4000782c0ff */
[C---:B------:R-:W-:Y:S02]  /*1b190*/  LOP3.LUT P2, RZ, R25.reuse, 0x8000000, RZ, 0xc0, !PT ;  /* 0x0800000019ff7812 */ /* 0x040fe4000784c0ff */
[----:B------:R-:W-:-:S02]  /*1b1a0*/  LOP3.LUT P5, RZ, R25, 0x2000000, RZ, 0xc0, !PT ;  /* 0x0200000019ff7812 */ /* 0x000fc400078ac0ff */
[----:B------:R-:W-:-:S05]  /*1b1b0*/  ISETP.LT.OR P6, PT, R33, 0x72, !P0 ;  /* 0x000000722100780c */ /* 0x000fca00047c1670 */
[----:B0-----:R-:W0:Y:S01]  /*1b1c0*/  @!P4 LDC.64 R8, c[0x0][0x5c0] ;  /* 0x00017000ff08cb82 */ /* 0x001e220000000a00 */
[----:B--2---:R-:W-:Y:S02]  /*1b1d0*/  FMUL R25, R227, UR20 ;  /* 0x00000014e3197c20 */ /* 0x004fe40008400000 */
[----:B------:R-:W2:Y:S03]  /*1b1e0*/  LDL.LU R227, [R1+0x18c] ;  /* 0x00018c0001e37983 */ /* 0x000ea60000300800 */
[----:B------:R-:W-:Y:S01]  /*1b1f0*/  F2FP.SATFINITE.E4M3.F32.PACK_AB_MERGE_C R123, RZ, R25, RZ ;  /* 0x00000019ff7b723e */ /* 0x000fe200048070ff */
[----:B---3--:R-:W-:Y:S02]  /*1b200*/  FMUL R25, R224, UR20 ;  /* 0x00000014e0197c20 */ /* 0x008fe40008400000 */
[----:B------:R-:W3:Y:S01]  /*1b210*/  LDL.LU R224, [R1+0x190] ;  /* 0x0001900001e07983 */ /* 0x000ee20000300800 */
[----:B------:R-:W-:-:S02]  /*1b220*/  P2R R120, PR, RZ, 0x4 ;  /* 0x00000004ff787803 */ /* 0x000fc40000000000 */
[----:B------:R-:W-:Y:S01]  /*1b230*/  @!P6 IADD3 R109, P2, P3, R3, R24, R2 ;  /* 0x00000018036de210 */ /* 0x000fe20007b5e002 */
[----:B------:R-:W3:Y:S03]  /*1b240*/  LDL.LU R223, [R1+0x194] ;  /* 0x0001940001df7983 */ /* 0x000ee60000300800 */
[----:B------:R-:W-:Y:S02]  /*1b250*/  @!P6 IADD3.X R108, R4, R32, R6, P2, P3 ;  /* 0x00000020046ce210 */ /* 0x000fe400017e6406 */
[----:B------:R-:W-:Y:S02]  /*1b260*/  LOP3.LUT P3, RZ, R0, 0x40000, RZ, 0xc0, !PT ;  /* 0x0004000000ff7812 */ /* 0x000fe4000786c0ff */
[----:B------:R-:W-:Y:S01]  /*1b270*/  F2FP.SATFINITE.E4M3.F32.PACK_AB_MERGE_C R121, RZ, R25, RZ ;  /* 0x00000019ff79723e */ /* 0x000fe200048070ff */
[----:B------:R-:W-:Y:S02]  /*1b280*/  FMUL R25, R225, UR20 ;  /* 0x00000014e1197c20 */ /* 0x000fe40008400000 */
[----:B------:R-:W3:Y:S08]  /*1b290*/  LDL.LU R225, [R1+0x198] ;  /* 0x0001980001e17983 */ /* 0x000ef00000300800 */
[----:B------:R1:W-:Y:S01]  /*1b2a0*/  @!P3 STG.E.U8 desc[UR14][R82.64+0x71], R123 ;  /* 0x0000717b5200b986 */ /* 0x0003e2000c10110e */
[----:B0-----:R-:W-:-:S02]  /*1b2b0*/  @!P4 IADD3 R8, P2, R133, R8, RZ ;  /* 0x000000088508c210 */ /* 0x001fc40007f5e0ff */
[----:B-1----:R-:W-:Y:S01]  /*1b2c0*/  F2FP.SATFINITE.E4M3.F32.PACK_AB_MERGE_C R83, RZ, R25, RZ ;  /* 0x00000019ff53723e */ /* 0x002fe200048070ff */
[----:B------:R-:W-:-:S05]  /*1b2d0*/  FMUL R25, R222, UR20 ;  /* 0x00000014de197c20 */ /* 0x000fca0008400000 */
[----:B------:R-:W-:Y:S01]  /*1b2e0*/  F2FP.SATFINITE.E4M3.F32.PACK_AB_MERGE_C R87, RZ, R25, RZ ;  /* 0x00000019ff57723e */ /* 0x000fe200048070ff */
[----:B------:R-:W-:-:S05]  /*1b2f0*/  @!P4 IMAD.X R9, R138, 0x1, R9, P2 ;  /* 0x000000018a09c824 */ /* 0x000fca00010e0609 */
[----:B------:R0:W-:Y:S02]  /*1b300*/  @!P4 STG.E.U8 desc[UR14][R8.64+0x70], R121 ;  /* 0x000070790800c986 */ /* 0x0001e4000c10110e */
[----:B0-----:R-:W0:Y:S01]  /*1b310*/  @!P1 LDC.64 R8, c[0x0][0x5c0] ;  /* 0x00017000ff089b82 */ /* 0x001e220000000a00 */
[----:B----4-:R-:W-:Y:S02]  /*1b320*/  FMUL R25, R226, UR20 ;  /* 0x00000014e2197c20 */ /* 0x010fe40008400000 */
[----:B------:R-:W4:Y:S03]  /*1b330*/  LDL.LU R226, [R1+0x19c] ;  /* 0x00019c0001e27983 */ /* 0x000f260000300800 */
[----:B------:R-:W-:Y:S01]  /*1b340*/  F2FP.SATFINITE.E4M3.F32.PACK_AB_MERGE_C R121, RZ, R25, RZ ;  /* 0x00000019ff79723e */ /* 0x000fe200048070ff */
[----:B--2---:R-:W-:Y:S02]  /*1b350*/  FMUL R25, R227, UR20 ;  /* 0x00000014e3197c20 */ /* 0x004fe40008400000 */
[----:B------:R-:W2:Y:S01]  /*1b360*/  LDL.LU R227, [R1+0x1a0] ;  /* 0x0001a00001e37983 */ /* 0x000ea20000300800 */
[----:B0-----:R-:W-:-:S03]  /*1b370*/  @!P1 IADD3 R8, P2, R131, R8, RZ ;  /* 0x0000000883089210 */ /* 0x001fc60007f5e0ff */
[----:B------:R-:W2:Y:S02]  /*1b380*/  LDL.LU R222, [R1+0x1a4] ;  /* 0x0001a40001de7983 */ /* 0x000ea40000300800 */
[----:B------:R-:W-:Y:S01]  /*1b390*/  @!P1 IMAD.X R9, R136, 0x1, R9, P2 ;  /* 0x0000000188099824 */ /* 0x000fe200010e0609 */
[----:B------:R-:W-:-:S04]  /*1b3a0*/  ISETP.NE.AND P2, PT, R120, RZ, PT ;  /* 0x000000ff7800720c */ /* 0x000fc80003f45270 */
[----:B------:R0:W-:Y:S01]  /*1b3b0*/  @!P1 STG.E.U8 desc[UR14][R8.64+0x71], R83 ;  /* 0x0000715308009986 */ /* 0x0001e2000c10110e */
[----:B------:R-:W-:Y:S02]  /*1b3c0*/  P2R R110, PR, RZ, 0x40 ;  /* 0x00000040ff6e7803 */ /* 0x000fe40000000000 */
[----:B------:R-:W-:-:S06]  /*1b3d0*/  LOP3.LUT P6, RZ, R0, 0x100, RZ, 0xc0, !PT ;  /* 0x0000010000ff7812 */ /* 0x000fcc00078cc0ff */
[----:B0-----:R-:W0:Y:S01]  /*1b3e0*/  @!P2 LDC.64 R8, c[0x0][0x5c0] ;  /* 0x00017000ff08ab82 */ /* 0x001e220000000a00 */
[----:B------:R-:W-:Y:S01]  /*1b3f0*/  F2FP.SATFINITE.E4M3.F32.PACK_AB_MERGE_C R83, RZ, R25, RZ ;  /* 0x00000019ff53723e */ /* 0x000fe200048070ff */
[----:B---3--:R-:W-:Y:S02]  /*1b400*/  FMUL R25, R224, UR20 ;  /* 0x00000014e0197c20 */ /* 0x008fe40008400000 */
[----:B------:R-:W3:Y:S01]  /*1b410*/  LDL.LU R224, [R1+0x1a8] ;  /* 0x0001a80001e07983 */ /* 0x000ee20000300800 */
[----:B------:R-:W-:-:S03]  /*1b420*/  ISETP.NE.AND P1, PT, R116, RZ, PT ;  /* 0x000000ff7400720c */ /* 0x000fc60003f25270 */
[----:B------:R-:W-:Y:S10]  /*1b430*/  @!P6 STG.E.U8 desc[UR14][R84.64+0x78], R87 ;  /* 0x000078575400e986 */ /* 0x000ff4000c10110e */
[----:B------:R1:W-:Y:S01]  /*1b440*/  @!P1 STG.E.U8 desc[UR14][R80.64+0x79], R121 ;  /* 0x0000797950009986 */ /* 0x0003e2000c10110e */
[----:B0-----:R-:W-:-:S05]  /*1b450*/  @!P2 IADD3 R8, P1, R130, R8, RZ ;  /* 0x000000088208a210 */ /* 0x001fca0007f3e0ff */
[----:B------:R-:W-:-:S05]  /*1b460*/  @!P2 IMAD.X R9, R135, 0x1, R9, P1 ;  /* 0x000000018709a824 */ /* 0x000fca00008e0609 */
[----:B------:R0:W-:Y:S01]  /*1b470*/  @!P2 STG.E.U8 desc[UR14][R8.64+0x78], R83 ;  /* 0x000078530800a986 */ /* 0x0001e2000c10110e */
[----:B-1----:R-:W-:Y:S01]  /*1b480*/  F2FP.SATFINITE.E4M3.F32.PACK_AB_MERGE_C R81, RZ, R25, RZ ;  /* 0x00000019ff51723e */ /* 0x002fe200048070ff */
[----:B------:R-:W-:Y:S01]  /*1b490*/  FMUL R25, R223, UR20 ;  /* 0x00000014df197c20 */ /* 0x000fe20008400000 */
[----:B0-----:R-:W0:Y:S04]  /*1b4a0*/  @!P5 LDC.64 R8, c[0x0][0x5c0] ;  /* 0x00017000ff08db82 */ /* 0x001e280000000a00 */
[----:B------:R-:W-:Y:S01]  /*1b4b0*/  F2FP.SATFINITE.E4M3.F32.PACK_AB_MERGE_C R85, RZ, R25, RZ ;  /* 0x00000019ff55723e */ /* 0x000fe200048070ff */
[----:B------:R-:W-:Y:S02]  /*1b4c0*/  FMUL R25, R225, UR20 ;  /* 0x00000014e1197c20 */ /* 0x000fe40008400000 */
[----:B------:R-:W3:Y:S03]  /*1b4d0*/  LDL.LU R225, [R1+0x1ac] ;  /* 0x0001ac0001e17983 */ /* 0x000ee60000300800 */
[----:B------:R-:W-:-:S02]  /*1b4e0*/  F2FP.SATFINITE.E4M3.F32.PACK_AB_MERGE_C R83, RZ, R25, RZ ;  /* 0x00000019ff53723e */ /* 0x000fc400048070ff */
[----:B0-----:R-:W-:-:S05]  /*1b4f0*/  @!P5 IADD3 R8, P6, R132, R8, RZ ;  /* 0x000000088408d210 */ /* 0x001fca0007fde0ff */
[----:B------:R-:W-:-:S05]  /*1b500*/  @!P5 IMAD.X R9, R137, 0x1, R9, P6 ;  /* 0x000000018909d824 */ /* 0x000fca00030e0609 */
[----:B------:R0:W-:Y:S01]  /*1b510*/  @!P5 STG.E.U8 desc[UR14][R8.64+0x79], R81 ;  /* 0x000079510800d986 */ /* 0x0001e2000c10110e */
[----:B----4-:R-:W-:-:S03]  /*1b520*/  FMUL R25, R226, UR20 ;  /* 0x00000014e2197c20 */ /* 0x010fc60008400000 */
[----:B------:R-:W4:Y:S04]  /*1b530*/  LDL.LU R226, [R1+0x1b0] ;  /* 0x0001b00001e27983 */ /* 0x000f280000300800 */
[----:B------:R-:W4:Y:S01]  /*1b540*/  LDL.LU R223, [R1+0x1b4] ;  /* 0x0001b40001df7983 */ /* 0x000f220000300800 */
[----:B0-----:R-:W-:Y:S01]  /*1b550*/  F2FP.SATFINITE.E4M3.F32.PACK_AB_MERGE_C R81, RZ, R25, RZ ;  /* 0x00000019ff51723e */ /* 0x001fe200048070ff */
[----:B--2---:R-:W-:Y:S02]  /*1b560*/  FMUL R25, R227, UR20 ;  /* 0x00000014e3197c20 */ /* 0x004fe40008400000 */
[----:B------:R-:W2:Y:S01]  /*1b570*/  LDL.LU R227, [R1+0x1b8] ;  /* 0x0001b80001e37983 */ /* 0x000ea20000300800 */
[C---:B------:R-:W-:Y:S02]  /*1b580*/  LOP3.LUT P3, RZ, R0.reuse, 0x10, RZ, 0xc0, !PT ;  /* 0x0000001000ff7812 */ /* 0x040fe4000786c0ff */
[----:B------:R-:W-:-:S11]  /*1b590*/  LOP3.LUT P4, RZ, R0, 0x8, RZ, 0xc0, !PT ;  /* 0x0000000800ff7812 */ /* 0x000fd6000788c0ff */
[----:B------:R-:W-:Y:S01]  /*1b5a0*/  @!P3 STG.E.U8 desc[UR14][R78.64], R85 ;  /* 0x000000554e00b986 */ /* 0x000fe2000c10110e */
[----:B------:R-:W-:-:S03]  /*1b5b0*/  ISETP.LT.OR P3, PT, R33, 0x1, !P0 ;  /* 0x000000012100780c */ /* 0x000fc60004761670 */
[----:B------:R0:W-:Y:S10]  /*1b5c0*/  @!P4 STG.E.U8 desc[UR14][R76.64+0x1], R83 ;  /* 0x000001534c00c986 */ /* 0x0001f4000c10110e */
[----:B------:R-:W1:Y:S01]  /*1b5d0*/  @!P3 LDC.64 R8, c[0x0][0x5c0] ;  /* 0x00017000ff08bb82 */ /* 0x000e620000000a00 */
[----:B0-----:R-:W-:Y:S01]  /*1b5e0*/  F2FP.SATFINITE.E4M3.F32.PACK_AB_MERGE_C R77, RZ, R25, RZ ;  /* 0x00000019ff4d723e */ /* 0x001fe200048070ff */
[----:B------:R-:W-:-:S05]  /*1b5f0*/  FMUL R25, R222, UR20 ;  /* 0x00000014de197c20 */ /* 0x000fca0008400000 */
[----:B------:R-:W-:Y:S01]  /*1b600*/  F2FP.SATFINITE.E4M3.F32.PACK_AB_MERGE_C R79, RZ, R25, RZ ;  /* 0x00000019ff4f723e */ /* 0x000fe200048070ff */
[----:B---3--:R-:W-:Y:S02]  /*1b610*/  FMUL R25, R224, UR20 ;  /* 0x00000014e0197c20 */ /* 0x008fe40008400000 */
[----:B------:R-:W3:Y:S01]  /*1b620*/  LDL.LU R224, [R1+0x1bc] ;  /* 0x0001bc0001e07983 */ /* 0x000ee20000300800 */
[----:B------:R-:W-:Y:S02]  /*1b630*/  ISETP.LT.OR P5, PT, R33, 0x2, !P0 ;  /* 0x000000022100780c */ /* 0x000fe400047a1670 */
[----:B-1----:R-:W-:-:S05]  /*1b640*/  @!P3 IADD3 R8, P4, R140, R8, RZ ;  /* 0x000000088c08b210 */ /* 0x002fca0007f9e0ff */
[----:B------:R-:W-:-:S05]  /*1b650*/  @!P3 IMAD.X R9, R147, 0x1, R9, P4 ;  /* 0x000000019309b824 */ /* 0x000fca00020e0609 */
[----:B------:R0:W-:Y:S02]  /*1b660*/  @!P3 STG.E.U8 desc[UR14][R8.64], R81 ;  /* 0x000000510800b986 */ /* 0x0001e4000c10110e */
[----:B0-----:R-:W0:Y:S01]  /*1b670*/  @!P5 LDC.64 R8, c[0x0][0x5c0] ;  /* 0x00017000ff08db82 */ /* 0x001e220000000a00 */
[----:B------:R-:W-:Y:S01]  /*1b680*/  F2FP.SATFINITE.E4M3.F32.PACK_AB_MERGE_C R81, RZ, R25, RZ ;  /* 0x00000019ff51723e */ /* 0x000fe200048070ff */
[----:B------:R-:W-:Y:S01]  /*1b690*/  FMUL R25, R225, UR20 ;  /* 0x00000014e1197c20 */ /* 0x000fe20008400000 */
[C---:B------:R-:W-:Y:S01]  /*1b6a0*/  LOP3.LUT P1, RZ, R0.reuse, 0x4, RZ, 0xc0, !PT ;  /* 0x0000000400ff7812 */ /* 0x040fe2000782c0ff */
[----:B------:R-:W3:Y:S01]  /*1b6b0*/  LDL.LU R225, [R1+0x1c0] ;  /* 0x0001c00001e17983 */ /* 0x000ee20000300800 */
[----:B------:R-:W-:-:S03]  /*1b6c0*/  LOP3.LUT P2, RZ, R0, 0x2, RZ, 0xc0, !PT ;  /* 0x0000000200ff7812 */ /* 0x000fc6000784c0ff */
[----:B------:R-:W3:Y:S01]  /*1b6d0*/  LDL.LU R222, [R1+0x1c4] ;  /* 0x0001c40001de7983 */ /* 0x000ee20000300800 */
[----:B0-----:R-:W-:-:S05]  /*1b6e0*/  @!P5 IADD3 R8, P6, R142, R8, RZ ;  /* 0x000000088e08d210 */ /* 0x001fca0007fde0ff */
[----:B------:R-:W-:-:S05]  /*1b6f0*/  @!P5 IMAD.X R9, R149, 0x1, R9, P6 ;  /* 0x000000019509d824 */ /* 0x000fca00030e0609 */
[----:B------:R0:W-:Y:S04]  /*1b700*/  @!P5 STG.E.U8 desc[UR14][R8.64+0x1], R77 ;  /* 0x0000014d0800d986 */ /* 0x0001e8000c10110e */
[----:B------:R-:W-:Y:S01]  /*1b710*/  @!P1 STG.E.U8 desc[UR14][R74.64+0x8], R79 ;  /* 0x0000084f4a009986 */ /* 0x000fe2000c10110e */
[----:B0-----:R-:W-:Y:S01]  /*1b720*/  F2FP.SATFINITE.E4M3.F32.PACK_AB_MERGE_C R77, RZ, R25, RZ ;  /* 0x00000019ff4d723e */ /* 0x001fe200048070ff */
[----:B----4-:R-:W-:Y:S02]  /*1b730*/  FMUL R25, R226, UR20 ;  /* 0x00000014e2197c20 */ /* 0x010fe40008400000 */
[----:B------:R-:W4:Y:S04]  /*1b740*/  LDL.LU R226, [R1+0x1c8] ;  /* 0x0001c80001e27983 */ /* 0x000f280000300800 */
[----:B------:R0:W-:Y:S02]  /*1b750*/  @!P2 STG.E.U8 desc[UR14][R72.64+0x9], R81 ;  /* 0x000009514800a986 */ /* 0x0001e4000c10110e */
[----:B0-----:R-:W-:Y:S01]  /*1b760*/  F2FP.SATFINITE.E4M3.F32.PACK_AB_MERGE_C R73, RZ, R25, RZ ;  /* 0x00000019ff49723e */ /* 0x001fe200048070ff */
[----:B------:R-:W-:-:S05]  /*1b770*/  FMUL R25, R223, UR20 ;  /* 0x00000014df197c20 */ /* 0x000fca0008400000 */
[----:B------:R-:W-:Y:S01]  /*1b780*/  F2FP.SATFINITE.E4M3.F32.PACK_AB_MERGE_C R75, RZ, R25, RZ ;  /* 0x00000019ff4b723e */ /* 0x000fe200048070ff */
[----:B--2---:R-:W-:Y:S02]  /*1b790*/  FMUL R25, R227, UR20 ;  /* 0x00000014e3197c20 */ /* 0x004fe40008400000 */
[----:B------:R-:W2:Y:S01]  /*1b7a0*/  LDL.LU R227, [R1+0x1cc] ;  /* 0x0001cc0001e37983 */ /* 0x000ea20000300800 */
        /* <DEDUP_REMOVED lines=8> */
[----:B---3--:R-:W-:Y:S02]  /*1b830*/  FMUL R25, R224, UR20 ;  /* 0x00000014e0197c20 */ /* 0x008fe40008400000 */
[----:B------:R-:W3:Y:S01]  /*1b840*/  LDL.LU R224, [R1+0x1d0] ;  /* 0x0001d00001e07983 */ /* 0x000ee20000300800 */
[----:B------:R-:W-:Y:S02]  /*1b850*/  LOP3.LUT P4, RZ, R0, 0x1, RZ, 0xc0, !PT ;  /* 0x0000000100ff7812 */ /* 0x000fe4000788c0ff */
[----:B------:R-:W-:Y:S01]  /*1b860*/  LOP3.LUT P3, RZ, R14, 0x20000000, RZ, 0xc0, !PT ;  /* 0x200000000eff7812 */ /* 0x000fe2000786c0ff */
[----:B------:R-:W3:Y:S01]  /*1b870*/  LDL.LU R223, [R1+0x1d4] ;  /* 0x0001d40001df7983 */ /* 0x000ee20000300800 */
[----:B0-----:R-:W-:-:S05]  /*1b880*/  @!P5 IADD3 R8, P6, R145, R8, RZ ;  /* 0x000000089108d210 */ /* 0x001fca0007fde0ff */
[----:B------:R-:W-:-:S05]  /*1b890*/  @!P5 IMAD.X R9, R151, 0x1, R9, P6 ;  /* 0x000000019709d824 */ /* 0x000fca00030e0609 */
[----:B------:R0:W-:Y:S04]  /*1b8a0*/  @!P5 STG.E.U8 desc[UR14][R8.64+0x9], R73 ;  /* 0x000009490800d986 */ /* 0x0001e8000c10110e */
[----:B------:R-:W-:Y:S01]  /*1b8b0*/  @!P4 STG.E.U8 desc[UR14][R70.64+0x10], R75 ;  /* 0x0000104b4600c986 */ /* 0x000fe2000c10110e */
[----:B------:R-:W-:-:S13]  /*1b8c0*/  ISETP.LT.OR P4, PT, R33, 0x11, !P0 ;  /* 0x000000112100780c */ /* 0x000fda0004781670 */
[----:B0-----:R-:W0:Y:S01]  /*1b8d0*/  @!P4 LDC.64 R8, c[0x0][0x5c0] ;  /* 0x00017000ff08cb82 */ /* 0x001e220000000a00 */
[----:B------:R-:W-:Y:S01]  /*1b8e0*/  F2FP.SATFINITE.E4M3.F32.PACK_AB_MERGE_C R73, RZ, R25, RZ ;  /* 0x00000019ff49723e */ /* 0x000fe200048070ff */
[----:B------:R-:W-:Y:S02]  /*1b8f0*/  FMUL R25, R225, UR20 ;  /* 0x00000014e1197c20 */ /* 0x000fe40008400000 */
[----:B------:R-:W3:Y:S04]  /*1b900*/  LDL.LU R225, [R1+0x1d8] ;  /* 0x0001d80001e17983 */ /* 0x000ee80000300800 */
[----:B------:R1:W-:Y:S02]  /*1b910*/  @!P3 STG.E.U8 desc[UR14][R68.64+0x11], R77 ;  /* 0x0000114d4400b986 */ /* 0x0003e4000c10110e */
[----:B-1----:R-:W-:Y:S01]  /*1b920*/  F2FP.SATFINITE.E4M3.F32.PACK_AB_MERGE_C R69, RZ, R25, RZ ;  /* 0x00000019ff45723e */ /* 0x002fe200048070ff */
[----:B------:R-:W-:Y:S01]  /*1b930*/  FMUL R25, R222, UR20 ;  /* 0x00000014de197c20 */ /* 0x000fe20008400000 */
[----:B0-----:R-:W-:-:S04]  /*1b940*/  @!P4 IADD3 R8, P3, R141, R8, RZ ;  /* 0x000000088d08c210 */ /* 0x001fc80007f7e0ff */
[----:B------:R-:W-:Y:S01]  /*1b950*/  F2FP.SATFINITE.E4M3.F32.PACK_AB_MERGE_C R71, RZ, R25, RZ ;  /* 0x00000019ff47723e */ /* 0x000fe200048070ff */
[----:B----4-:R-:W-:Y:S02]  /*1b960*/  FMUL R25, R226, UR20 ;  /* 0x00000014e2197c20 */ /* 0x010fe40008400000 */
[----:B------:R-:W4:Y:S01]  /*1b970*/  LDL.LU R226, [R1+0x1dc] ;  /* 0x0001dc0001e27983 */ /* 0x000f220000300800 */
[----:B------:R-:W-:-:S05]  /*1b980*/  @!P4 IMAD.X R9, R148, 0x1, R9, P3 ;  /* 0x000000019409c824 */ /* 0x000fca00018e0609 */
[----:B------:R0:W-:Y:S02]  /*1b990*/  @!P4 STG.E.U8 desc[UR14][R8.64+0x10], R73 ;  /* 0x000010490800c986 */ /* 0x0001e4000c10110e */
[----:B0-----:R-:W-:Y:S01]  /*1b9a0*/  F2FP.SATFINITE.E4M3.F32.PACK_AB_MERGE_C R73, RZ, R25, RZ ;  /* 0x00000019ff49723e */ /* 0x001fe200048070ff */
[----:B--2---:R-:W-:Y:S02]  /*1b9b0*/  FMUL R25, R227, UR20 ;  /* 0x00000014e3197c20 */ /* 0x004fe40008400000 */
[----:B------:R-:W2:Y:S01]  /*1b9c0*/  LDL.LU R227, [R1+0x1e0] ;  /* 0x0001e00001e37983 */ /* 0x000ea20000300800 */
[----:B------:R-:W-:Y:S02]  /*1b9d0*/  ISETP.LT.OR P5, PT, R33, 0x12, !P0 ;  /* 0x000000122100780c */ /* 0x000fe400047a1670 */
[----:B------:R-:W-:Y:S01]  /*1b9e0*/  LOP3.LUT P2, RZ, R14, 0x10000000, RZ, 0xc0, !PT ;  /* 0x100000000eff7812 */ /* 0x000fe2000784c0ff */
[----:B------:R-:W2:Y:S10]  /*1b9f0*/  LDL.LU R222, [R1+0x1e4] ;  /* 0x0001e40001de7983 */ /* 0x000eb40000300800 */
[----:B------:R-:W0:Y:S02]  /*1ba00*/  @!P5 LDC.64 R8, c[0x0][0x5c0] ;  /* 0x00017000ff08db82 */ /* 0x000e240000000a00 */
[----:B0-----:R-:W-:-:S05]  /*1ba10*/  @!P5 IADD3 R8, P6, R139, R8, RZ ;  /* 0x000000088b08d210 */ /* 0x001fca0007fde0ff */
[----:B------:R-:W-:-:S05]  /*1ba20*/  @!P5 IMAD.X R9, R144, 0x1, R9, P6 ;  /* 0x000000019009d824 */ /* 0x000fca00030e0609 */
[----:B------:R0:W-:Y:S04]  /*1ba30*/  @!P5 STG.E.U8 desc[UR14][R8.64+0x11], R69 ;  /* 0x000011450800d986 */ /* 0x0001e8000c10110e */
[----:B------:R-:W-:Y:S01]  /*1ba40*/  @!P2 STG.E.U8 desc[UR14][R66.64+0x18], R71 ;  /* 0x000018474200a986 */ /* 0x000fe2000c10110e */
[----:B------:R-:W-:Y:S02]  /*1ba50*/  ISETP.LT.OR P2, PT, R33, 0x19, !P0 ;  /* 0x000000192100780c */ /* 0x000fe40004741670 */
[----:B0-----:R-:W-:-:S11]  /*1ba60*/  F2FP.SATFINITE.E4M3.F32.PACK_AB_MERGE_C R69, RZ, R25, RZ ;  /* 0x00000019ff45723e */ /* 0x001fd600048070ff */
[----:B------:R-:W0:Y:S01]  /*1ba70*/  @!P2 LDC.64 R8, c[0x0][0x5c0] ;  /* 0x00017000ff08ab82 */ /* 0x000e220000000a00 */
[----:B---3--:R-:W-:Y:S02]  /*1ba80*/  FMUL R25, R224, UR20 ;  /* 0x00000014e0197c20 */ /* 0x008fe40008400000 */
[----:B------:R-:W3:Y:S01]  /*1ba90*/  LDL.LU R224, [R1+0x1e8] ;  /* 0x0001e80001e07983 */ /* 0x000ee20000300800 */
[----:B------:R-:W-:Y:S02]  /*1baa0*/  LOP3.LUT P1, RZ, R14, 0x8000000, RZ, 0xc0, !PT ;  /* 0x080000000eff7812 */ /* 0x000fe4000782c0ff */
[----:B------:R-:W-:-:S11]  /*1bab0*/  ISETP.LT.OR P5, PT, R33, 0x1a, !P0 ;  /* 0x0000001a2100780c */ /* 0x000fd600047a1670 */
        /* <DEDUP_REMOVED lines=11> */
[----:B0-----:R-:W-:Y:S01]  /*1bb70*/  @!P5 IADD3 R8, P6, R154, R8, RZ ;  /* 0x000000089a08d210 */ /* 0x001fe20007fde0ff */
[----:B----4-:R-:W-:Y:S02]  /*1bb80*/  FMUL R25, R226, UR20 ;  /* 0x00000014e2197c20 */ /* 0x010fe40008400000 */
[----:B------:R-:W4:Y:S02]  /*1bb90*/  LDL.LU R226, [R1+0x1f0] ;  /* 0x0001f00001e27983 */ /* 0x000f240000300800 */
[----:B------:R-:W-:Y:S02]  /*1bba0*/  @!P5 IMAD.X R9, R159, 0x1, R9, P6 ;  /* 0x000000019f09d824 */ /* 0x000fe400030e0609 */
[----:B------:R-:W4:Y:S04]  /*1bbb0*/  LDL.LU R223, [R1+0x1f4] ;  /* 0x0001f40001df7983 */ /* 0x000f280000300800 */
[----:B------:R0:W-:Y:S02]  /*1bbc0*/  @!P5 STG.E.U8 desc[UR14][R8.64+0x19], R65 ;  /* 0x000019410800d986 */ /* 0x0001e4000c10110e */
[----:B0-----:R-:W-:Y:S01]  /*1bbd0*/  F2FP.SATFINITE.E4M3.F32.PACK_AB_MERGE_C R65, RZ, R25, RZ ;  /* 0x00000019ff41723e */ /* 0x001fe200048070ff */
[----:B--2---:R-:W-:-:S02]  /*1bbe0*/  FMUL R25, R227, UR20 ;  /* 0x00000014e3197c20 */ /* 0x004fc40008400000 */
        /* <DEDUP_REMOVED lines=9> */
[----:B------:R-:W-:Y:S02]  /*1bc80*/  F2FP.SATFINITE.E4M3.F32.PACK_AB_MERGE_C R63, RZ, R25, RZ ;  /* 0x00000019ff3f723e */ /* 0x000fe400048070ff */
[----:B------:R-:W-:Y:S02]  /*1bc90*/  ISETP.LT.OR P5, PT, R33, 0x22, !P0 ;  /* 0x000000222100780c */ /* 0x000fe400047a1670 */
[----:B-1----:R-:W-:Y:S01]  /*1bca0*/  @!P3 IADD3 R8, P4, R156, R8, RZ ;  /* 0x000000089c08b210 */ /* 0x002fe20007f9e0ff */
[----:B---3--:R-:W-:Y:S02]  /*1bcb0*/  FMUL R25, R224, UR20 ;  /* 0x00000014e0197c20 */ /* 0x008fe40008400000 */
[----:B------:R-:W3:Y:S02]  /*1bcc0*/  LDL.LU R224, [R1+0x1fc] ;  /* 0x0001fc0001e07983 */ /* 0x000ee40000300800 */
[----:B------:R-:W-:-:S05]  /*1bcd0*/  @!P3 IMAD.X R9, R161, 0x1, R9, P4 ;  /* 0x00000001a109b824 */ /* 0x000fca00020e0609 */
[----:B------:R0:W-:Y:S02]  /*1bce0*/  @!P3 STG.E.U8 desc[UR14][R8.64+0x20], R65 ;  /* 0x000020410800b986 */ /* 0x0001e4000c10110e */
[----:B0-----:R-:W0:Y:S01]  /*1bcf0*/  @!P5 LDC.64 R8, c[0x0][0x5c0] ;  /* 0x00017000ff08db82 */ /* 0x001e220000000a00 */
[----:B------:R-:W-:Y:S02]  /*1bd00*/  F2FP.SATFINITE.E4M3.F32.PACK_AB_MERGE_C R65, RZ, R25, RZ ;  /* 0x00000019ff41723e */ /* 0x000fe400048070ff */
[C---:B------:R-:W-:Y:S02]  /*1bd10*/  LOP3.LUT P1, RZ, R14.reuse, 0x400000, RZ, 0xc0, !PT ;  /* 0x004000000eff7812 */ /* 0x040fe4000782c0ff */
[----:B------:R-:W-:Y:S02]  /*1bd20*/  LOP3.LUT P2, RZ, R14, 0x200000, RZ, 0xc0, !PT ;  /* 0x002000000eff7812 */ /* 0x000fe4000784c0ff */
[----:B0-----:R-:W-:Y:S01]  /*1bd30*/  @!P5 IADD3 R8, P6, R155, R8, RZ ;  /* 0x000000089b08d210 */ /* 0x001fe20007fde0ff */
[----:B------:R-:W-:-:S02]  /*1bd40*/  FMUL R25, R225, UR20 ;  /* 0x00000014e1197c20 */ /* 0x000fc40008400000 */
[----:B------:R-:W3:Y:S02]  /*1bd50*/  LDL.LU R225, [R1+0x200] ;  /* 0x0002000001e17983 */ /* 0x000ee40000300800 */
[----:B------:R-:W-:Y:S02]  /*1bd60*/  @!P5 IMAD.X R9, R160, 0x1, R9, P6 ;  /* 0x00000001a009d824 */ /* 0x000fe400030e0609 */
[----:B------:R-:W3:Y:S04]  /*1bd70*/  LDL.LU R222, [R1+0x204] ;  /* 0x0002040001de7983 */ /* 0x000ee80000300800 */
[----:B------:R0:W-:Y:S04]  /*1bd80*/  @!P5 STG.E.U8 desc[UR14][R8.64+0x21], R61 ;  /* 0x0000213d0800d986 */ /* 0x0001e8000c10110e */
[----:B------:R-:W-:Y:S01]  /*1bd90*/  @!P1 STG.E.U8 desc[UR14][R58.64+0x28], R63 ;  /* 0x0000283f3a009986 */ /* 0x000fe2000c10110e */
[----:B0-----:R-:W-:Y:S01]  /*1bda0*/  F2FP.SATFINITE.E4M3.F32.PACK_AB_MERGE_C R61, RZ, R25, RZ ;  /* 0x00000019ff3d723e */ /* 0x001fe200048070ff */
[----:B----4-:R-:W-:-:S02]  /*1bdb0*/  FMUL R25, R226, UR20 ;  /* 0x00000014e2197c20 */ /* 0x010fc40008400000 */
[----:B------:R0:W-:Y:S04]  /*1bdc0*/  @!P2 STG.E.U8 desc[UR14][R56.64+0x29], R65 ;  /* 0x000029413800a986 */ /* 0x0001e8000c10110e */
[----:B------:R-:W4:Y:S01]  /*1bdd0*/  LDL.LU R226, [R1+0x208] ;  /* 0x0002080001e27983 */ /* 0x000f220000300800 */
        /* <DEDUP_REMOVED lines=12> */
[----:B------:R-:W-:Y:S02]  /*1bea0*/  F2FP.SATFINITE.E4M3.F32.PACK_AB_MERGE_C R61, RZ, R25, RZ ;  /* 0x00000019ff3d723e */ /* 0x000fe400048070ff */
[----:B------:R-:W-:Y:S01]  /*1beb0*/  LOP3.LUT P4, RZ, R14, 0x100000, RZ, 0xc0, !PT ;  /* 0x001000000eff7812 */ /* 0x000fe2000788c0ff */
[----:B---3--:R-:W-:Y:S02]  /*1bec0*/  FMUL R25, R224, UR20 ;  /* 0x00000014e0197c20 */ /* 0x008fe40008400000 */
[----:B------:R-:W3:Y:S04]  /*1bed0*/  LDL.LU R224, [R1+0x210] ;  /* 0x0002100001e07983 */ /* 0x000ee80000300800 */
[----:B------:R-:W3:Y:S01]  /*1bee0*/  LDL.LU R223, [R1+0x214] ;  /* 0x0002140001df7983 */ /* 0x000ee20000300800 */
[----:B0-----:R-:W-:-:S05]  /*1bef0*/  @!P5 IADD3 R8, P6, R143, R8, RZ ;  /* 0x000000088f08d210 */ /* 0x001fca0007fde0ff */
[----:B------:R-:W-:-:S05]  /*1bf00*/  @!P5 IMAD.X R9, R126, 0x1, R9, P6 ;  /* 0x000000017e09d824 */ /* 0x000fca00030e0609 */
[----:B------:R0:W-:Y:S01]  /*1bf10*/  @!P5 STG.E.U8 desc[UR14][R8.64+0x29], R57 ;  /* 0x000029390800d986 */ /* 0x0001e2000c10110e */
[----:B------:R-:W-:-:S03]  /*1bf20*/  ISETP.LT.OR P5, PT, R33, 0x32, !P0 ;  /* 0x000000322100780c */ /* 0x000fc600047a1670 */
[----:B------:R-:W-:Y:S01]  /*1bf30*/  @!P4 STG.E.U8 desc[UR14][R54.64+0x30], R59 ;  /* 0x0000303b3600c986 */ /* 0x000fe2000c10110e */
[----:B------:R-:W-:-:S09]  /*1bf40*/  ISETP.LT.OR P4, PT, R33, 0x31, !P0 ;  /* 0x000000312100780c */ /* 0x000fd20004781670 */
[----:B0-----:R-:W0:Y:S08]  /*1bf50*/  @!P5 LDC.64 R8, c[0x0][0x5c0] ;  /* 0x00017000ff08db82 */ /* 0x001e300000000a00 */
[----:B------:R-:W1:Y:S01]  /*1bf60*/  @!P4 LDC.64 R62, c[0x0][0x5c0] ;  /* 0x00017000ff3ecb82 */ /* 0x000e620000000a00 */
[----:B------:R-:W-:Y:S02]  /*1bf70*/  LOP3.LUT P3, RZ, R14, 0x80000, RZ, 0xc0, !PT ;  /* 0x000800000eff7812 */ /* 0x000fe4000786c0ff */
[----:B0-----:R-:W-:Y:S01]  /*1bf80*/  @!P5 IADD3 R118, P6, R118, R8, RZ ;  /* 0x000000087676d210 */ /* 0x001fe20007fde0ff */
[----:B------:R-:W-:-:S02]  /*1bf90*/  FMUL R8, R225, UR20 ;  /* 0x00000014e1087c20 */ /* 0x000fc40008400000 */
[----:B------:R-:W3:Y:S08]  /*1bfa0*/  LDL.LU R225, [R1+0x218] ;  /* 0x0002180001e17983 */ /* 0x000ef00000300800 */
[----:B------:R0:W-:Y:S01]  /*1bfb0*/  @!P3 STG.E.U8 desc[UR14][R52.64+0x31], R61 ;  /* 0x0000313d3400b986 */ /* 0x0001e2000c10110e */
[----:B-1----:R-:W-:Y:S02]  /*1bfc0*/  @!P4 IADD3 R124, P3, R124, R62, RZ ;  /* 0x0000003e7c7cc210 */ /* 0x002fe40007f7e0ff */
[----:B------:R-:W-:-:S02]  /*1bfd0*/  F2FP.SATFINITE.E4M3.F32.PACK_AB_MERGE_C R25, RZ, R25, RZ ;  /* 0x00000019ff19723e */ /* 0x000fc400048070ff */
[----:B0-----:R-:W-:Y:S01]  /*1bfe0*/  F2FP.SATFINITE.E4M3.F32.PACK_AB_MERGE_C R53, RZ, R8, RZ ;  /* 0x00000008ff35723e */ /* 0x001fe200048070ff */
[----:B------:R-:W-:Y:S01]  /*1bff0*/  FMUL R8, R222, UR20 ;  /* 0x00000014de087c20 */ /* 0x000fe20008400000 */
[----:B------:R-:W-:-:S04]  /*1c000*/  @!P4 IMAD.X R125, R119, 0x1, R63, P3 ;  /* 0x00000001777dc824 */ /* 0x000fc800018e063f */
[----:B------:R-:W-:Y:S01]  /*1c010*/  F2FP.SATFINITE.E4M3.F32.PACK_AB_MERGE_C R55, RZ, R8, RZ ;  /* 0x00000008ff37723e */ /* 0x000fe200048070ff */
[----:B----4-:R-:W-:Y:S02]  /*1c020*/  FMUL R8, R226, UR20 ;  /* 0x00000014e2087c20 */ /* 0x010fe40008400000 */
[----:B------:R-:W4:Y:S04]  /*1c030*/  LDL.LU R226, [R1+0x21c] ;  /* 0x00021c0001e27983 */ /* 0x000f280000300800 */
[----:B------:R2:W-:Y:S02]  /*1c040*/  @!P4 STG.E.U8 desc[UR14][R124.64+0x30], R25 ;  /* 0x000030197c00c986 */ /* 0x0005e4000c10110e */
[----:B--2---:R-:W-:Y:S02]  /*1c050*/  FMUL R25, R227, UR20 ;  /* 0x00000014e3197c20 */ /* 0x004fe40008400000 */
[----:B------:R-:W2:Y:S01]  /*1c060*/  LDL.LU R227, [R1+0x220] ;  /* 0x0002200001e37983 */ /* 0x000ea20000300800 */
[----:B------:R-:W-:Y:S01]  /*1c070*/  LOP3.LUT P2, RZ, R14, 0x20000, RZ, 0xc0, !PT ;  /* 0x000200000eff7812 */ /* 0x000fe2000784c0ff */
[----:B------:R-:W-:Y:S01]  /*1c080*/  @!P5 IMAD.X R119, R117, 0x1, R9, P6 ;  /* 0x000000017577d824 */ /* 0x000fe200030e0609 */
[----:B------:R-:W-:Y:S01]  /*1c090*/  F2FP.SATFINITE.E4M3.F32.PACK_AB_MERGE_C R57, RZ, R8, RZ ;  /* 0x00000008ff39723e */ /* 0x000fe200048070ff */
[----:B------:R-:W2:Y:S04]  /*1c0a0*/  LDL.LU R222, [R1+0x224] ;  /* 0x0002240001de7983 */ /* 0x000ea80000300800 */
[----:B------:R0:W-:Y:S01]  /*1c0b0*/  @!P5 STG.E.U8 desc[UR14][R118.64+0x31], R53 ;  /* 0x000031357600d986 */ /* 0x0001e2000c10110e */
[----:B------:R-:W-:-:S05]  /*1c0c0*/  ISETP.LT.OR P5, PT, R33, 0x3a, !P0 ;  /* 0x0000003a2100780c */ /* 0x000fca00047a1670 */
[----:B------:R1:W-:Y:S01]  /*1c0d0*/  @!P2 STG.E.U8 desc[UR14][R50.64+0x38], R55 ;  /* 0x000038373200a986 */ /* 0x0003e2000c10110e */
[----:B------:R-:W-:-:S07]  /*1c0e0*/  ISETP.LT.OR P2, PT, R33, 0x39, !P0 ;  /* 0x000000392100780c */ /* 0x000fce0004741670 */
[----:B------:R-:W1:Y:S08]  /*1c0f0*/  @!P5 LDC.64 R58, c[0x0][0x5c0] ;  /* 0x00017000ff3adb82 */ /* 0x000e700000000a00 */
[----:B------:R-:W1:Y:S01]  /*1c100*/  @!P2 LDC.64 R8, c[0x0][0x5c0] ;  /* 0x00017000ff08ab82 */ /* 0x000e620000000a00 */
[----:B------:R-:W-:Y:S02]  /*1c110*/  LOP3.LUT P1, RZ, R14, 0x10000, RZ, 0xc0, !PT ;  /* 0x000100000eff7812 */ /* 0x000fe4000782c0ff */
[----:B0-----:R-:W-:-:S02]  /*1c120*/  F2FP.SATFINITE.E4M3.F32.PACK_AB_MERGE_C R53, RZ, R25, RZ ;  /* 0x00000019ff35723e */ /* 0x001fc400048070ff */
[----:B------:R-:W-:-:S09]  /*1c130*/  LOP3.LUT P3, RZ, R14, 0x8000, RZ, 0xc0, !PT ;  /* 0x000080000eff7812 */ /* 0x000fd2000786c0ff */
[----:B------:R0:W-:Y:S01]  /*1c140*/  @!P1 STG.E.U8 desc[UR14][R48.64+0x39], R57 ;  /* 0x0000393930009986 */ /* 0x0001e2000c10110e */
[----:B-1----:R-:W-:Y:S02]  /*1c150*/  @!P5 IADD3 R50, P6, R113, R58, RZ ;  /* 0x0000003a7132d210 */ /* 0x002fe40007fde0ff */
[----:B------:R-:W-:-:S03]  /*1c160*/  @!P2 IADD3 R8, P1, R115, R8, RZ ;  /* 0x000000087308a210 */ /* 0x000fc60007f3e0ff */
[----:B------:R-:W-:Y:S02]  /*1c170*/  @!P5 IMAD.X R51, R112, 0x1, R59, P6 ;  /* 0x000000017033d824 */ /* 0x000fe400030e063b */
[----:B---3--:R-:W-:Y:S01]  /*1c180*/  FMUL R25, R224, UR20 ;  /* 0x00000014e0197c20 */ /* 0x008fe20008400000 */
[----:B------:R-:W-:Y:S01]  /*1c190*/  @!P2 IMAD.X R9, R114, 0x1, R9, P1 ;  /* 0x000000017209a824 */ /* 0x000fe200008e0609 */
[----:B------:R-:W3:Y:S03]  /*1c1a0*/  LDL.LU R224, [R1+0x228] ;  /* 0x0002280001e07983 */ /* 0x000ee60000300800 */
[----:B0-----:R-:W-:Y:S01]  /*1c1b0*/  F2FP.SATFINITE.E4M3.F32.PACK_AB_MERGE_C R49, RZ, R25, RZ ;  /* 0x00000019ff31723e */ /* 0x001fe200048070ff */
[----:B------:R-:W-:Y:S01]  /*1c1c0*/  FMUL R25, R223, UR20 ;  /* 0x00000014df197c20 */ /* 0x000fe20008400000 */
[----:B------:R0:W-:Y:S04]  /*1c1d0*/  @!P2 STG.E.U8 desc[UR14][R8.64+0x38], R53 ;  /* 0x000038350800a986 */ /* 0x0001e8000c10110e */
[----:B------:R-:W-:Y:S01]  /*1c1e0*/  F2FP.SATFINITE.E4M3.F32.PACK_AB_MERGE_C R55, RZ, R25, RZ ;  /* 0x00000019ff37723e */ /* 0x000fe200048070ff */
[----:B------:R1:W-:Y:S04]  /*1c1f0*/  @!P5 STG.E.U8 desc[UR14][R50.64+0x39], R49 ;  /* 0x000039313200d986 */ /* 0x0003e8000c10110e */
[----:B------:R-:W-:Y:S01]  /*1c200*/  @!P3 STG.E.U8 desc[UR14][R46.64+0x40], R55 ;  /* 0x000040372e00b986 */ /* 0x000fe2000c10110e */
[----:B------:R-:W-:-:S02]  /*1c210*/  ISETP.LT.OR P3, PT, R33, 0x41, !P0 ;  /* 0x000000412100780c */ /* 0x000fc40004761670 */
[----:B------:R-:W-:-:S11]  /*1c220*/  LOP3.LUT P4, RZ, R14, 0x1000, RZ, 0xc0, !PT ;  /* 0x000010000eff7812 */ /* 0x000fd6000788c0ff */
[----:B0-----:R-:W0:Y:S01]  /*1c230*/  @!P3 LDC.64 R8, c[0x0][0x5c0] ;  /* 0x00017000ff08bb82 */ /* 0x001e220000000a00 */
[----:B------:R-:W-:Y:S02]  /*1c240*/  FMUL R25, R225, UR20 ;  /* 0x00000014e1197c20 */ /* 0x000fe40008400000 */
[----:B------:R-:W3:Y:S03]  /*1c250*/  LDL.LU R225, [R1+0x22c] ;  /* 0x00022c0001e17983 */ /* 0x000ee60000300800 */
[----:B------:R-:W-:Y:S01]  /*1c260*/  F2FP.SATFINITE.E4M3.F32.PACK_AB_MERGE_C R25, RZ, R25, RZ ;  /* 0x00000019ff19723e */ /* 0x000fe200048070ff */
[----:B------:R-:W3:Y:S04]  /*1c270*/  LDL.LU R223, [R1+0x230] ;  /* 0x0002300001df7983 */ /* 0x000ee80000300800 */
[----:B------:R2:W-:Y:S01]  /*1c280*/  @!P4 STG.E.U8 desc[UR14][R44.64+0x41], R25 ;  /* 0x000041192c00c986 */ /* 0x0005e2000c10110e */
[----:B0-----:R-:W-:-:S05]  /*1c290*/  @!P3 IADD3 R8, P4, R111, R8, RZ ;  /* 0x000000086f08b210 */ /* 0x001fca0007f9e0ff */
[----:B------:R-:W-:Y:S02]  /*1c2a0*/  @!P3 IMAD.X R9, R10, 0x1, R9, P4 ;  /* 0x000000010a09b824 */ /* 0x000fe400020e0609 */
[----:B----4-:R-:W-:Y:S02]  /*1c2b0*/  FMUL R10, R226, UR20 ;  /* 0x00000014e20a7c20 */ /* 0x010fe40008400000 */
[----:B------:R-:W4:Y:S03]  /*1c2c0*/  LDL.LU R226, [R1+0x234] ;  /* 0x0002340001e27983 */ /* 0x000f260000300800 */
[----:B-1----:R-:W-:Y:S01]  /*1c2d0*/  F2FP.SATFINITE.E4M3.F32.PACK_AB_MERGE_C R49, RZ, R10, RZ ;  /* 0x0000000aff31723e */ /* 0x002fe200048070ff */
[----:B--2---:R-:W-:Y:S02]  /*1c2e0*/  FMUL R10, R227, UR20 ;  /* 0x00000014e30a7c20 */ /* 0x004fe40008400000 */
[----:B------:R-:W2:Y:S01]  /*1c2f0*/  LDL.LU R227, [R1+0x238] ;  /* 0x0002380001e37983 */ /* 0x000ea20000300800 */
[----:B------:R-:W-:-:S13]  /*1c300*/  ISETP.LT.OR P4, PT, R33, 0x42, !P0 ;  /* 0x000000422100780c */ /* 0x000fda0004781670 */
[----:B------:R-:W0:Y:S01]  /*1c310*/  @!P4 LDC.64 R50, c[0x0][0x5c0] ;  /* 0x00017000ff32cb82 */ /* 0x000e220000000a00 */
[----:B------:R-:W-:Y:S02]  /*1c320*/  LOP3.LUT P1, RZ, R14, 0x800, RZ, 0xc0, !PT ;  /* 0x000008000eff7812 */ /* 0x000fe4000782c0ff */
[----:B------:R-:W-:Y:S01]  /*1c330*/  F2FP.SATFINITE.E4M3.F32.PACK_AB_MERGE_C R25, RZ, R10, RZ ;  /* 0x0000000aff19723e */ /* 0x000fe200048070ff */
[----:B------:R-:W-:Y:S01]  /*1c340*/  FMUL R10, R222, UR20 ;  /* 0x00000014de0a7c20 */ /* 0x000fe20008400000 */
[----:B------:R1:W-:Y:S01]  /*1c350*/  @!P3 STG.E.U8 desc[UR14][R8.64+0x40], R49 ;  /* 0x000040310800b986 */ /* 0x0003e2000c10110e */
[----:B0-----:R-:W-:-:S03]  /*1c360*/  @!P4 IADD3 R46, P6, R35, R50, RZ ;  /* 0x00000032232ec210 */ /* 0x001fc60007fde0ff */
[----:B------:R-:W-:Y:S02]  /*1c370*/  F2FP.SATFINITE.E4M3.F32.PACK_AB_MERGE_C R35, RZ, R10, RZ ;  /* 0x0000000aff23723e */ /* 0x000fe400048070ff */
[----:B------:R-:W-:-:S05]  /*1c380*/  @!P4 IMAD.X R47, R96, 0x1, R51, P6 ;  /* 0x00000001602fc824 */ /* 0x000fca00030e0633 */
[----:B------:R0:W-:Y:S04]  /*1c390*/  @!P4 STG.E.U8 desc[UR14][R46.64+0x41], R25 ;  /* 0x000041192e00c986 */ /* 0x0001e8000c10110e */
[----:B------:R4:W-:Y:S01]  /*1c3a0*/  @!P1 STG.E.U8 desc[UR14][R42.64+0x48], R35 ;  /* 0x000048232a009986 */ /* 0x0009e2000c10110e */
[----:B------:R-:W-:Y:S02]  /*1c3b0*/  ISETP.LT.OR P1, PT, R33, 0x49, !P0 ;  /* 0x000000492100780c */ /* 0x000fe40004721670 */
[----:B------:R-:W-:-:S11]  /*1c3c0*/  LOP3.LUT P2, RZ, R14, 0x400, RZ, 0xc0, !PT ;  /* 0x000004000eff7812 */ /* 0x000fd6000784c0ff */
[----:B-1----:R-:W1:Y:S01]  /*1c3d0*/  @!P1 LDC.64 R8, c[0x0][0x5c0] ;  /* 0x00017000ff089b82 */ /* 0x002e620000000a00 */
[----:B---3--:R-:W-:Y:S02]  /*1c3e0*/  FMUL R10, R224, UR20 ;  /* 0x00000014e00a7c20 */ /* 0x008fe40008400000 */
[----:B------:R-:W3:Y:S03]  /*1c3f0*/  LDL.LU R224, [R1+0x23c] ;  /* 0x00023c0001e07983 */ /* 0x000ee60000300800 */
[----:B------:R-:W-:-:S05]  /*1c400*/  F2FP.SATFINITE.E4M3.F32.PACK_AB_MERGE_C R45, RZ, R10, RZ ;  /* 0x0000000aff2d723e */ /* 0x000fca00048070ff */
[----:B------:R-:W-:Y:S01]  /*1c410*/  @!P2 STG.E.U8 desc[UR14][R40.64+0x49], R45 ;  /* 0x0000492d2800a986 */ /* 0x000fe2000c10110e */
[----:B-1----:R-:W-:Y:S01]  /*1c420*/  @!P1 IADD3 R8, P2, R15, R8, RZ ;  /* 0x000000080f089210 */ /* 0x002fe20007f5e0ff */
[----:B------:R-:W-:Y:S02]  /*1c430*/  FMUL R10, R225, UR20 ;  /* 0x00000014e10a7c20 */ /* 0x000fe40008400000 */
[----:B------:R-:W3:Y:S03]  /*1c440*/  LDL.LU R225, [R1+0x240] ;  /* 0x0002400001e17983 */ /* 0x000ee60000300800 */
[----:B------:R-:W-:Y:S01]  /*1c450*/  F2FP.SATFINITE.E4M3.F32.PACK_AB_MERGE_C R15, RZ, R10, RZ ;  /* 0x0000000aff0f723e */ /* 0x000fe200048070ff */
[----:B------:R-:W-:Y:S01]  /*1c460*/  FMUL R10, R223, UR20 ;  /* 0x00000014df0a7c20 */ /* 0x000fe20008400000 */
[----:B------:R-:W3:Y:S04]  /*1c470*/  LDL.LU R222, [R1+0x244] ;  /* 0x0002440001de7983 */ /* 0x000ee80000300800 */
[----:B0-----:R-:W-:Y:S01]  /*1c480*/  F2FP.SATFINITE.E4M3.F32.PACK_AB_MERGE_C R25, RZ, R10, RZ ;  /* 0x0000000aff19723e */ /* 0x001fe200048070ff */
[----:B----4-:R-:W-:-:S02]  /*1c490*/  FMUL R10, R226, UR20 ;  /* 0x00000014e20a7c20 */ /* 0x010fc40008400000 */
[----:B------:R-:W4:Y:S03]  /*1c4a0*/  LDL.LU R226, [R1+0x248] ;  /* 0x0002480001e27983 */ /* 0x000f260000300800 */
[----:B------:R-:W-:Y:S01]  /*1c4b0*/  F2FP.SATFINITE.E4M3.F32.PACK_AB_MERGE_C R35, RZ, R10, RZ ;  /* 0x0000000aff23723e */ /* 0x000fe200048070ff */
[----:B--2---:R-:W-:Y:S02]  /*1c4c0*/  FMUL R10, R227, UR20 ;  /* 0x00000014e30a7c20 */ /* 0x004fe40008400000 */
[----:B------:R-:W2:Y:S01]  /*1c4d0*/  LDL.LU R227, [R1+0x24c] ;  /* 0x00024c0001e37983 */ /* 0x000ea20000300800 */
[----:B------:R-:W-:Y:S01]  /*1c4e0*/  ISETP.LT.OR P6, PT, R33, 0x4a, !P0 ;  /* 0x0000004a2100780c */ /* 0x000fe200047c1670 */
[----:B------:R-:W-:Y:S01]  /*1c4f0*/  @!P1 IMAD.X R9, R34, 0x1, R9, P2 ;  /* 0x0000000122099824 */ /* 0x000fe200010e0609 */
[----:B------:R-:W-:Y:S01]  /*1c500*/  LOP3.LUT P5, RZ, R14, 0x200, RZ, 0xc0, !PT ;  /* 0x000002000eff7812 */ /* 0x000fe200078ac0ff */
[----:B------:R-:W2:Y:S10]  /*1c510*/  LDL.LU R223, [R1+0x250] ;  /* 0x0002500001df7983 */ /* 0x000eb40000300800 */
[----:B------:R-:W0:Y:S01]  /*1c520*/  @!P6 LDC.64 R46, c[0x0][0x5c0] ;  /* 0x00017000ff2eeb82 */ /* 0x000e220000000a00 */
[----:B------:R1:W-:Y:S01]  /*1c530*/  @!P1 STG.E.U8 desc[UR14][R8.64+0x48], R15 ;  /* 0x0000480f08009986 */ /* 0x0003e2000c10110e */
[----:B0-----:R-:W-:-:S05]  /*1c540*/  @!P6 IADD3 R94, P1, R94, R46, RZ ;  /* 0x0000002e5e5ee210 */ /* 0x001fca0007f3e0ff */
[----:B------:R-:W-:Y:S01]  /*1c550*/  @!P6 IMAD.X R95, R95, 0x1, R47, P1 ;  /* 0x000000015f5fe824 */ /* 0x000fe200008e062f */
[----:B------:R-:W-:Y:S02]  /*1c560*/  LOP3.LUT P1, RZ, R0, 0x20000, RZ, 0xc0, !PT ;  /* 0x0002000000ff7812 */ /* 0x000fe4000782c0ff */
[----:B------:R-:W-:-:S11]  /*1c570*/  LOP3.LUT P3, RZ, R14, 0x100, RZ, 0xc0, !PT ;  /* 0x000001000eff7812 */ /* 0x000fd6000786c0ff */
[----:B-1----:R-:W0:Y:S01]  /*1c580*/  @!P1 LDC.64 R8, c[0x0][0x5c0] ;  /* 0x00017000ff089b82 */ /* 0x002e220000000a00 */
[----:B------:R1:W-:Y:S01]  /*1c590*/  @!P6 STG.E.U8 desc[UR14][R94.64+0x49], R25 ;  /* 0x000049195e00e986 */ /* 0x0003e2000c10110e */
[----:B------:R-:W-:-:S03]  /*1c5a0*/  F2FP.SATFINITE.E4M3.F32.PACK_AB_MERGE_C R15, RZ, R10, RZ ;  /* 0x0000000aff0f723e */ /* 0x000fc600048070ff */
[----:B------:R-:W-:Y:S01]  /*1c5b0*/  @!P5 STG.E.U8 desc[UR14][R38.64+0x50], R35 ;  /* 0x000050232600d986 */ /* 0x000fe2000c10110e */
[----:B------:R-:W-:-:S03]  /*1c5c0*/  ISETP.LT.OR P5, PT, R33, 0x52, !P0 ;  /* 0x000000522100780c */ /* 0x000fc600047a1670 */
[----:B------:R1:W-:Y:S01]  /*1c5d0*/  @!P3 STG.E.U8 desc[UR14][R36.64+0x51], R15 ;  /* 0x0000510f2400b986 */ /* 0x0003e2000c10110e */
[----:B0-----:R-:W-:Y:S01]  /*1c5e0*/  @!P1 IADD3 R90, P3, R90, R8, RZ ;  /* 0x000000085a5a9210 */ /* 0x001fe20007f7e0ff */
[----:B---3--:R-:W-:Y:S02]  /*1c5f0*/  FMUL R8, R224, UR20 ;  /* 0x00000014e0087c20 */ /* 0x008fe40008400000 */
[----:B------:R-:W3:Y:S02]  /*1c600*/  LDL.LU R224, [R1+0x254] ;  /* 0x0002540001e07983 */ /* 0x000ee40000300800 */
[----:B------:R-:W-:Y:S01]  /*1c610*/  @!P1 IMAD.X R91, R91, 0x1, R9, P3 ;  /* 0x000000015b5b9824 */ /* 0x000fe200018e0609 */
[----:B-1----:R-:W-:-:S03]  /*1c620*/  F2FP.SATFINITE.E4M3.F32.PACK_AB_MERGE_C R25, RZ, R8, RZ ;  /* 0x00000008ff19723e */ /* 0x002fc600048070ff */
[----:B------:R-:W0:Y:S02]  /*1c630*/  @!P5 LDC.64 R8, c[0x0][0x5c0] ;  /* 0x00017000ff08db82 */ /* 0x000e240000000a00 */
[----:B------:R1:W-:Y:S01]  /*1c640*/  @!P1 STG.E.U8 desc[UR14][R90.64+0x50], R25 ;  /* 0x000050195a009986 */ /* 0x0003e2000c10110e */
[----:B0-----:R-:W-:Y:S01]  /*1c650*/  @!P5 IADD3 R8, P6, R11, R8, RZ ;  /* 0x000000080b08d210 */ /* 0x001fe20007fde0ff */
[----:B------:R-:W-:Y:S02]  /*1c660*/  FMUL R10, R225, UR20 ;  /* 0x00000014e10a7c20 */ /* 0x000fe40008400000 */
[----:B------:R-:W3:Y:S03]  /*1c670*/  LDL.LU R225, [R1+0x258] ;  /* 0x0002580001e17983 */ /* 0x000ee60000300800 */
[----:B------:R-:W-:Y:S01]  /*1c680*/  F2FP.SATFINITE.E4M3.F32.PACK_AB_MERGE_C R11, RZ, R10, RZ ;  /* 0x0000000aff0b723e */ /* 0x000fe200048070ff */
[----:B------:R-:W-:-:S05]  /*1c690*/  FMUL R10, R222, UR20 ;  /* 0x00000014de0a7c20 */ /* 0x000fca0008400000 */
[----:B------:R-:W-:Y:S01]  /*1c6a0*/  F2FP.SATFINITE.E4M3.F32.PACK_AB_MERGE_C R15, RZ, R10, RZ ;  /* 0x0000000aff0f723e */ /* 0x000fe200048070ff */
[----:B----4-:R-:W-:Y:S02]  /*1c6b0*/  FMUL R10, R226, UR20 ;  /* 0x00000014e20a7c20 */ /* 0x010fe40008400000 */
[----:B------:R-:W4:Y:S03]  /*1c6c0*/  LDL.LU R226, [R1+0x25c] ;  /* 0x00025c0001e27983 */ /* 0x000f260000300800 */
[----:B-1----:R-:W-:Y:S01]  /*1c6d0*/  F2FP.SATFINITE.E4M3.F32.PACK_AB_MERGE_C R25, RZ, R10, RZ ;  /* 0x0000000aff19723e */ /* 0x002fe200048070ff */
[----:B--2---:R-:W-:Y:S02]  /*1c6e0*/  FMUL R10, R227, UR20 ;  /* 0x00000014e30a7c20 */ /* 0x004fe40008400000 */
[----:B------:R-:W2:Y:S01]  /*1c6f0*/  LDL.LU R227, [R1+0x260] ;  /* 0x0002600001e37983 */ /* 0x000ea20000300800 */
[C---:B------:R-:W-:Y:S01]  /*1c700*/  LOP3.LUT P4, RZ, R14.reuse, 0x80, RZ, 0xc0, !PT ;  /* 0x000000800eff7812 */ /* 0x040fe2000788c0ff */
[----:B------:R-:W-:Y:S01]  /*1c710*/  @!P5 IMAD.X R9, R97, 0x1, R9, P6 ;  /* 0x000000016109d824 */ /* 0x000fe200030e0609 */
[----:B------:R-:W-:Y:S01]  /*1c720*/  LOP3.LUT P2, RZ, R14, 0x40, RZ, 0xc0, !PT ;  /* 0x000000400eff7812 */ /* 0x000fe2000784c0ff */
[----:B------:R-:W2:Y:S04]  /*1c730*/  LDL.LU R222, [R1+0x264] ;  /* 0x0002640001de7983 */ /* 0x000ea80000300800 */
[----:B------:R0:W-:Y:S06]  /*1c740*/  @!P5 STG.E.U8 desc[UR14][R8.64+0x51], R11 ;  /* 0x0000510b0800d986 */ /* 0x0001ec000c10110e */
[----:B------:R1:W-:Y:S01]  /*1c750*/  @!P4 STG.E.U8 desc[UR14][R30.64+0x58], R15 ;  /* 0x0000580f1e00c986 */ /* 0x0003e2000c10110e */
[----:B------:R-:W-:-:S13]  /*1c760*/  ISETP.LT.OR P4, PT, R33, 0x59, !P0 ;  /* 0x000000592100780c */ /* 0x000fda0004781670 */
[----:B------:R-:W1:Y:S01]  /*1c770*/  @!P4 LDC.64 R34, c[0x0][0x5c0] ;  /* 0x00017000ff22cb82 */ /* 0x000e620000000a00 */
[----:B------:R-:W-:Y:S01]  /*1c780*/  @!P2 STG.E.U8 desc[UR14][R28.64+0x59], R25 ;  /* 0x000059191c00a986 */ /* 0x000fe2000c10110e */
[----:B0-----:R-:W-:Y:S02]  /*1c790*/  F2FP.SATFINITE.E4M3.F32.PACK_AB_MERGE_C R9, RZ, R10, RZ ;  /* 0x0000000aff09723e */ /* 0x001fe400048070ff */
[----:B-1----:R-:W-:-:S05]  /*1c7a0*/  @!P4 IADD3 R98, P2, R98, R34, RZ ;  /* 0x000000226262c210 */ /* 0x002fca0007f5e0ff */
[----:B------:R-:W-:Y:S01]  /*1c7b0*/  @!P4 IMAD.X R99, R99, 0x1, R35, P2 ;  /* 0x000000016363c824 */ /* 0x000fe200010e0623 */
[----:B------:R-:W-:-:S13]  /*1c7c0*/  ISETP.LT.OR P2, PT, R33, 0x5a, !P0 ;  /* 0x0000005a2100780c */ /* 0x000fda0004741670 */
[----:B------:R-:W0:Y:S01]  /*1c7d0*/  @!P2 LDC.64 R10, c[0x0][0x5c0] ;  /* 0x00017000ff0aab82 */ /* 0x000e220000000a00 */
[----:B------:R1:W-:Y:S01]  /*1c7e0*/  @!P4 STG.E.U8 desc[UR14][R98.64+0x58], R9 ;  /* 0x000058096200c986 */ /* 0x0003e2000c10110e */
[----:B------:R-:W-:-:S03]  /*1c7f0*/  FMUL R8, R223, UR20 ;  /* 0x00000014df087c20 */ /* 0x000fc60008400000 */
[----:B------:R-:W2:Y:S01]  /*1c800*/  LDL.LU R223, [R1+0x268] ;  /* 0x0002680001df7983 */ /* 0x000ea20000300800 */
[----:B0-----:R-:W-:-:S05]  /*1c810*/  @!P2 IADD3 R102, P4, R102, R10, RZ ;  /* 0x0000000a6666a210 */ /* 0x001fca0007f9e0ff */
[----:B------:R-:W-:Y:S01]  /*1c820*/  @!P2 IMAD.X R103, R103, 0x1, R11, P4 ;  /* 0x000000016767a824 */ /* 0x000fe200020e060b */
[----:B------:R-:W-:Y:S01]  /*1c830*/  F2FP.SATFINITE.E4M3.F32.PACK_AB_MERGE_C R11, RZ, R8, RZ ;  /* 0x00000008ff0b723e */ /* 0x000fe200048070ff */
[----:B---3--:R-:W-:Y:S02]  /*1c840*/  FMUL R8, R224, UR20 ;  /* 0x00000014e0087c20 */ /* 0x008fe40008400000 */
[----:B------:R-:W3:Y:S03]  /*1c850*/  LDL.LU R224, [R1+0x26c] ;  /* 0x00026c0001e07983 */ /* 0x000ee60000300800 */
[----:B------:R-:W-:Y:S01]  /*1c860*/  F2FP.SATFINITE.E4M3.F32.PACK_AB_MERGE_C R15, RZ, R8, RZ ;  /* 0x00000008ff0f723e */ /* 0x000fe200048070ff */
[----:B------:R0:W-:Y:S01]  /*1c870*/  @!P2 STG.E.U8 desc[UR14][R102.64+0x59], R11 ;  /* 0x0000590b6600a986 */ /* 0x0001e2000c10110e */
[----:B------:R-:W-:-:S03]  /*1c880*/  FMUL R8, R225, UR20 ;  /* 0x00000014e1087c20 */ /* 0x000fc60008400000 */
[----:B------:R-:W3:Y:S02]  /*1c890*/  LDL.LU R225, [R1+0x270] ;  /* 0x0002700001e17983 */ /* 0x000ee40000300800 */
[----:B-1----:R-:W-:Y:S01]  /*1c8a0*/  F2FP.SATFINITE.E4M3.F32.PACK_AB_MERGE_C R9, RZ, R8, RZ ;  /* 0x00000008ff09723e */ /* 0x002fe200048070ff */
[----:B----4-:R-:W-:Y:S02]  /*1c8b0*/  FMUL R8, R226, UR20 ;  /* 0x00000014e2087c20 */ /* 0x010fe40008400000 */
[----:B------:R-:W4:Y:S03]  /*1c8c0*/  LDL.LU R226, [R1+0x274] ;  /* 0x0002740001e27983 */ /* 0x000f260000300800 */
[----:B0-----:R-:W-:Y:S01]  /*1c8d0*/  F2FP.SATFINITE.E4M3.F32.PACK_AB_MERGE_C R11, RZ, R8, RZ ;  /* 0x00000008ff0b723e */ /* 0x001fe200048070ff */
[----:B--2---:R-:W-:Y:S02]  /*1c8e0*/  FMUL R8, R227, UR20 ;  /* 0x00000014e3087c20 */ /* 0x004fe40008400000 */
[----:B------:R-:W2:Y:S01]  /*1c8f0*/  LDL.LU R227, [R1+0x278] ;  /* 0x0002780001e37983 */ /* 0x000ea20000300800 */
[----:B------:R-:W-:-:S13]  /*1c900*/  LOP3.LUT P3, RZ, R14, 0x20, RZ, 0xc0, !PT ;  /* 0x000000200eff7812 */ /* 0x000fda000786c0ff */
[----:B------:R-:W-:Y:S01]  /*1c910*/  @!P3 STG.E.U8 desc[UR14][R26.64+0x60], R15 ;  /* 0x0000600f1a00b986 */ /* 0x000fe2000c10110e */
[----:B------:R-:W-:Y:S02]  /*1c920*/  ISETP.LT.OR P3, PT, R33, 0x61, !P0 ;  /* 0x000000612100780c */ /* 0x000fe40004761670 */
[----:B------:R-:W-:-:S11]  /*1c930*/  LOP3.LUT P1, RZ, R14, 0x10, RZ, 0xc0, !PT ;  /* 0x000000100eff7812 */ /* 0x000fd6000782c0ff */
[----:B------:R-:W0:Y:S01]  /*1c940*/  @!P3 LDC.64 R28, c[0x0][0x5c0] ;  /* 0x00017000ff1cbb82 */ /* 0x000e220000000a00 */
[----:B------:R-:W-:Y:S01]  /*1c950*/  LOP3.LUT P2, RZ, R0, 0x4000, RZ, 0xc0, !PT ;  /* 0x0000400000ff7812 */ /* 0x000fe2000784c0ff */
[----:B------:R1:W-:Y:S01]  /*1c960*/  @!P1 STG.E.U8 desc[UR14][R22.64+0x61], R9 ;  /* 0x0000610916009986 */ /* 0x0003e2000c10110e */
[----:B0-----:R-:W-:-:S05]  /*1c970*/  @!P3 IADD3 R100, P1, R100, R28, RZ ;  /* 0x0000001c6464b210 */ /* 0x001fca0007f3e0ff */
[----:B------:R-:W-:-:S06]  /*1c980*/  @!P3 IMAD.X R101, R101, 0x1, R29, P1 ;  /* 0x000000016565b824 */ /* 0x000fcc00008e061d */
[----:B------:R-:W0:Y:S01]  /*1c990*/  @!P2 LDC.64 R28, c[0x0][0x5c0] ;  /* 0x00017000ff1cab82 */ /* 0x000e220000000a00 */
[----:B-1----:R-:W-:Y:S01]  /*1c9a0*/  F2FP.SATFINITE.E4M3.F32.PACK_AB_MERGE_C R9, RZ, R8, RZ ;  /* 0x00000008ff09723e */ /* 0x002fe200048070ff */
[----:B------:R-:W-:Y:S02]  /*1c9b0*/  FMUL R8, R222, UR20 ;  /* 0x00000014de087c20 */ /* 0x000fe40008400000 */
[----:B------:R-:W2:Y:S04]  /*1c9c0*/  LDL.LU R222, [R1+0x27c] ;  /* 0x00027c0001de7983 */ /* 0x000ea80000300800 */
[----:B------:R1:W-:Y:S01]  /*1c9d0*/  @!P3 STG.E.U8 desc[UR14][R100.64+0x60], R11 ;  /* 0x0000600b6400b986 */ /* 0x0003e2000c10110e */
[----:B------:R-:W-:Y:S02]  /*1c9e0*/  F2FP.SATFINITE.E4M3.F32.PACK_AB_MERGE_C R15, RZ, R8, RZ ;  /* 0x00000008ff0f723e */ /* 0x000fe400048070ff */
[----:B------:R-:W-:Y:S01]  /*1c9f0*/  LOP3.LUT P1, RZ, R0, 0x2000, RZ, 0xc0, !PT ;  /* 0x0000200000ff7812 */ /* 0x000fe2000782c0ff */
[----:B------:R-:W-:-:S02]  /*1ca00*/  FMUL R8, R223, UR20 ;  /* 0x00000014df087c20 */ /* 0x000fc40008400000 */
[----:B------:R-:W2:Y:S01]  /*1ca10*/  LDL.LU R223, [R1+0x280] ;  /* 0x0002800001df7983 */ /* 0x000ea20000300800 */
[----:B0-----:R-:W-:-:S05]  /*1ca20*/  @!P2 IADD3 R92, P3, R92, R28, RZ ;  /* 0x0000001c5c5ca210 */ /* 0x001fca0007f7e0ff */
[----:B------:R-:W-:Y:S01]  /*1ca30*/  @!P2 IMAD.X R93, R93, 0x1, R29, P3 ;  /* 0x000000015d5da824 */ /* 0x000fe200018e061d */
[----:B------:R-:W-:-:S04]  /*1ca40*/  ISETP.LT.OR P3, PT, R33, 0x69, !P1 ;  /* 0x000000692100780c */ /* 0x000fc80004f61670 */
[----:B------:R0:W-:Y:S01]  /*1ca50*/  @!P2 STG.E.U8 desc[UR14][R92.64+0x61], R9 ;  /* 0x000061095c00a986 */ /* 0x0001e2000c10110e */
[----:B------:R-:W-:Y:S02]  /*1ca60*/  ISETP.LT.OR P2, PT, R33, 0x6a, !P1 ;  /* 0x0000006a2100780c */ /* 0x000fe40004f41670 */
[----:B-1----:R-:W-:Y:S01]  /*1ca70*/  F2FP.SATFINITE.E4M3.F32.PACK_AB_MERGE_C R11, RZ, R8, RZ ;  /* 0x00000008ff0b723e */ /* 0x002fe200048070ff */
[----:B---3--:R-:W-:Y:S02]  /*1ca80*/  FMUL R8, R224, UR20 ;  /* 0x00000014e0087c20 */ /* 0x008fe40008400000 */
[----:B------:R-:W3:Y:S03]  /*1ca90*/  LDL.LU R224, [R1+0x284] ;  /* 0x0002840001e07983 */ /* 0x000ee60000300800 */
[----:B0-----:R-:W-:Y:S01]  /*1caa0*/  F2FP.SATFINITE.E4M3.F32.PACK_AB_MERGE_C R9, RZ, R8, RZ ;  /* 0x00000008ff09723e */ /* 0x001fe200048070ff */
[----:B------:R-:W-:Y:S04]  /*1cab0*/  @!P3 STG.E.U8 desc[UR14][R20.64+0x68], R15 ;  /* 0x0000680f1400b986 */ /* 0x000fe8000c10110e */
[----:B------:R0:W-:Y:S01]  /*1cac0*/  @!P2 STG.E.U8 desc[UR14][R18.64+0x69], R11 ;  /* 0x0000690b1200a986 */ /* 0x0001e2000c10110e */
[----:B------:R-:W-:-:S03]  /*1cad0*/  FMUL R8, R225, UR20 ;  /* 0x00000014e1087c20 */ /* 0x000fc60008400000 */
[----:B------:R-:W3:Y:S02]  /*1cae0*/  LDL.LU R225, [R1+0x288] ;  /* 0x0002880001e17983 */ /* 0x000ee40000300800 */
[----:B0-----:R-:W-:Y:S01]  /*1caf0*/  F2FP.SATFINITE.E4M3.F32.PACK_AB_MERGE_C R11, RZ, R8, RZ ;  /* 0x00000008ff0b723e */ /* 0x001fe200048070ff */
[----:B----4-:R-:W-:Y:S02]  /*1cb00*/  FMUL R8, R226, UR20 ;  /* 0x00000014e2087c20 */ /* 0x010fe40008400000 */
[----:B------:R-:W4:Y:S03]  /*1cb10*/  LDL.LU R226, [R1+0x28c] ;  /* 0x00028c0001e27983 */ /* 0x000f260000300800 */
[----:B------:R-:W-:Y:S01]  /*1cb20*/  F2FP.SATFINITE.E4M3.F32.PACK_AB_MERGE_C R15, RZ, R8, RZ ;  /* 0x00000008ff0f723e */ /* 0x000fe200048070ff */
[----:B--2---:R-:W-:Y:S02]  /*1cb30*/  FMUL R8, R227, UR20 ;  /* 0x00000014e3087c20 */ /* 0x004fe40008400000 */
[----:B------:R-:W2:Y:S01]  /*1cb40*/  LDL.LU R227, [R1+0x290] ;  /* 0x0002900001e37983 */ /* 0x000ea20000300800 */
[----:B------:R-:W-:-:S13]  /*1cb50*/  LOP3.LUT P3, RZ, R0, 0x1000, RZ, 0xc0, !PT ;  /* 0x0000100000ff7812 */ /* 0x000fda000786c0ff */
[----:B------:R-:W0:Y:S01]  /*1cb60*/  @!P3 LDC.64 R22, c[0x0][0x5c0] ;  /* 0x00017000ff16bb82 */ /* 0x000e220000000a00 */
[C---:B------:R-:W-:Y:S02]  /*1cb70*/  LOP3.LUT P4, RZ, R0.reuse, 0x8000, RZ, 0xc0, !PT ;  /* 0x0000800000ff7812 */ /* 0x040fe4000788c0ff */
[----:B------:R-:W-:Y:S02]  /*1cb80*/  LOP3.LUT P5, RZ, R0, 0x10000, RZ, 0xc0, !PT ;  /* 0x0001000000ff7812 */ /* 0x000fe400078ac0ff */
[----:B------:R-:W-:-:S11]  /*1cb90*/  ISETP.NE.AND P6, PT, R110, RZ, PT ;  /* 0x000000ff6e00720c */ /* 0x000fd60003fc5270 */
[----:B------:R-:W1:Y:S01]  /*1cba0*/  @!P5 LDC.64 R20, c[0x0][0x5c0] ;  /* 0x00017000ff14db82 */ /* 0x000e620000000a00 */
[----:B0-----:R-:W-:-:S05]  /*1cbb0*/  @!P3 IADD3 R88, P2, R88, R22, RZ ;  /* 0x000000165858b210 */ /* 0x001fca0007f5e0ff */
[----:B------:R-:W-:Y:S02]  /*1cbc0*/  @!P3 IMAD.X R89, R89, 0x1, R23, P2 ;  /* 0x000000015959b824 */ /* 0x000fe400010e0617 */
[----:B------:R-:W0:Y:S03]  /*1cbd0*/  @!P4 LDC.64 R22, c[0x0][0x5c0] ;  /* 0x00017000ff16cb82 */ /* 0x000e260000000a00 */
[----:B------:R-:W-:Y:S01]  /*1cbe0*/  @!P3 STG.E.U8 desc[UR14][R88.64+0x68], R9 ;  /* 0x000068095800b986 */ /* 0x000fe2000c10110e */
[----:B------:R-:W-:Y:S02]  /*1cbf0*/  ISETP.LT.OR P3, PT, R33, 0x71, !P1 ;  /* 0x000000712100780c */ /* 0x000fe40004f61670 */
[----:B0-----:R-:W-:-:S05]  /*1cc00*/  @!P4 IADD3 R104, P2, R104, R22, RZ ;  /* 0x000000166868c210 */ /* 0x001fca0007f5e0ff */
[----:B------:R-:W-:Y:S01]  /*1cc10*/  @!P4 IMAD.X R105, R105, 0x1, R23, P2 ;  /* 0x000000016969c824 */ /* 0x000fe200010e0617 */
[C---:B------:R-:W-:Y:S01]  /*1cc20*/  ISETP.LT.OR P2, PT, R33.reuse, 0x79, !P1 ;  /* 0x000000792100780c */ /* 0x040fe20004f41670 */
[----:B------:R-:W0:Y:S03]  /*1cc30*/  @!P6 LDC.64 R22, c[0x0][0x5c0] ;  /* 0x00017000ff16eb82 */ /* 0x000e260000000a00 */
[----:B------:R-:W-:Y:S04]  /*1cc40*/  @!P4 STG.E.U8 desc[UR14][R104.64+0x69], R11 ;  /* 0x0000690b6800c986 */ /* 0x000fe8000c10110e */
[----:B------:R1:W-:Y:S01]  /*1cc50*/  @!P3 STG.E.U8 desc[UR14][R16.64+0x70], R15 ;  /* 0x0000700f1000b986 */ /* 0x0003e2000c10110e */
[----:B------:R-:W-:-:S02]  /*1cc60*/  ISETP.LT.OR P3, PT, R33, 0x72, !P1 ;  /* 0x000000722100780c */ /* 0x000fc40004f61670 */
[----:B------:R-:W-:Y:S02]  /*1cc70*/  ISETP.LT.OR P1, PT, R33, 0x7a, !P1 ;  /* 0x0000007a2100780c */ /* 0x000fe40004f21670 */
[----:B------:R-:W-:Y:S01]  /*1cc80*/  F2FP.SATFINITE.E4M3.F32.PACK_AB_MERGE_C R19, RZ, R8, RZ ;  /* 0x00000008ff13723e */ /* 0x000fe200048070ff */
[----:B------:R-:W3:Y:S08]  /*1cc90*/  @!P2 LDC.64 R26, c[0x0][0x5c0] ;  /* 0x00017000ff1aab82 */ /* 0x000ef00000000a00 */
[----:B------:R0:W-:Y:S01]  /*1cca0*/  @!P3 STG.E.U8 desc[UR14][R12.64+0x71], R19 ;  /* 0x000071130c00b986 */ /* 0x0001e2000c10110e */
[----:B-1----:R-:W-:Y:S01]  /*1ccb0*/  @!P5 IADD3 R8, P3, R107, R20, RZ ;  /* 0x000000146b08d210 */ /* 0x002fe20007f7e0ff */
[----:B------:R-:W1:Y:S01]  /*1ccc0*/  @!P1 LDC.64 R14, c[0x0][0x5c0] ;  /* 0x00017000ff0e9b82 */ /* 0x000e620000000a00 */
[----:B------:R-:W-:-:S03]  /*1ccd0*/  FMUL R10, R222, UR20 ;  /* 0x00000014de0a7c20 */ /* 0x000fc60008400000 */
[----:B------:R-:W-:Y:S01]  /*1cce0*/  @!P5 IMAD.X R9, R106, 0x1, R21, P3 ;  /* 0x000000016a09d824 */ /* 0x000fe200018e0615 */
[C---:B------:R-:W-:Y:S02]  /*1ccf0*/  ISETP.LT.OR P3, PT, R33.reuse, 0x79, !P0 ;  /* 0x000000792100780c */ /* 0x040fe40004761670 */
[----:B------:R-:W-:Y:S02]  /*1cd00*/  ISETP.LT.OR P0, PT, R33, 0x7a, !P0 ;  /* 0x0000007a2100780c */ /* 0x000fe40004701670 */
[----:B------:R-:W-:Y:S02]  /*1cd10*/  F2FP.SATFINITE.E4M3.F32.PACK_AB_MERGE_C R17, RZ, R10, RZ ;  /* 0x0000000aff11723e */ /* 0x000fe400048070ff */
[----:B0-----:R-:W-:Y:S01]  /*1cd20*/  @!P6 IADD3 R10, P4, R109, R22, RZ ;  /* 0x000000166d0ae210 */ /* 0x001fe20007f9e0ff */
[----:B------:R-:W-:-:S04]  /*1cd30*/  FMUL R12, R223, UR20 ;  /* 0x00000014df0c7c20 */ /* 0x000fc80008400000 */
[----:B------:R-:W-:Y:S02]  /*1cd40*/  @!P6 IMAD.X R11, R108, 0x1, R23, P4 ;  /* 0x000000016c0be824 */ /* 0x000fe400020e0617 */
[----:B------:R-:W0:Y:S01]  /*1cd50*/  @!P3 LDC.64 R22, c[0x0][0x5c0] ;  /* 0x00017000ff16bb82 */ /* 0x000e220000000a00 */
[----:B------:R1:W-:Y:S01]  /*1cd60*/  @!P5 STG.E.U8 desc[UR14][R8.64+0x70], R17 ;  /* 0x000070110800d986 */ /* 0x0003e2000c10110e */
[----:B------:R-:W-:Y:S02]  /*1cd70*/  F2FP.SATFINITE.E4M3.F32.PACK_AB_MERGE_C R19, RZ, R12, RZ ;  /* 0x0000000cff13723e */ /* 0x000fe400048070ff */
[----:B---3--:R-:W-:-:S04]  /*1cd80*/  @!P2 IADD3 R12, P4, P5, R24, R26, R3 ;  /* 0x0000001a180ca210 */ /* 0x008fc80007d9e003 */
[----:B------:R-:W3:Y:S01]  /*1cd90*/  @!P0 LDC.64 R28, c[0x0][0x5c0] ;  /* 0x00017000ff1c8b82 */ /* 0x000ee20000000a00 */
[----:B------:R-:W-:Y:S02]  /*1cda0*/  @!P2 IADD3.X R13, R32, R27, R4, P4, P5 ;  /* 0x0000001b200da210 */ /* 0x000fe400027ea404 */
[----:B-1----:R-:W-:Y:S01]  /*1cdb0*/  @!P1 IADD3 R14, P4, P5, R24, R14, R3 ;  /* 0x0000000e180e9210 */ /* 0x002fe20007d9e003 */
[----:B------:R-:W-:-:S03]  /*1cdc0*/  FMUL R8, R224, UR20 ;  /* 0x00000014e0087c20 */ /* 0x000fc60008400000 */
[----:B------:R-:W-:Y:S02]  /*1cdd0*/  @!P1 IADD3.X R15, R32, R15, R4, P4, P5 ;  /* 0x0000000f200f9210 */ /* 0x000fe400027ea404 */
[C---:B------:R-:W-:Y:S02]  /*1cde0*/  @!P3 IADD3 R9, P4, P5, R3.reuse, R24, R2 ;  /* 0x000000180309b210 */ /* 0x040fe40007d9e002 */
[----:B------:R-:W-:Y:S02]  /*1cdf0*/  F2FP.SATFINITE.E4M3.F32.PACK_AB_MERGE_C R21, RZ, R8, RZ ;  /* 0x00000008ff15723e */ /* 0x000fe400048070ff */
[----:B------:R-:W-:Y:S01]  /*1ce00*/  @!P3 IADD3.X R18, R4, R32, R6, P4, P5 ;  /* 0x000000200412b210 */ /* 0x000fe200027ea406 */
[----:B------:R1:W-:Y:S01]  /*1ce10*/  @!P6 STG.E.U8 desc[UR14][R10.64+0x71], R19 ;  /* 0x000071130a00e986 */ /* 0x0003e2000c10110e */
[----:B------:R-:W-:-:S03]  /*1ce20*/  @!P0 IADD3 R25, P4, P5, R3, R24, R2 ;  /* 0x0000001803198210 */ /* 0x000fc60007d9e002 */
[----:B------:R0:W-:Y:S02]  /*1ce30*/  @!P2 STG.E.U8 desc[UR14][R12.64+0x78], R21 ;  /* 0x000078150c00a986 */ /* 0x0001e4000c10110e */
[----:B0-----:R-:W-:Y:S02]  /*1ce40*/  @!P3 IADD3 R8, P2, R9, R22, RZ ;  /* 0x000000160908b210 */ /* 0x001fe40007f5e0ff */
[----:B------:R-:W-:Y:S01]  /*1ce50*/  @!P0 IADD3.X R32, R4, R32, R6, P4, P5 ;  /* 0x0000002004208210 */ /* 0x000fe200027ea406 */
[----:B-1----:R-:W-:Y:S01]  /*1ce60*/  FMUL R11, R225, UR20 ;  /* 0x00000014e10b7c20 */ /* 0x002fe20008400000 */
[----:B---3--:R-:W-:Y:S01]  /*1ce70*/  @!P0 IADD3 R10, P4, R25, R28, RZ ;  /* 0x0000001c190a8210 */ /* 0x008fe20007f9e0ff */
[----:B------:R-:W-:Y:S02]  /*1ce80*/  @!P3 IMAD.X R9, R18, 0x1, R23, P2 ;  /* 0x000000011209b824 */ /* 0x000fe400010e0617 */
[----:B----4-:R-:W-:Y:S01]  /*1ce90*/  FMUL R16, R226, UR20 ;  /* 0x00000014e2107c20 */ /* 0x010fe20008400000 */
[----:B------:R-:W-:Y:S01]  /*1cea0*/  F2FP.SATFINITE.E4M3.F32.PACK_AB_MERGE_C R19, RZ, R11, RZ ;  /* 0x0000000bff13723e */ /* 0x000fe200048070ff */
[----:B------:R-:W-:-:S03]  /*1ceb0*/  @!P0 IMAD.X R11, R32, 0x1, R29, P4 ;  /* 0x00000001200b8824 */ /* 0x000fc600020e061d */
[----:B------:R-:W-:Y:S01]  /*1cec0*/  F2FP.SATFINITE.E4M3.F32.PACK_AB_MERGE_C R23, RZ, R16, RZ ;  /* 0x00000010ff17723e */ /* 0x000fe200048070ff */
[----:B------:R3:W-:Y:S04]  /*1ced0*/  @!P1 STG.E.U8 desc[UR14][R14.64+0x79], R19 ;  /* 0x000079130e009986 */ /* 0x0007e8000c10110e */
[----:B------:R3:W-:Y:S01]  /*1cee0*/  @!P3 STG.E.U8 desc[UR14][R8.64+0x78], R23 ;  /* 0x000078170800b986 */ /* 0x0007e2000c10110e */
[----:B--2---:R-:W-:-:S05]  /*1cef0*/  FMUL R17, R227, UR20 ;  /* 0x00000014e3117c20 */ /* 0x004fca0008400000 */
[----:B------:R-:W-:-:S05]  /*1cf00*/  F2FP.SATFINITE.E4M3.F32.PACK_AB_MERGE_C R17, RZ, R17, RZ ;  /* 0x00000011ff11723e */ /* 0x000fca00048070ff */
[----:B------:R3:W-:Y:S02]  /*1cf10*/  @!P0 STG.E.U8 desc[UR14][R10.64+0x79], R17 ;  /* 0x000079110a008986 */ /* 0x0007e4000c10110e */
.L_x_41:
[----:B------:R-:W-:Y:S05]  /*1cf20*/  BSYNC B0 ;  /* 0x0000000000007941 */ /* 0x000fea0003800000 */
.L_x_37:
[----:B0-23--:R-:W2:Y:S04]  /*1cf30*/  LDL.LU R9, [R1+0x29c] ;  /* 0x00029c0001097983 */ /* 0x00dea80000300800 */
[----:B------:R-:W2:Y:S01]  /*1cf40*/  LDL.LU R8, [R1+0x2a8] ;  /* 0x0002a80001087983 */ /* 0x000ea20000300800 */
[----:B------:R-:W-:Y:S01]  /*1cf50*/  ULDC UR6, c[0x0][0xc] ;  /* 0x0000030000067ab9 */ /* 0x000fe20000000800 */
[----:B------:R-:W-:Y:S01]  /*1cf60*/  ULDC UR7, c[0x0][0x10] ;  /* 0x0000040000077ab9 */ /* 0x000fe20000000800 */
[----:B-1----:R-:W2:Y:S01]  /*1cf70*/  LDC R11, c[0x0][0x14] ;  /* 0x00000500ff0b7b82 */ /* 0x002ea20000000800 */
[----:B------:R-:W-:Y:S01]  /*1cf80*/  UIMAD.WIDE.U32 UR6, UR6, UR7, URZ ;  /* 0x00000007060672a5 */ /* 0x000fe2000f8e003f */
[----:B------:R-:W-:-:S05]  /*1cf90*/  UMOV UR9, 0xffffffff ;  /* 0xffffffff00097882 */ /* 0x000fca0000000000 */
[----:B--2---:R-:W-:-:S04]  /*1cfa0*/  IMAD.WIDE.U32 R8, R11, UR6, R8 ;  /* 0x000000060b087c25 */ /* 0x004fc8000f8e0008 */
[----:B------:R-:W-:Y:S01]  /*1cfb0*/  IMAD R11, R11, UR7, RZ ;  /* 0x000000070b0b7c24 */ /* 0x000fe2000f8e02ff */
[----:B------:R-:W-:Y:S01]  /*1cfc0*/  ULDC.64 UR6, c[0x0][0x650] ;  /* 0x0001940000067ab9 */ /* 0x000fe20000000a00 */
[----:B------:R-:W-:Y:S01]  /*1cfd0*/  IMAD.MOV.U32 R20, RZ, RZ, R8 ;  /* 0x000000ffff147224 */ /* 0x000fe200078e0008 */
[----:B------:R-:W-:Y:S01]  /*1cfe0*/  ISETP.GE.U32.AND P0, PT, R8, UR6, PT ;  /* 0x0000000608007c0c */ /* 0x000fe2000bf06070 */
[----:B------:R-:W-:Y:S01]  /*1cff0*/  IMAD.IADD R21, R9, 0x1, R11 ;  /* 0x0000000109157824 */ /* 0x000fe200078e020b */
[----:B------:R-:W-:Y:S01]  /*1d000*/  PRMT R9, RZ, 0x7610, R9 ;  /* 0x00007610ff097816 */ /* 0x000fe20000000009 */
[----:B------:R-:W-:-:S03]  /*1d010*/  IMAD.MOV.U32 R8, RZ, RZ, -0x1 ;  /* 0xffffffffff087424 */ /* 0x000fc600078e00ff */
[----:B------:R0:W-:Y:S01]  /*1d020*/  STL [R1+0x29c], R21 ;  /* 0x00029c1501007387 */ /* 0x0001e20000100800 */
[----:B------:R-:W-:-:S03]  /*1d030*/  ISETP.GE.U32.AND.EX P0, PT, R21, UR7, PT, P0 ;  /* 0x0000000715007c0c */ /* 0x000fc6000bf06100 */
[----:B------:R0:W-:Y:S04]  /*1d040*/  STL [R1+0x2a8], R20 ;  /* 0x0002a81401007387 */ /* 0x0001e80000100800 */
[----:B------:R0:W-:Y:S06]  /*1d050*/  STL [R1+0x2a4], R8 ;  /* 0x0002a40801007387 */ /* 0x0001ec0000100800 */
[----:B------:R-:W-:Y:S05]  /*1d060*/  @P0 BRA `(.L_x_42) ;  /* 0x0000000400780947 */ /* 0x000fea0003800000 */
[----:B------:R-:W0:Y:S01]  /*1d070*/  S2R R15, SR_CTAID.X ;  /* 0x00000000000f7919 */ /* 0x000e220000002500 */
[----:B------:R-:W-:Y:S01]  /*1d080*/  ULDC.64 UR18, c[0x0][0x628] ;  /* 0x00018a0000127ab9 */ /* 0x000fe20000000a00 */
[----:B------:R-:W1:Y:S01]  /*1d090*/  LDC R16, c[0x0][0x144] ;  /* 0x00005100ff107b82 */ /* 0x000e620000000800 */
[----:B------:R-:W-:Y:S01]  /*1d0a0*/  ULDC UR6, c[0x0][0x150] ;  /* 0x0000540000067ab9 */ /* 0x000fe20000000800 */
[----:B------:R-:W2:Y:S01]  /*1d0b0*/  S2R R19, SR_CTAID.Y ;  /* 0x0000000000137919 */ /* 0x000ea20000002600 */
[----:B------:R-:W-:Y:S01]  /*1d0c0*/  ISETP.NE.U32.AND P0, PT, RZ, UR18, PT ;  /* 0x00000012ff007c0c */ /* 0x000fe2000bf05070 */
[----:B------:R-:W-:Y:S01]  /*1d0d0*/  ULDC UR23, c[0x0][0x630] ;  /* 0x00018c0000177ab9 */ /* 0x000fe20000000800 */
[----:B------:R-:W-:Y:S02]  /*1d0e0*/  R2UR UR16, R20 ;  /* 0x00000000141072ca */ /* 0x000fe400000e0000 */
[----:B------:R-:W-:Y:S01]  /*1d0f0*/  ISETP.NE.AND.EX P0, PT, RZ, UR19, PT, P0 ;  /* 0x00000013ff007c0c */ /* 0x000fe2000bf05300 */
[----:B-----5:R-:W3:Y:S01]  /*1d100*/  LDC.64 R12, c[0x0][0x620] ;  /* 0x00018800ff0c7b82 */ /* 0x020ee20000000a00 */
[----:B------:R-:W-:-:S02]  /*1d110*/  R2UR UR17, R21 ;  /* 0x00000000151172ca */ /* 0x000fc400000e0000 */
[----:B0-----:R-:W-:-:S05]  /*1d120*/  I2FP.F32.U32 R8, R15 ;  /* 0x0000000f00087245 */ /* 0x001fca0000201000 */
[----:B------:R-:W-:-:S06]  /*1d130*/  FMUL R8, R8, UR6 ;  /* 0x0000000608087c20 */ /* 0x000fcc0008400000 */
[----:B------:R-:W0:Y:S01]  /*1d140*/  F2I.U32.TRUNC.NTZ R8, R8 ;  /* 0x0000000800087305 */ /* 0x000e22000020f000 */
[----:B--2---:R-:W-:Y:S05]  /*1d150*/  @!P0 BRA `(.L_x_43) ;  /* 0x0000000000308947 */ /* 0x004fea0003800000 */
        /* <DEDUP_REMOVED lines=12> */
.L_x_43:
[----:B------:R-:W-:Y:S01]  /*1d220*/  USHF.R.U64 UR9, UR16, UR23, UR17 ;  /* 0x0000001710097299 */ /* 0x000fe20008001211 */
[----:B------:R-:W2:Y:S01]  /*1d230*/  LDC.64 R26, c[0x0][0x640] ;  /* 0x00019000ff1a7b82 */ /* 0x000ea20000000a00 */
[----:B------:R-:W-:Y:S01]  /*1d240*/  USHF.R.U32.HI UR6, URZ, UR23, UR17 ;  /* 0x000000173f067299 */ /* 0x000fe20008011611 */
[----:B0-----:R-:W-:Y:S02]  /*1d250*/  IMAD.MOV R17, RZ, RZ, -R8 ;  /* 0x000000ffff117224 */ /* 0x001fe400078e0a08 */
[----:B------:R-:W-:Y:S01]  /*1d260*/  IMAD.MOV.U32 R8, RZ, RZ, R20 ;  /* 0x000000ffff087224 */ /* 0x000fe200078e0014 */
[----:B------:R-:W-:Y:S01]  /*1d270*/  IADD3 R11, P0, RZ, -UR9, RZ ;  /* 0x80000009ff0b7c10 */ /* 0x000fe2000ff1e0ff */
[----:B-1----:R-:W-:Y:S02]  /*1d280*/  IMAD R23, R16, R17, R15 ;  /* 0x0000001110177224 */ /* 0x002fe400078e020f */
[----:B------:R-:W0:Y:S02]  /*1d290*/  LDC R14, c[0x0][0x618] ;  /* 0x00018600ff0e7b82 */ /* 0x000e240000000800 */
[----:B------:R-:W-:Y:S01]  /*1d2a0*/  IMAD.X R9, RZ, RZ, ~UR6, P0 ;  /* 0x80000006ff097e24 */ /* 0x000fe200080e06ff */
[----:B------:R-:W-:-:S03]  /*1d2b0*/  ULDC UR6, c[0x0][0x154] ;  /* 0x0000550000067ab9 */ /* 0x000fc60000000800 */
[-C--:B---3--:R-:W-:Y:S02]  /*1d2c0*/  IMAD R10, R9, R12.reuse, RZ ;  /* 0x0000000c090a7224 */ /* 0x088fe400078e02ff */
[----:B------:R-:W1:Y:S01]  /*1d2d0*/  LDC R18, c[0x0][0x608] ;  /* 0x00018200ff127b82 */ /* 0x000e620000000800 */
[----:B------:R-:W-:Y:S02]  /*1d2e0*/  IMAD.MOV.U32 R9, RZ, RZ, R21 ;  /* 0x000000ffff097224 */ /* 0x000fe400078e0015 */
[----:B------:R-:W-:-:S05]  /*1d2f0*/  IMAD.WIDE.U32 R8, R11, R12, R8 ;  /* 0x0000000c0b087225 */ /* 0x000fca00078e0008 */
[----:B------:R-:W3:Y:S01]  /*1d300*/  LDC R22, c[0x0][0x658] ;  /* 0x00019600ff167b82 */ /* 0x000ee20000000800 */
[----:B------:R-:W-:Y:S01]  /*1d310*/  IMAD R11, R11, R13, R10 ;  /* 0x0000000d0b0b7224 */ /* 0x000fe200078e020a */
[----:B------:R-:W-:Y:S01]  /*1d320*/  I2FP.F32.U32 R10, R19 ;  /* 0x00000013000a7245 */ /* 0x000fe20000201000 */
[----:B------:R-:W-:Y:S01]  /*1d330*/  IMAD.MOV.U32 R13, RZ, RZ, 0x1 ;  /* 0x00000001ff0d7424 */ /* 0x000fe200078e00ff */
[----:B--2---:R-:W-:Y:S01]  /*1d340*/  ISETP.NE.U32.AND P0, PT, R26, RZ, PT ;  /* 0x000000ff1a00720c */ /* 0x004fe20003f05070 */
[----:B------:R-:W-:Y:S02]  /*1d350*/  IMAD.IADD R9, R9, 0x1, R11 ;  /* 0x0000000109097824 */ /* 0x000fe400078e020b */
[----:B------:R-:W-:Y:S01]  /*1d360*/  FMUL R10, R10, UR6 ;  /* 0x000000060a0a7c20 */ /* 0x000fe20008400000 */
[----:B------:R-:W2:Y:S01]  /*1d370*/  LDC R20, c[0x0][0x148] ;  /* 0x00005200ff147b82 */ /* 0x000ea20000000800 */
[----:B------:R-:W-:Y:S01]  /*1d380*/  ISETP.NE.AND.EX P0, PT, R27, RZ, PT, P0 ;  /* 0x000000ff1b00720c */ /* 0x000fe20003f05300 */
[----:B------:R-:W-:Y:S01]  /*1d390*/  IMAD.MOV.U32 R11, RZ, RZ, -0x1 ;  /* 0xffffffffff0b7424 */ /* 0x000fe200078e00ff */
[-CC-:B0-----:R-:W-:Y:S01]  /*1d3a0*/  SHF.R.U64 R16, R8, R14.reuse, R9.reuse ;  /* 0x0000000e08107219 */ /* 0x181fe20000001209 */
[----:B------:R0:W4:Y:S01]  /*1d3b0*/  F2I.U32.TRUNC.NTZ R17, R10 ;  /* 0x0000000a00117305 */ /* 0x000122000020f000 */
[----:B------:R-:W-:-:S03]  /*1d3c0*/  SHF.R.U32.HI R9, RZ, R14, R9 ;  /* 0x0000000eff097219 */ /* 0x000fc60000011609 */
[----:B------:R-:W0:Y:S01]  /*1d3d0*/  LDC R21, c[0x0][0x600] ;  /* 0x00018000ff157b82 */ /* 0x000e220000000800 */
[-CC-:B-1----:R-:W-:Y:S02]  /*1d3e0*/  SHF.R.U64 R14, R16, R18.reuse, R9.reuse ;  /* 0x00000012100e7219 */ /* 0x182fe40000001209 */
[----:B------:R-:W-:-:S05]  /*1d3f0*/  SHF.R.U32.HI R9, RZ, R18, R9 ;  /* 0x00000012ff097219 */ /* 0x000fca0000011609 */
[----:B------:R-:W1:Y:S01]  /*1d400*/  LDC R24, c[0x0][0x648] ;  /* 0x00019200ff187b82 */ /* 0x000e620000000800 */
[-CC-:B---3--:R-:W-:Y:S02]  /*1d410*/  SHF.R.U64 R18, R14, R22.reuse, R9.reuse ;  /* 0x000000160e127219 */ /* 0x188fe40000001209 */
[-C--:B------:R-:W-:Y:S02]  /*1d420*/  SHF.L.U32 R11, R11, R22.reuse, RZ ;  /* 0x000000160b0b7219 */ /* 0x080fe400000006ff */
[-C--:B------:R-:W-:Y:S01]  /*1d430*/  SHF.R.U32.HI R9, RZ, R22.reuse, R9 ;  /* 0x00000016ff097219 */ /* 0x080fe20000011609 */
[----:B------:R-:W-:Y:S01]  /*1d440*/  IMAD.MOV.U32 R8, RZ, RZ, R18 ;  /* 0x000000ffff087224 */ /* 0x000fe200078e0012 */
[----:B------:R-:W-:Y:S01]  /*1d450*/  SHF.L.U32 R162, R13, R22, RZ ;  /* 0x000000160da27219 */ /* 0x000fe200000006ff */
[----:B------:R-:W3:Y:S01]  /*1d460*/  LDC R28, c[0x0][0x638] ;  /* 0x00018e00ff1c7b82 */ /* 0x000ee20000000800 */
[----:B------:R-:W-:-:S07]  /*1d470*/  LOP3.LUT R25, RZ, R11, RZ, 0x33, !PT ;  /* 0x0000000bff197212 */ /* 0x000fce00078e33ff */
[----:B------:R-:W0:Y:S01]  /*1d480*/  LDC R29, c[0x0][0x610] ;  /* 0x00018400ff1d7b82 */ /* 0x000e220000000800 */
[----:B----4-:R-:W-:Y:S05]  /*1d490*/  @!P0 BRA `(.L_x_44) ;  /* 0x0000000000288947 */ /* 0x010fea0003800000 */
[----:B------:R-:W4:Y:S02]  /*1d4a0*/  LDC R13, c[0x0][0x64c] ;  /* 0x00019300ff0d7b82 */ /* 0x000f240000000800 */
[----:B----4-:R-:W-:-:S05]  /*1d4b0*/  IADD3 R13, P0, R18, R13, RZ ;  /* 0x0000000d120d7210 */ /* 0x010fca0007f1e0ff */
[----:B------:R-:W-:-:S04]  /*1d4c0*/  IMAD.X R15, RZ, RZ, R9, P0 ;  /* 0x000000ffff0f7224 */ /* 0x000fc800000e0609 */
[----:B------:R-:W-:-:S04]  /*1d4d0*/  IMAD.WIDE.U32 R8, R15, R26, RZ ;  /* 0x0000001a0f087225 */ /* 0x000fc800078e00ff */
[----:B0-----:R-:W-:-:S04]  /*1d4e0*/  IMAD.WIDE.U32 R10, P0, R13, R27, R8 ;  /* 0x0000001b0d0a7225 */ /* 0x001fc80007800008 */
[----:B------:R-:W-:-:S04]  /*1d4f0*/  IMAD.WIDE.U32 R8, R13, R26, RZ ;  /* 0x0000001a0d087225 */ /* 0x000fc800078e00ff */
[----:B------:R-:W-:Y:S01]  /*1d500*/  IMAD.X R13, RZ, RZ, RZ, P0 ;  /* 0x000000ffff0d7224 */ /* 0x000fe200000e06ff */
[----:B------:R-:W-:Y:S01]  /*1d510*/  IADD3 RZ, P0, R9, R10, RZ ;  /* 0x0000000a09ff7210 */ /* 0x000fe20007f1e0ff */
[----:B------:R-:W-:-:S04]  /*1d520*/  IMAD.MOV.U32 R12, RZ, RZ, R11 ;  /* 0x000000ffff0c7224 */ /* 0x000fc800078e000b */
[----:B------:R-:W-:-:S08]  /*1d530*/  IMAD.WIDE.U32.X R8, R15, R27, R12, P0 ;  /* 0x0000001b0f087225 */ /* 0x000fd000000e040c */
.L_x_44:
[----:B0-----:R-:W0:Y:S01]  /*1d540*/  LDC R10, c[0x0][0x65c] ;  /* 0x00019700ff0a7b82 */ /* 0x001e220000000800 */
[----:B-1----:R-:W-:Y:S01]  /*1d550*/  SHF.R.U64 R8, R8, R24, R9 ;  /* 0x0000001808087219 */ /* 0x002fe20000001209 */
[----:B------:R-:W-:Y:S01]  /*1d560*/  VIADD R13, R21, 0xffffffff ;  /* 0xffffffff150d7836 */ /* 0x000fe20000000000 */
[----:B------:R-:W-:Y:S01]  /*1d570*/  LOP3.LUT R11, R14, R25, RZ, 0xc0, !PT ;  /* 0x000000190e0b7212 */ /* 0x000fe200078ec0ff */
[----:B------:R-:W-:Y:S02]  /*1d580*/  IMAD.MOV R17, RZ, RZ, -R17 ;  /* 0x000000ffff117224 */ /* 0x000fe400078e0a11 */
[----:B------:R-:W-:Y:S02]  /*1d590*/  IMAD.MOV R9, RZ, RZ, -R8 ;  /* 0x000000ffff097224 */ /* 0x000fe400078e0a08 */
[----:B------:R-:W-:Y:S01]  /*1d5a0*/  IMAD R162, R162, R8, R11 ;  /* 0x00000008a2a27224 */ /* 0x000fe200078e020b */
[----:B------:R-:W-:Y:S01]  /*1d5b0*/  LOP3.LUT R11, R16, R13, RZ, 0xc0, !PT ;  /* 0x0000000d100b7212 */ /* 0x000fe200078ec0ff */
[----:B---3--:R-:W-:-:S02]  /*1d5c0*/  IMAD R8, R9, R28, R18 ;  /* 0x0000001c09087224 */ /* 0x008fc400078e0212 */
[----:B------:R-:W-:Y:S02]  /*1d5d0*/  IMAD.MOV.U32 R9, RZ, RZ, 0x1 ;  /* 0x00000001ff097424 */ /* 0x000fe400078e00ff */
[----:B------:R-:W-:Y:S01]  /*1d5e0*/  IMAD R11, R8, R21, R11 ;  /* 0x00000015080b7224 */ /* 0x000fe200078e020b */
[----:B0-----:R-:W-:-:S13]  /*1d5f0*/  ISETP.NE.AND P0, PT, R10, 0x1, PT ;  /* 0x000000010a00780c */ /* 0x001fda0003f05270 */
[----:B--2---:R-:W-:-:S04]  /*1d600*/  @P0 IMAD R23, R20, R17, R19 ;  /* 0x0000001114170224 */ /* 0x004fc800078e0213 */
[----:B------:R-:W-:-:S05]  /*1d610*/  IMAD R162, R162, R29, R23 ;  /* 0x0000001da2a27224 */ /* 0x000fca00078e0217 */
[----:B------:R-:W-:Y:S02]  /*1d620*/  SEL R8, R11, R162, !P0 ;  /* 0x000000a20b087207 */ /* 0x000fe40004000000 */
[----:B------:R-:W-:-:S03]  /*1d630*/  SEL R162, R162, R11, !P0 ;  /* 0x0000000ba2a27207 */ /* 0x000fc60004000000 */
[----:B------:R1:W-:Y:S04]  /*1d640*/  STL [R1+0x2a4], R8 ;  /* 0x0002a40801007387 */ /* 0x0003e80000100800 */
.L_x_42:
[----:B------:R2:W-:Y:S01]  /*1d650*/  STL [R1+0x2a0], R162 ;  /* 0x0002a0a201007387 */ /* 0x0005e20000100800 */
[----:B------:R-:W-:Y:S01]  /*1d660*/  UIMAD.WIDE.U32 UR6, UR5, 0x24924925, URZ ;  /* 0x24924925050678a5 */ /* 0x000fe2000f8e003f */
[----:B------:R-:W-:-:S03]  /*1d670*/  LOP3.LUT P0, RZ, R9, 0xff, RZ, 0xc0, !PT ;  /* 0x000000ff09ff7812 */ /* 0x000fc6000780c0ff */
[----:B------:R-:W-:-:S04]  /*1d680*/  UIADD3 UR6, UR5, -UR7, URZ ;  /* 0x8000000705067290 */ /* 0x000fc8000fffe03f */
[----:B------:R-:W-:-:S04]  /*1d690*/  ULEA.HI UR6, UR6, UR7, URZ, 0x1f ;  /* 0x0000000706067291 */ /* 0x000fc8000f8ff83f */
[----:B------:R-:W-:-:S04]  /*1d6a0*/  USHF.R.U32.HI UR6, URZ, 0x2, UR6 ;  /* 0x000000023f067899 */ /* 0x000fc80008011606 */
[----:B------:R-:W-:Y:S01]  /*1d6b0*/  UIMAD UR5, UR6, -0x7, UR5 ;  /* 0xfffffff9060578a4 */ /* 0x000fe2000f8e0205 */
[----:B--2---:R-:W-:Y:S11]  /*1d6c0*/  @P0 BRA `(.L_x_45) ;  /* 0xfffffe3c00480947 */ /* 0x004ff6000383ffff */
[----:B------:R-:W-:Y:S05]  /*1d6d0*/  EXIT ;  /* 0x000000000000794d */ /* 0x000fea0003800000 */
.L_x_7:
[----:B------:R-:W2:Y:S01]  /*1d6e0*/  LDL R20, [R1+0x2a8] ;  /* 0x0002a80001147983 */ /* 0x000ea20000100800 */
[----:B------:R-:W-:-:S03]  /*1d6f0*/  ULDC.64 UR4, c[0x0][0x650] ;  /* 0x0001940000047ab9 */ /* 0x000fc60000000a00 */
[----:B------:R-:W3:Y:S01]  /*1d700*/  LDL R21, [R1+0x29c] ;  /* 0x00029c0001157983 */ /* 0x000ee20000100800 */
[----:B------:R-:W-:Y:S01]  /*1d710*/  PRMT R0, RZ, 0x7610, R0 ;  /* 0x00007610ff007816 */ /* 0x000fe20000000000 */
[----:B------:R-:W-:Y:S02]  /*1d720*/  IMAD.MOV.U32 R5, RZ, RZ, -0x1 ;  /* 0xffffffffff057424 */ /* 0x000fe400078e00ff */
[----:B------:R-:W-:Y:S02]  /*1d730*/  IMAD.MOV.U32 R4, RZ, RZ, -0x1 ;  /* 0xffffffffff047424 */ /* 0x000fe400078e00ff */
[----:B------:R-:W-:Y:S01]  /*1d740*/  IMAD.MOV.U32 R12, RZ, RZ, -0x1 ;  /* 0xffffffffff0c7424 */ /* 0x000fe200078e00ff */
[----:B--2---:R-:W-:-:S04]  /*1d750*/  ISETP.GE.U32.AND P0, PT, R20, UR4, PT ;  /* 0x0000000414007c0c */ /* 0x004fc8000bf06070 */
[----:B---3--:R-:W-:-:S13]  /*1d760*/  ISETP.GE.U32.AND.EX P0, PT, R21, UR5, PT, P0 ;  /* 0x0000000515007c0c */ /* 0x008fda000bf06100 */
[----:B------:R-:W-:Y:S05]  /*1d770*/  @P0 BRA `(.L_x_46) ;  /* 0x0000000400380947 */ /* 0x000fea0003800000 */
[----:B0-----:R-:W0:Y:S01]  /*1d780*/  LDC.64 R16, c[0x0][0x628] ;  /* 0x00018a00ff107b82 */ /* 0x001e220000000a00 */
[----:B------:R-:W-:Y:S02]  /*1d790*/  IMAD.MOV.U32 R8, RZ, RZ, R20 ;  /* 0x000000ffff087224 */ /* 0x000fe400078e0014 */
[----:B------:R-:W-:-:S05]  /*1d7a0*/  IMAD.MOV.U32 R9, RZ, RZ, R21 ;  /* 0x000000ffff097224 */ /* 0x000fca00078e0015 */
[----:B------:R-:W1:Y:S08]  /*1d7b0*/  LDC R10, c[0x0][0x630] ;  /* 0x00018c00ff0a7b82 */ /* 0x000e700000000800 */
[----:B------:R-:W2:Y:S01]  /*1d7c0*/  LDC.64 R18, c[0x0][0x620] ;  /* 0x00018800ff127b82 */ /* 0x000ea20000000a00 */
[----:B0-----:R-:W-:-:S04]  /*1d7d0*/  ISETP.NE.U32.AND P0, PT, R16, RZ, PT ;  /* 0x000000ff1000720c */ /* 0x001fc80003f05070 */
[----:B------:R-:W-:-:S13]  /*1d7e0*/  ISETP.NE.AND.EX P0, PT, R17, RZ, PT, P0 ;  /* 0x000000ff1100720c */ /* 0x000fda0003f05300 */
[----:B-12---:R-:W-:Y:S05]  /*1d7f0*/  @!P0 BRA `(.L_x_47) ;  /* 0x0000000000288947 */ /* 0x006fea0003800000 */
[----:B------:R-:W0:Y:S02]  /*1d800*/  LDC R0, c[0x0][0x634] ;  /* 0x00018d00ff007b82 */ /* 0x000e240000000800 */
[----:B0-----:R-:W-:-:S05]  /*1d810*/  IADD3 R9, P0, R20, R0, RZ ;  /* 0x0000000014097210 */ /* 0x001fca0007f1e0ff */
        /* <DEDUP_REMOVED lines=8> */
.L_x_47:
[-CC-:B------:R-:W-:Y:S01]  /*1d8a0*/  SHF.R.U64 R12, R8, R10.reuse, R9.reuse ;  /* 0x0000000a080c7219 */ /* 0x180fe20000001209 */
[----:B------:R-:W0:Y:S01]  /*1d8b0*/  LDC.64 R22, c[0x0][0x640] ;  /* 0x00019000ff167b82 */ /* 0x000e220000000a00 */
[----:B------:R-:W-:Y:S01]  /*1d8c0*/  SHF.R.U32.HI R0, RZ, R10, R9 ;  /* 0x0000000aff007219 */ /* 0x000fe20000011609 */
[----:B------:R-:W-:Y:S01]  /*1d8d0*/  IMAD.MOV.U32 R4, RZ, RZ, R21 ;  /* 0x000000ffff047224 */ /* 0x000fe200078e0015 */
[----:B------:R-:W-:Y:S01]  /*1d8e0*/  IADD3 R7, P0, RZ, -R12, RZ ;  /* 0x8000000cff077210 */ /* 0x000fe20007f1e0ff */
[----:B------:R-:W-:-:S04]  /*1d8f0*/  IMAD.MOV.U32 R24, RZ, RZ, 0x1 ;  /* 0x00000001ff187424 */ /* 0x000fc800078e00ff */
[----:B------:R-:W1:Y:S01]  /*1d900*/  LDC R6, c[0x0][0x618] ;  /* 0x00018600ff067b82 */ /* 0x000e620000000800 */
[----:B------:R-:W-:-:S04]  /*1d910*/  IMAD.X R5, RZ, RZ, ~R0, P0 ;  /* 0x000000ffff057224 */ /* 0x000fc800000e0e00 */
[----:B------:R-:W-:Y:S02]  /*1d920*/  IMAD R0, R5, R18, RZ ;  /* 0x0000001205007224 */ /* 0x000fe400078e02ff */
[----:B------:R-:W-:Y:S01]  /*1d930*/  IMAD.MOV.U32 R5, RZ, RZ, R4 ;  /* 0x000000ffff057224 */ /* 0x000fe200078e0004 */
[----:B------:R-:W2:Y:S01]  /*1d940*/  LDC R8, c[0x0][0x608] ;  /* 0x00018200ff087b82 */ /* 0x000ea20000000800 */
[----:B------:R-:W-:-:S04]  /*1d950*/  IMAD.MOV.U32 R4, RZ, RZ, R20 ;  /* 0x000000ffff047224 */ /* 0x000fc800078e0014 */
[----:B------:R-:W-:-:S03]  /*1d960*/  IMAD.WIDE.U32 R4, R7, R18, R4 ;  /* 0x0000001207047225 */ /* 0x000fc600078e0004 */
[----:B------:R-:W3:Y:S01]  /*1d970*/  LDC R21, c[0x0][0x658] ;  /* 0x00019600ff157b82 */ /* 0x000ee20000000800 */
[----:B------:R-:W-:Y:S01]  /*1d980*/  IMAD R7, R7, R19, R0 ;  /* 0x0000001307077224 */ /* 0x000fe200078e0200 */
[----:B0-----:R-:W-:-:S03]  /*1d990*/  ISETP.NE.U32.AND P0, PT, R22, RZ, PT ;  /* 0x000000ff1600720c */ /* 0x001fc60003f05070 */
[----:B------:R-:W-:Y:S01]  /*1d9a0*/  IMAD.IADD R5, R5, 0x1, R7 ;  /* 0x0000000105057824 */ /* 0x000fe200078e0207 */
[----:B------:R-:W-:Y:S02]  /*1d9b0*/  ISETP.NE.AND.EX P0, PT, R23, RZ, PT, P0 ;  /* 0x000000ff1700720c */ /* 0x000fe40003f05300 */
[----:B------:R-:W0:Y:S02]  /*1d9c0*/  LDC R16, c[0x0][0x600] ;  /* 0x00018000ff107b82 */ /* 0x000e240000000800 */
[-CC-:B-1----:R-:W-:Y:S01]  /*1d9d0*/  SHF.R.U64 R10, R4, R6.reuse, R5.reuse ;  /* 0x00000006040a7219 */ /* 0x182fe20000001205 */
[----:B------:R-:W-:Y:S01]  /*1d9e0*/  IMAD.MOV.U32 R4, RZ, RZ, -0x1 ;  /* 0xffffffffff047424 */ /* 0x000fe200078e00ff */
[----:B------:R-:W-:-:S04]  /*1d9f0*/  SHF.R.U32.HI R5, RZ, R6, R5 ;  /* 0x00000006ff057219 */ /* 0x000fc80000011605 */
[----:B------:R-:W1:Y:S01]  /*1da00*/  LDC R18, c[0x0][0x648] ;  /* 0x00019200ff127b82 */ /* 0x000e620000000800 */
[-CC-:B--2---:R-:W-:Y:S02]  /*1da10*/  SHF.R.U64 R17, R10, R8.reuse, R5.reuse ;  /* 0x000000080a117219 */ /* 0x184fe40000001205 */
[----:B------:R-:W-:-:S05]  /*1da20*/  SHF.R.U32.HI R0, RZ, R8, R5 ;  /* 0x00000008ff007219 */ /* 0x000fca0000011605 */
[----:B------:R-:W2:Y:S01]  /*1da30*/  LDC R20, c[0x0][0x638] ;  /* 0x00018e00ff147b82 */ /* 0x000ea20000000800 */
[-C--:B---3--:R-:W-:Y:S02]  /*1da40*/  SHF.L.U32 R4, R4, R21.reuse, RZ ;  /* 0x0000001504047219 */ /* 0x088fe400000006ff */
[-CC-:B------:R-:W-:Y:S02]  /*1da50*/  SHF.R.U64 R19, R17, R21.reuse, R0.reuse ;  /* 0x0000001511137219 */ /* 0x180fe40000001200 */
        /* <DEDUP_REMOVED lines=15> */
.L_x_48:
[----:B------:R-:W4:Y:S01]  /*1db50*/  LDC R0, c[0x0][0x65c] ;  /* 0x00019700ff007b82 */ /* 0x000f220000000800 */
[----:B-1----:R-:W-:Y:S01]  /*1db60*/  SHF.R.U64 R3, R4, R18, R5 ;  /* 0x0000001204037219 */ /* 0x002fe20000001205 */
[----:B0-----:R-:W-:Y:S01]  /*1db70*/  VIADD R5, R16, 0xffffffff ;  /* 0xffffffff10057836 */ /* 0x001fe20000000000 */
[----:B------:R-:W-:-:S03]  /*1db80*/  SHF.L.U32 R24, R24, R21, RZ ;  /* 0x0000001518187219 */ /* 0x000fc600000006ff */
[----:B------:R-:W-:Y:S01]  /*1db90*/  IMAD.MOV R4, RZ, RZ, -R3 ;  /* 0x000000ffff047224 */ /* 0x000fe200078e0a03 */
[----:B----4-:R-:W-:Y:S02]  /*1dba0*/  ISETP.NE.AND P0, PT, R0, 0x1, PT ;  /* 0x000000010000780c */ /* 0x010fe40003f05270 */
[----:B------:R-:W-:-:S11]  /*1dbb0*/  LOP3.LUT R0, R17, R26, RZ, 0xc0, !PT ;  /* 0x0000001a11007212 */ /* 0x000fd600078ec0ff */
[----:B------:R-:W-:Y:S02]  /*1dbc0*/  @P0 IMAD R11, R13, R14, R2 ;  /* 0x0000000e0d0b0224 */ /* 0x000fe400078e0202 */
[----:B------:R-:W-:Y:S01]  /*1dbd0*/  IMAD R2, R24, R3, R0 ;  /* 0x0000000318027224 */ /* 0x000fe200078e0200 */
[----:B------:R-:W-:Y:S01]  /*1dbe0*/  LOP3.LUT R3, R10, R5, RZ, 0xc0, !PT ;  /* 0x000000050a037212 */ /* 0x000fe200078ec0ff */
[----:B--2---:R-:W-:Y:S02]  /*1dbf0*/  IMAD R0, R4, R20, R19 ;  /* 0x0000001404007224 */ /* 0x004fe400078e0213 */
[----:B---3--:R-:W-:Y:S02]  /*1dc00*/  IMAD R5, R2, R25, R11 ;  /* 0x0000001902057224 */ /* 0x008fe400078e020b */
[----:B------:R-:W-:Y:S02]  /*1dc10*/  IMAD.MOV.U32 R4, RZ, RZ, 0x1 ;  /* 0x00000001ff047424 */ /* 0x000fe400078e00ff */
[----:B------:R-:W-:-:S03]  /*1dc20*/  IMAD R2, R0, R16, R3 ;  /* 0x0000001000027224 */ /* 0x000fc600078e0203 */
[----:B------:R-:W-:Y:S02]  /*1dc30*/  PRMT R0, R4, 0x7610, R0 ;  /* 0x0000761004007816 */ /* 0x000fe40000000000 */
[----:B------:R-:W-:Y:S02]  /*1dc40*/  SEL R4, R2, R5, !P0 ;  /* 0x0000000502047207 */ /* 0x000fe40004000000 */
[----:B------:R-:W-:-:S07]  /*1dc50*/  SEL R5, R5, R2, !P0 ;  /* 0x0000000205057207 */ /* 0x000fce0004000000 */
.L_x_46:
[----:B------:R-:W-:-:S08]  /*1dc60*/  NOP ;  /* 0x0000000000007918 */ /* 0x000fd00000000000 */
[----:B0-----:R-:W0:-:S00]  /*1dc70*/  USETMAXREG.DEALLOC.CTAPOOL 0x28 ;  /* 0x00000028000079c8 */ /* 0x001e0000080e0500 */
[----:B------:R-:W-:-:S13]  /*1dc80*/  ISETP.NE.AND P0, PT, RZ, UR8, PT ;  /* 0x00000008ff007c0c */ /* 0x000fda000bf05270 */
[----:B------:R-:W-:Y:S05]  /*1dc90*/  @P0 EXIT ;  /* 0x000000000000094d */ /* 0x000fea0003800000 */
[----:B0-----:R-:W-:Y:S01]  /*1dca0*/  LOP3.LUT P0, RZ, R0, 0xff, RZ, 0xc0, !PT ;  /* 0x000000ff00ff7812 */ /* 0x001fe2000780c0ff */
[----:B------:R-:W-:Y:S02]  /*1dcb0*/  IMAD.MOV.U32 R0, RZ, RZ, 0x1 ;  /* 0x00000001ff007424 */ /* 0x000fe400078e00ff */
[----:B------:R-:W-:-:S10]  /*1dcc0*/  IMAD.MOV.U32 R13, RZ, RZ, RZ ;  /* 0x000000ffff0d7224 */ /* 0x000fd400078e00ff */
[----:B------:R-:W-:Y:S05]  /*1dcd0*/  @!P0 BRA `(.L_x_49) ;  /* 0x0000000c00688947 */ /* 0x000fea0003800000 */
[----:B------:R-:W0:Y:S01]  /*1dce0*/  LDC R0, c[0x0][0x28c] ;  /* 0x0000a300ff007b82 */ /* 0x000e220000000800 */
[----:B------:R-:W1:Y:S01]  /*1dcf0*/  S2R R8, SR_CgaCtaId ;  /* 0x0000000000087919 */ /* 0x000e620000008800 */
[----:B------:R-:W-:Y:S01]  /*1dd00*/  ULDC UR5, c[0x0][0x658] ;  /* 0x0001960000057ab9 */ /* 0x000fe20000000800 */
[----:B------:R-:W-:Y:S01]  /*1dd10*/  UMOV UR7, 0xffffffff ;  /* 0xffffffff00077882 */ /* 0x000fe20000000000 */
[----:B------:R-:W-:Y:S01]  /*1dd20*/  ULDC UR6, c[0x0][0xc] ;  /* 0x0000030000067ab9 */ /* 0x000fe20000000800 */
[----:B------:R-:W-:Y:S01]  /*1dd30*/  USHF.L.U32 UR9, UR7, UR5, URZ ;  /* 0x0000000507097299 */ /* 0x000fe2000800063f */
[----:B------:R-:W-:Y:S01]  /*1dd40*/  BSSY B0, `(.L_x_49) ;  /* 0x00000d3000007945 */ /* 0x000fe20003800000 */
[----:B------:R-:W-:Y:S01]  /*1dd50*/  UMOV UR8, 0x1 ;  /* 0x0000000100087882 */ /* 0x000fe20000000000 */
[----:B------:R-:W-:Y:S01]  /*1dd60*/  ULDC UR7, c[0x0][0x10] ;  /* 0x0000040000077ab9 */ /* 0x000fe20000000800 */
[----:B------:R-:W-:Y:S01]  /*1dd70*/  USHF.L.U32 UR5, UR8, UR5, URZ ;  /* 0x0000000508057299 */ /* 0x000fe2000800063f */
[----:B------:R-:W-:Y:S01]  /*1dd80*/  IMAD.MOV.U32 R11, RZ, RZ, 0x1 ;  /* 0x00000001ff0b7424 */ /* 0x000fe200078e00ff */
[----:B------:R-:W-:Y:S01]  /*1dd90*/  UIMAD.WIDE.U32 UR6, UR6, UR7, URZ ;  /* 0x00000007060672a5 */ /* 0x000fe2000f8e003f */
[----:B------:R-:W-:Y:S01]  /*1dda0*/  IMAD.MOV.U32 R13, RZ, RZ, RZ ;  /* 0x000000ffff0d7224 */ /* 0x000fe200078e00ff */
[----:B------:R-:W-:Y:S01]  /*1ddb0*/  ULDC UR8, c[0x0][0x14] ;  /* 0x0000050000087ab9 */ /* 0x000fe20000000800 */
[----:B------:R-:W-:Y:S01]  /*1ddc0*/  ULDC UR4, c[0x0][0x600] ;  /* 0x0001800000047ab9 */ /* 0x000fe20000000800 */
[----:B------:R-:W-:-:S02]  /*1ddd0*/  UIMAD.WIDE.U32 UR22, UR6, UR8, URZ ;  /* 0x00000008061672a5 */ /* 0x000fc4000f8e003f */
[----:B------:R-:W-:Y:S02]  /*1dde0*/  UIMAD UR16, UR7, UR8, URZ ;  /* 0x00000008071072a4 */ /* 0x000fe4000f8e023f */
[----:B------:R-:W-:Y:S02]  /*1ddf0*/  ULOP3.LUT UR21, UR13, 0x2, URZ, 0xfc, !UPT ;  /* 0x000000020d157892 */ /* 0x000fe4000f8efc3f */
[----:B------:R-:W-:Y:S02]  /*1de00*/  UIADD3 UR4, UR4, -0x1, URZ ;  /* 0xffffffff04047890 */ /* 0x000fe4000fffe03f */
[----:B------:R-:W-:Y:S01]  /*1de10*/  ULOP3.LUT UR19, URZ, UR9, URZ, 0x33, !UPT ;  /* 0x000000093f137292 */ /* 0x000fe2000f8e333f */
[----:B0-----:R-:W-:Y:S01]  /*1de20*/  VIADD R0, R0, 0x3f ;  /* 0x0000003f00007836 */ /* 0x001fe20000000000 */
[----:B------:R-:W-:Y:S01]  /*1de30*/  UIADD3 UR16, UR23, UR16, URZ ;  /* 0x0000001017107290 */ /* 0x000fe2000fffe03f */
[----:B------:R-:W-:-:S03]  /*1de40*/  ULDC.64 UR24, c[0x0][0x198] ;  /* 0x0000660000187ab9 */ /* 0x000fc60000000a00 */
[----:B------:R-:W-:-:S04]  /*1de50*/  SHF.R.S32.HI R3, RZ, 0x1f, R0 ;  /* 0x0000001fff037819 */ /* 0x000fc80000011400 */
[----:B------:R-:W-:Y:S01]  /*1de60*/  LEA.HI R3, R3, R0, RZ, 0x6 ;  /* 0x0000000003037211 */ /* 0x000fe200078f30ff */
[C---:B-1----:R-:W-:Y:S02]  /*1de70*/  IMAD.SHL.U32 R7, R8.reuse, 0x40, RZ ;  /* 0x0000004008077824 */ /* 0x042fe400078e00ff */
[----:B------:R-:W-:Y:S01]  /*1de80*/  IMAD.SHL.U32 R8, R8, 0x1000, RZ ;  /* 0x0000100008087824 */ /* 0x000fe200078e00ff */
[----:B------:R-:W-:Y:S01]  /*1de90*/  SHF.R.S32.HI R6, RZ, 0x6, R3 ;  /* 0x00000006ff067819 */ /* 0x000fe20000011403 */
[----:B------:R-:W-:Y:S01]  /*1dea0*/  IMAD.MOV.U32 R0, RZ, RZ, 0x1 ;  /* 0x00000001ff007424 */ /* 0x000fe200078e00ff */
[----:B------:R-:W-:Y:S02]  /*1deb0*/  LOP3.LUT R7, R7, 0x40, RZ, 0xc0, !PT ;  /* 0x0000004007077812 */ /* 0x000fe400078ec0ff */
[----:B------:R-:W-:Y:S01]  /*1dec0*/  LOP3.LUT R8, R8, 0x1000, RZ, 0xc0, !PT ;  /* 0x0000100008087812 */ /* 0x000fe200078ec0ff */
[----:B------:R-:W-:-:S07]  /*1ded0*/  VIADD R9, R6, 0x1 ;  /* 0x0000000106097836 */ /* 0x000fce0000000000 */
.L_x_60:
[----:B------:R-:W-:-:S03]  /*1dee0*/  UMOV UR6, 0xffffffff ;  /* 0xffffffff00067882 */ /* 0x000fc60000000000 */
[----:B------:R-:W-:Y:S05]  /*1def0*/  BRA.DIV UR6, `(.L_x_50) ;  /* 0x0000001206487947 */ /* 0x000fea000b800000 */
[----:B------:R-:W-:-:S13]  /*1df00*/  ELECT P0, URZ, PT ;  /* 0x00000000003f782f */ /* 0x000fda0003800000 */
.L_x_74:
[----:B------:R-:W0:Y:S01]  /*1df10*/  LDC R2, c[0x0][0x28c] ;  /* 0x0000a300ff027b82 */ /* 0x000e220000000800 */
[----:B------:R-:W-:Y:S01]  /*1df20*/  BSSY B1, `(.L_x_51) ;  /* 0x000003a000017945 */ /* 0x000fe20003800000 */
[----:B0-----:R-:W-:-:S13]  /*1df30*/  ISETP.LT.OR P0, PT, R2, 0x1, !P0 ;  /* 0x000000010200780c */ /* 0x001fda0004701670 */
[----:B------:R-:W-:Y:S05]  /*1df40*/  @P0 BRA `(.L_x_52) ;  /* 0x0000000000dc0947 */ /* 0x000fea0003800000 */
[----:B------:R-:W-:Y:S02]  /*1df50*/  IMAD R15, R5, 0x180, RZ ;  /* 0x00000180050f7824 */ /* 0x000fe400078e02ff */
[----:B------:R-:W-:Y:S02]  /*1df60*/  IMAD R14, R4, 0x80, R7 ;  /* 0x00000080040e7824 */ /* 0x000fe400078e0207 */
[----:B------:R-:W-:Y:S02]  /*1df70*/  IMAD.MOV.U32 R18, RZ, RZ, RZ ;  /* 0x000000ffff127224 */ /* 0x000fe400078e00ff */
[----:B------:R-:W-:Y:S02]  /*1df80*/  IMAD.MOV.U32 R2, RZ, RZ, R9 ;  /* 0x000000ffff027224 */ /* 0x000fe400078e0009 */
[----:B------:R-:W-:Y:S02]  /*1df90*/  IMAD.MOV.U32 R3, RZ, RZ, R0 ;  /* 0x000000ffff037224 */ /* 0x000fe400078e0000 */
[----:B------:R-:W-:-:S07]  /*1dfa0*/  IMAD.MOV.U32 R5, RZ, RZ, R13 ;  /* 0x000000ffff057224 */ /* 0x000fce00078e000d */
.L_x_55:
[----:B------:R-:W0:Y:S01]  /*1dfb0*/  S2R R17, SR_CgaCtaId ;  /* 0x0000000000117919 */ /* 0x000e220000008800 */
[----:B------:R-:W-:Y:S01]  /*1dfc0*/  MOV R4, 0x400 ;  /* 0x0000040000047802 */ /* 0x000fe20000000f00 */
[----:B------:R-:W1:Y:S03]  /*1dfd0*/  S2R R10, SR_TID.X ;  /* 0x00000000000a7919 */ /* 0x000e660000002100 */
[----:B0-----:R-:W-:Y:S02]  /*1dfe0*/  LEA R16, R17, R4, 0x18 ;  /* 0x0000000411107211 */ /* 0x001fe400078ec0ff */
[----:B------:R-:W-:Y:S02]  /*1dff0*/  SHF.L.U32 R4, R3, 0x1f, RZ ;  /* 0x0000001f03047819 */ /* 0x000fe400000006ff */
[----:B-1----:R-:W-:Y:S01]  /*1e000*/  LOP3.LUT P1, RZ, R10, 0x7f, RZ, 0xc0, !PT ;  /* 0x0000007f0aff7812 */ /* 0x002fe2000782c0ff */
[----:B------:R-:W-:-:S04]  /*1e010*/  IMAD R17, R5, 0x8, R16 ;  /* 0x0000000805117824 */ /* 0x000fc800078e0210 */
[----:B------:R-:W0:Y:S08]  /*1e020*/  SYNCS.PHASECHK.TRANS64.TRYWAIT P0, [R17+URZ+0x38], R4 ;  /* 0x00003804110075a7 */ /* 0x000e30000800017f */
[----:B------:R-:W1:Y:S01]  /*1e030*/  @!P1 LDC R10, c[0x0][0x500] ;  /* 0x00014000ff0a9b82 */ /* 0x000e620000000800 */
[----:B0-----:R-:W-:Y:S05]  /*1e040*/  @!P0 BRA `(.L_x_53) ;  /* 0x0000001000148947 */ /* 0x001fea0003800000 */
.L_x_75:
[----:B------:R-:W-:Y:S01]  /*1e050*/  UPRMT UR6, UR21, 0x9910, URZ ;  /* 0x0000991015067896 */ /* 0x000fe2000800003f */
[----:B-1----:R1:W-:Y:S03]  /*1e060*/  @!P1 SYNCS.ARRIVE.TRANS64 RZ, [R17+URZ], R10 ;  /* 0x0000000a11ff99a7 */ /* 0x0023e6000800003f */
[----:B------:R-:W-:-:S06]  /*1e070*/  UISETP.NE.AND UP0, UPT, UR6, 0x2, UPT ;  /* 0x000000020600788c */ /* 0x000fcc000bf05270 */
[----:B------:R-:W-:-:S13]  /*1e080*/  PLOP3.LUT P0, PT, PT, PT, UP0, 0x80, 0x0 ;  /* 0x000000000000781c */ /* 0x000fda0003f0f008 */
[----:B-1----:R-:W-:Y:S05]  /*1e090*/  @P0 BRA `(.L_x_54) ;  /* 0x0000000000040947 */ /* 0x002fea0003800000 */
[----:B------:R-:W-:Y:S01]  /*1e0a0*/  BPT.TRAP 0x1 ;  /* 0x000000040000795c */ /* 0x000fe20000300000 */
.L_x_54:
[----:B0-----:R-:W-:Y:S01]  /*1e0b0*/  IMAD R4, R5, 0x6000, R16 ;  /* 0x0000600005047824 */ /* 0x001fe200078e0210 */
[----:B------:R-:W-:Y:S01]  /*1e0c0*/  R2UR UR18, R16 ;  /* 0x00000000101272ca */ /* 0x000fe200000e0000 */
[----:B------:R-:W-:Y:S01]  /*1e0d0*/  VIADD R2, R2, 0xffffffff ;  /* 0xffffffff02027836 */ /* 0x000fe20000000000 */
[----:B------:R-:W-:Y:S01]  /*1e0e0*/  R2UR UR9, R17 ;  /* 0x00000000110972ca */ /* 0x000fe200000e0000 */
[----:B------:R-:W-:Y:S01]  /*1e0f0*/  UIADD3 UR6, UP0, UR24, 0xf0, URZ ;  /* 0x000000f018067890 */ /* 0x000fe2000ff1e03f */
[----:B------:R-:W-:Y:S01]  /*1e100*/  R2UR UR7, R4 ;  /* 0x00000000040772ca */ /* 0x000fe200000e0000 */
[----:B------:R-:W-:Y:S01]  /*1e110*/  IMAD R4, R5, 0x2000, R8 ;  /* 0x0000200005047824 */ /* 0x000fe200078e0208 */
[----:B------:R-:W-:Y:S01]  /*1e120*/  R2UR UR11, R15 ;  /* 0x000000000f0b72ca */ /* 0x000fe200000e0000 */
[----:B------:R-:W-:Y:S01]  /*1e130*/  UIADD3 UR26, UP1, UR24, 0x1f0, URZ ;  /* 0x000001f0181a7890 */ /* 0x000fe2000ff3e03f */
[----:B------:R-:W-:Y:S01]  /*1e140*/  R2UR UR10, R18 ;  /* 0x00000000120a72ca */ /* 0x000fe200000e0000 */
[----:B------:R-:W-:Y:S01]  /*1e150*/  VIADD R5, R5, 0x1 ;  /* 0x0000000105057836 */ /* 0x000fe20000000000 */
[----:B------:R-:W-:Y:S01]  /*1e160*/  R2UR UR8, R4 ;  /* 0x00000000040872ca */ /* 0x000fe200000e0000 */
[----:B------:R-:W-:Y:S01]  /*1e170*/  UIADD3.X UR27, URZ, UR25, URZ, UP1, !UPT ;  /* 0x000000193f1b7290 */ /* 0x000fe20008ffe43f */
[----:B------:R-:W-:Y:S01]  /*1e180*/  R2UR UR12, R12 ;  /* 0x000000000c0c72ca */ /* 0x000fe200000e0000 */
[----:B------:R-:W-:Y:S01]  /*1e190*/  UMOV UR14, 0x0 ;  /* 0x00000000000e7882 */ /* 0x000fe20000000000 */
[----:B------:R-:W-:Y:S01]  /*1e1a0*/  R2UR UR20, R14 ;  /* 0x000000000e1472ca */ /* 0x000fe200000e0000 */
[----:B------:R-:W-:Y:S01]  /*1e1b0*/  UMOV UR15, 0x10000000 ;  /* 0x10000000000f7882 */ /* 0x000fe20000000000 */
[----:B------:R-:W-:Y:S01]  /*1e1c0*/  ISETP.GT.AND P1, PT, R2, 0x1, PT ;  /* 0x000000010200780c */ /* 0x000fe20003f24270 */
[----:B------:R-:W-:Y:S01]  /*1e1d0*/  UIADD3 UR17, UR7, 0x180, URZ ;  /* 0x0000018007117890 */ /* 0x000fe2000fffe03f */
[C---:B------:R-:W-:Y:S01]  /*1e1e0*/  ISETP.NE.AND P0, PT, R5.reuse, 0x7, PT ;  /* 0x000000070500780c */ /* 0x040fe20003f05270 */
[----:B------:R-:W-:Y:S01]  /*1e1f0*/  UIADD3.X UR7, URZ, UR25, URZ, UP0, !UPT ;  /* 0x000000193f077290 */ /* 0x000fe200087fe43f */
[----:B------:R-:W-:Y:S01]  /*1e200*/  VIADD R18, R18, 0x40 ;  /* 0x0000004012127836 */ /* 0x000fe20000000000 */
[----:B------:R-:W-:Y:S01]  /*1e210*/  UMOV UR28, 0x30000 ;  /* 0x00030000001c7882 */ /* 0x000fe20000000000 */
[----:B------:R-:W-:Y:S01]  /*1e220*/  SEL R4, RZ, 0x1, P0 ;  /* 0x00000001ff047807 */ /* 0x000fe20000000000 */
[----:B------:R-:W-:Y:S01]  /*1e230*/  UIADD3 UR18, UR18, 0x2a180, UR8 ;  /* 0x0002a18012127890 */ /* 0x000fe2000fffe008 */
[----:B------:R-:W-:-:S02]  /*1e240*/  SEL R5, R5, RZ, P0 ;  /* 0x000000ff05057207 */ /* 0x000fc40000000000 */
[----:B------:R-:W-:Y:S01]  /*1e250*/  UMOV UR8, UR17 ;  /* 0x0000001100087c82 */ /* 0x000fe20008000000 */
[----:B------:R-:W-:Y:S01]  /*1e260*/  LOP3.LUT R3, R3, R4, RZ, 0x3c, !PT ;  /* 0x0000000403037212 */ /* 0x000fe200078e3cff */
[----:B------:R0:W-:Y:S02]  /*1e270*/  UTMALDG.3D [UR8], [UR6], desc[UR14] ;  /* 0x00000e08060075b4 */ /* 0x0001e40008011000 */
[----:B0-----:R-:W-:Y:S01]  /*1e280*/  UMOV UR11, UR20 ;  /* 0x00000014000b7c82 */ /* 0x001fe20008000000 */
[----:B------:R-:W-:Y:S02]  /*1e290*/  UMOV UR8, UR18 ;  /* 0x0000001200087c82 */ /* 0x000fe40008000000 */
[----:B------:R0:W-:Y:S02]  /*1e2a0*/  UTMALDG.3D.MULTICAST [UR8], [UR26], UR28, desc[UR14] ;  /* 0x00000e081a0073b4 */ /* 0x0001e4000801181c */
[----:B0-----:R-:W-:Y:S05]  /*1e2b0*/  @P1 BRA `(.L_x_55) ;  /* 0xfffffffc003c1947 */ /* 0x001fea000383ffff */
.L_x_52:
[----:B------:R-:W-:Y:S05]  /*1e2c0*/  BSYNC B1 ;  /* 0x0000000000017941 */ /* 0x000fea0003800000 */
.L_x_51:
[----:B------:R-:W2:Y:S01]  /*1e2d0*/  LDL.LU R20, [R1+0x29c] ;  /* 0x00029c0001147983 */ /* 0x000ea20000300800 */
[----:B------:R-:W-:Y:S01]  /*1e2e0*/  LOP3.LUT P1, RZ, R11, 0xff, RZ, 0xc0, !PT ;  /* 0x000000ff0bff7812 */ /* 0x000fe2000782c0ff */
[C---:B------:R-:W-:Y:S01]  /*1e2f0*/  IMAD.IADD R4, R6.reuse, 0x1, R13 ;  /* 0x0000000106047824 */ /* 0x040fe200078e020d */
[----:B------:R-:W-:Y:S01]  /*1e300*/  ULDC.64 UR6, c[0x0][0x650] ;  /* 0x0001940000067ab9 */ /* 0x000fe20000000a00 */
[----:B------:R-:W3:Y:S01]  /*1e310*/  LDL.LU R19, [R1+0x2a8] ;  /* 0x0002a80001137983 */ /* 0x000ee20000300800 */
[----:B------:R-:W-:Y:S01]  /*1e320*/  ISETP.GE.U32.AND P2, PT, R6, 0x7, PT ;  /* 0x000000070600780c */ /* 0x000fe20003f46070 */
[C---:B------:R-:W-:Y:S01]  /*1e330*/  IMAD.WIDE.U32 R2, R4.reuse, 0x24924925, RZ ;  /* 0x2492492504027825 */ /* 0x040fe200078e00ff */
[C---:B------:R-:W-:Y:S01]  /*1e340*/  ISETP.GT.U32.AND P0, PT, R4.reuse, 0x6, PT ;  /* 0x000000060400780c */ /* 0x040fe20003f04070 */
[----:B------:R-:W-:Y:S01]  /*1e350*/  BSSY B1, `(.L_x_56) ;  /* 0x000006f000017945 */ /* 0x000fe20003800000 */
[----:B------:R-:W-:Y:S01]  /*1e360*/  PRMT R11, RZ, 0x7610, R11 ;  /* 0x00007610ff0b7816 */ /* 0x000fe2000000000b */
[----:B------:R-:W-:Y:S01]  /*1e370*/  IMAD.IADD R2, R4, 0x1, -R3 ;  /* 0x0000000104027824 */ /* 0x000fe200078e0a03 */
[----:B------:R-:W-:Y:S01]  /*1e380*/  ISETP.LT.U32.AND P0, PT, R6, 0x7, P0 ;  /* 0x000000070600780c */ /* 0x000fe20000701070 */
[----:B------:R-:W-:-:S02]  /*1e390*/  IMAD.MOV.U32 R12, RZ, RZ, -0x1 ;  /* 0xffffffffff0c7424 */ /* 0x000fc400078e00ff */
[----:B------:R-:W0:Y:S01]  /*1e3a0*/  @P1 S2R R10, SR_CgaCtaId ;  /* 0x00000000000a1919 */ /* 0x000e220000008800 */
[----:B------:R-:W-:Y:S02]  /*1e3b0*/  @P1 MOV R5, 0x400 ;  /* 0x0000040000051802 */ /* 0x000fe40000000f00 */
[----:B------:R-:W-:-:S04]  /*1e3c0*/  LEA.HI R2, R2, R3, RZ, 0x1f ;  /* 0x0000000302027211 */ /* 0x000fc800078ff8ff */
[--C-:B------:R-:W-:Y:S02]  /*1e3d0*/  SHF.R.U32.HI R13, RZ, 0x2, R2.reuse ;  /* 0x00000002ff0d7819 */ /* 0x100fe40000011602 */
[----:B------:R-:W-:Y:S02]  /*1e3e0*/  PRMT R2, RZ, 0x7610, R2 ;  /* 0x00007610ff027816 */ /* 0x000fe40000000002 */
[----:B0-----:R-:W-:Y:S02]  /*1e3f0*/  @P1 LEA R10, R10, R5, 0x18 ;  /* 0x000000050a0a1211 */ /* 0x001fe400078ec0ff */
[----:B------:R-:W-:Y:S02]  /*1e400*/  SEL R5, RZ, 0x1, !P0 ;  /* 0x00000001ff057807 */ /* 0x000fe40004000000 */
[----:B------:R0:W-:Y:S02]  /*1e410*/  @P1 SYNCS.ARRIVE.TRANS64.A1T0 RZ, [R10+URZ+0x88], RZ ;  /* 0x000088ff0aff19a7 */ /* 0x0001e4000810003f */
[----:B------:R-:W-:Y:S01]  /*1e420*/  LOP3.LUT R0, R0, R5, RZ, 0x3c, !PT ;  /* 0x0000000500007212 */ /* 0x000fe200078e3cff */
[----:B------:R-:W-:-:S03]  /*1e430*/  IMAD.MOV.U32 R5, RZ, RZ, -0x1 ;  /* 0xffffffffff057424 */ /* 0x000fc600078e00ff */
[----:B------:R-:W-:Y:S01]  /*1e440*/  @P2 LOP3.LUT R0, R0, 0x1, R13, 0x78, !PT ;  /* 0x0000000100002812 */ /* 0x000fe200078e780d */
[----:B------:R-:W-:Y:S02]  /*1e450*/  IMAD R13, R13, -0x7, R4 ;  /* 0xfffffff90d0d7824 */ /* 0x000fe400078e0204 */
[----:B------:R-:W-:Y:S01]  /*1e460*/  IMAD.MOV.U32 R4, RZ, RZ, -0x1 ;  /* 0xffffffffff047424 */ /* 0x000fe200078e00ff */
[----:B---3--:R-:W-:-:S04]  /*1e470*/  IADD3 R19, P0, R19, UR22, RZ ;  /* 0x0000001613137c10 */ /* 0x008fc8000ff1e0ff */
[----:B--2---:R-:W-:Y:S01]  /*1e480*/  IADD3.X R20, R20, UR16, RZ, P0, !PT ;  /* 0x0000001014147c10 */ /* 0x004fe200087fe4ff */
[----:B------:R0:W-:Y:S01]  /*1e490*/  STL [R1+0x2a8], R19 ;  /* 0x0002a81301007387 */ /* 0x0001e20000100800 */
[----:B------:R-:W-:-:S03]  /*1e4a0*/  ISETP.GE.U32.AND P0, PT, R19, UR6, PT ;  /* 0x0000000613007c0c */ /* 0x000fc6000bf06070 */
[----:B------:R0:W-:Y:S01]  /*1e4b0*/  STL [R1+0x29c], R20 ;  /* 0x00029c1401007387 */ /* 0x0001e20000100800 */
[----:B------:R-:W-:-:S13]  /*1e4c0*/  ISETP.GE.U32.AND.EX P0, PT, R20, UR7, PT, P0 ;  /* 0x0000000714007c0c */ /* 0x000fda000bf06100 */
[----:B0-----:R-:W-:Y:S05]  /*1e4d0*/  @P0 BRA `(.L_x_57) ;  /* 0x0000000400580947 */ /* 0x001fea0003800000 */
[----:B------:R-:W0:Y:S01]  /*1e4e0*/  S2R R14, SR_CTAID.X ;  /* 0x00000000000e7919 */ /* 0x000e220000002500 */
[----:B------:R-:W-:Y:S01]  /*1e4f0*/  ULDC.64 UR6, c[0x0][0x628] ;  /* 0x00018a0000067ab9 */ /* 0x000fe20000000a00 */
[----:B------:R-:W1:Y:S01]  /*1e500*/  LDC R15, c[0x0][0x144] ;  /* 0x00005100ff0f7b82 */ /* 0x000e620000000800 */
[----:B------:R-:W-:Y:S01]  /*1e510*/  ISETP.NE.U32.AND P0, PT, RZ, UR6, PT ;  /* 0x00000006ff007c0c */ /* 0x000fe2000bf05070 */
[----:B------:R-:W2:Y:S01]  /*1e520*/  S2R R10, SR_CTAID.Y ;  /* 0x00000000000a7919 */ /* 0x000ea20000002600 */
[----:B------:R-:W-:Y:S01]  /*1e530*/  ULDC UR8, c[0x0][0x150] ;  /* 0x0000540000087ab9 */ /* 0x000fe20000000800 */
[----:B------:R-:W-:Y:S01]  /*1e540*/  ULDC UR9, c[0x0][0x630] ;  /* 0x00018c0000097ab9 */ /* 0x000fe20000000800 */
[----:B------:R-:W-:Y:S01]  /*1e550*/  ISETP.NE.AND.EX P0, PT, RZ, UR7, PT, P0 ;  /* 0x00000007ff007c0c */ /* 0x000fe2000bf05300 */
[----:B------:R-:W-:Y:S01]  /*1e560*/  IMAD.MOV.U32 R2, RZ, RZ, R19 ;  /* 0x000000ffff027224 */ /* 0x000fe200078e0013 */
[----:B0-----:R-:W-:-:S05]  /*1e570*/  I2FP.F32.U32 R3, R14 ;  /* 0x0000000e00037245 */ /* 0x001fca0000201000 */
[----:B------:R-:W-:Y:S01]  /*1e580*/  FMUL R16, R3, UR8 ;  /* 0x0000000803107c20 */ /* 0x000fe20008400000 */
[----:B------:R-:W-:-:S05]  /*1e590*/  IMAD.MOV.U32 R3, RZ, RZ, R20 ;  /* 0x000000ffff037224 */ /* 0x000fca00078e0014 */
[----:B--2---:R-:W-:Y:S05]  /*1e5a0*/  @!P0 BRA `(.L_x_58) ;  /* 0x0000000000288947 */ /* 0x004fea0003800000 */
[----:B------:R-:W-:Y:S02]  /*1e5b0*/  ULDC UR8, c[0x0][0x634] ;  /* 0x00018d0000087ab9 */ /* 0x000fe40000000800 */
[----:B------:R-:W-:-:S05]  /*1e5c0*/  IADD3 R3, P0, R19, UR8, RZ ;  /* 0x0000000813037c10 */ /* 0x000fca000ff1e0ff */
[----:B------:R-:W-:-:S04]  /*1e5d0*/  IMAD.X R17, RZ, RZ, R20, P0 ;  /* 0x000000ffff117224 */ /* 0x000fc800000e0614 */
[----:B------:R-:W-:-:S04]  /*1e5e0*/  IMAD.WIDE.U32 R4, R17, UR6, RZ ;  /* 0x0000000611047c25 */ /* 0x000fc8000f8e00ff */
[----:B------:R-:W-:-:S04]  /*1e5f0*/  IMAD.WIDE.U32 R4, P0, R3, UR7, R4 ;  /* 0x0000000703047c25 */ /* 0x000fc8000f800004 */
[----:B------:R-:W-:-:S04]  /*1e600*/  IMAD.WIDE.U32 R2, R3, UR6, RZ ;  /* 0x0000000603027c25 */ /* 0x000fc8000f8e00ff */
[----:B------:R-:W-:Y:S01]  /*1e610*/  IMAD.MOV.U32 R2, RZ, RZ, R5 ;  /* 0x000000ffff027224 */ /* 0x000fe200078e0005 */
[----:B------:R-:W-:Y:S01]  /*1e620*/  IADD3 RZ, P1, R3, R4, RZ ;  /* 0x0000000403ff7210 */ /* 0x000fe20007f3e0ff */
[----:B------:R-:W-:-:S04]  /*1e630*/  IMAD.X R3, RZ, RZ, RZ, P0 ;  /* 0x000000ffff037224 */ /* 0x000fc800000e06ff */
[----:B------:R-:W-:-:S08]  /*1e640*/  IMAD.WIDE.U32.X R2, R17, UR7, R2, P1 ;  /* 0x0000000711027c25 */ /* 0x000fd000088e0402 */
.L_x_58:
[--C-:B------:R-:W-:Y:S01]  /*1e650*/  SHF.R.U64 R12, R2, UR9, R3.reuse ;  /* 0x00000009020c7c19 */ /* 0x100fe20008001203 */
[----:B------:R-:W0:Y:S01]  /*1e660*/  F2I.U32.TRUNC.NTZ R16, R16 ;  /* 0x0000001000107305 */ /* 0x000e22000020f000 */
[----:B------:R-:W-:Y:S01]  /*1e670*/  SHF.R.U32.HI R2, RZ, UR9, R3 ;  /* 0x00000009ff027c19 */ /* 0x000fe20008011603 */
[----:B------:R-:W-:Y:S01]  /*1e680*/  ULDC.64 UR6, c[0x0][0x620] ;  /* 0x0001880000067ab9 */ /* 0x000fe20000000a00 */
[----:B------:R-:W-:Y:S01]  /*1e690*/  IADD3 R5, P0, RZ, -R12, RZ ;  /* 0x8000000cff057210 */ /* 0x000fe20007f1e0ff */
[----:B------:R-:W-:Y:S01]  /*1e6a0*/  IMAD.MOV.U32 R3, RZ, RZ, R20 ;  /* 0x000000ffff037224 */ /* 0x000fe200078e0014 */
[----:B------:R-:W-:Y:S01]  /*1e6b0*/  ULDC.64 UR8, c[0x0][0x640] ;  /* 0x0001900000087ab9 */ /* 0x000fe20000000a00 */
[----:B------:R-:W2:Y:S02]  /*1e6c0*/  LDC R17, c[0x0][0x148] ;  /* 0x00005200ff117b82 */ /* 0x000ea40000000800 */
[----:B------:R-:W-:Y:S01]  /*1e6d0*/  IMAD.X R2, RZ, RZ, ~R2, P0 ;  /* 0x000000ffff027224 */ /* 0x000fe200000e0e02 */
[----:B------:R-:W-:-:S03]  /*1e6e0*/  ISETP.NE.U32.AND P0, PT, RZ, UR8, PT ;  /* 0x00000008ff007c0c */ /* 0x000fc6000bf05070 */
[----:B------:R-:W-:Y:S01]  /*1e6f0*/  IMAD R4, R2, UR6, RZ ;  /* 0x0000000602047c24 */ /* 0x000fe2000f8e02ff */
[----:B------:R-:W-:Y:S01]  /*1e700*/  ISETP.NE.AND.EX P0, PT, RZ, UR9, PT, P0 ;  /* 0x00000009ff007c0c */ /* 0x000fe2000bf05300 */
[----:B------:R-:W-:-:S04]  /*1e710*/  IMAD.MOV.U32 R2, RZ, RZ, R19 ;  /* 0x000000ffff027224 */ /* 0x000fc800078e0013 */
[----:B------:R-:W-:Y:S01]  /*1e720*/  IMAD.WIDE.U32 R2, R5, UR6, R2 ;  /* 0x0000000605027c25 */ /* 0x000fe2000f8e0002 */
[----:B------:R-:W-:-:S03]  /*1e730*/  ULDC UR6, c[0x0][0x618] ;  /* 0x0001860000067ab9 */ /* 0x000fc60000000800 */
[----:B------:R-:W-:Y:S01]  /*1e740*/  IMAD R5, R5, UR7, R4 ;  /* 0x0000000705057c24 */ /* 0x000fe2000f8e0204 */
[----:B------:R-:W-:Y:S01]  /*1e750*/  ULDC UR7, c[0x0][0x154] ;  /* 0x0000550000077ab9 */ /* 0x000fe20000000800 */
[----:B0-----:R-:W-:Y:S02]  /*1e760*/  IMAD.MOV R4, RZ, RZ, -R16 ;  /* 0x000000ffff047224 */ /* 0x001fe400078e0a10 */
[----:B------:R-:W-:Y:S02]  /*1e770*/  IMAD.IADD R3, R3, 0x1, R5 ;  /* 0x0000000103037824 */ /* 0x000fe400078e0205 */
[----:B-1----:R-:W-:Y:S01]  /*1e780*/  IMAD R14, R15, R4, R14 ;  /* 0x000000040f0e7224 */ /* 0x002fe200078e020e */
[----:B------:R-:W-:Y:S02]  /*1e790*/  I2FP.F32.U32 R4, R10 ;  /* 0x0000000a00047245 */ /* 0x000fe40000201000 */
[--C-:B------:R-:W-:Y:S02]  /*1e7a0*/  SHF.R.U64 R15, R2, UR6, R3.reuse ;  /* 0x00000006020f7c19 */ /* 0x100fe40008001203 */
[----:B------:R-:W-:Y:S01]  /*1e7b0*/  SHF.R.U32.HI R2, RZ, UR6, R3 ;  /* 0x00000006ff027c19 */ /* 0x000fe20008011603 */
[----:B------:R-:W-:Y:S01]  /*1e7c0*/  FMUL R4, R4, UR7 ;  /* 0x0000000704047c20 */ /* 0x000fe20008400000 */
[----:B------:R-:W-:-:S02]  /*1e7d0*/  ULDC UR6, c[0x0][0x608] ;  /* 0x0001820000067ab9 */ /* 0x000fc40000000800 */
[--C-:B------:R-:W-:Y:S01]  /*1e7e0*/  SHF.R.U64 R18, R15, UR6, R2.reuse ;  /* 0x000000060f127c19 */ /* 0x100fe20008001202 */
[----:B------:R0:W1:Y:S01]  /*1e7f0*/  F2I.U32.TRUNC.NTZ R20, R4 ;  /* 0x0000000400147305 */ /* 0x000062000020f000 */
[----:B------:R-:W-:Y:S01]  /*1e800*/  SHF.R.U32.HI R3, RZ, UR6, R2 ;  /* 0x00000006ff037c19 */ /* 0x000fe20008011602 */
[----:B------:R-:W-:-:S03]  /*1e810*/  ULDC UR6, c[0x0][0x658] ;  /* 0x0001960000067ab9 */ /* 0x000fc60000000800 */
[--C-:B------:R-:W-:Y:S02]  /*1e820*/  SHF.R.U64 R16, R18, UR6, R3.reuse ;  /* 0x0000000612107c19 */ /* 0x100fe40008001203 */
[----:B------:R-:W-:-:S03]  /*1e830*/  SHF.R.U32.HI R19, RZ, UR6, R3 ;  /* 0x00000006ff137c19 */ /* 0x000fc60008011603 */
[----:B------:R-:W-:Y:S02]  /*1e840*/  IMAD.MOV.U32 R2, RZ, RZ, R16 ;  /* 0x000000ffff027224 */ /* 0x000fe400078e0010 */
[----:B------:R-:W-:Y:S01]  /*1e850*/  IMAD.MOV.U32 R3, RZ, RZ, R19 ;  /* 0x000000ffff037224 */ /* 0x000fe200078e0013 */
[----:B0-----:R-:W-:Y:S06]  /*1e860*/  @!P0 BRA `(.L_x_59) ;  /* 0x0000000000288947 */ /* 0x001fec0003800000 */
        /* <DEDUP_REMOVED lines=10> */
.L_x_59:
[----:B------:R-:W0:Y:S01]  /*1e910*/  LDC R4, c[0x0][0x65c] ;  /* 0x00019700ff047b82 */ /* 0x000e220000000800 */
[----:B------:R-:W-:Y:S01]  /*1e920*/  ULDC UR6, c[0x0][0x648] ;  /* 0x0001920000067ab9 */ /* 0x000fe20000000800 */
[----:B------:R-:W-:Y:S01]  /*1e930*/  LOP3.LUT R18, R18, UR19, RZ, 0xc0, !PT ;  /* 0x0000001312127c12 */ /* 0x000fe2000f8ec0ff */
[----:B-1----:R-:W-:Y:S01]  /*1e940*/  IMAD.MOV R20, RZ, RZ, -R20 ;  /* 0x000000ffff147224 */ /* 0x002fe200078e0a14 */
[----:B------:R-:W-:Y:S01]  /*1e950*/  SHF.R.U64 R3, R2, UR6, R3 ;  /* 0x0000000602037c19 */ /* 0x000fe20008001203 */
[----:B------:R-:W-:Y:S01]  /*1e960*/  ULDC UR6, c[0x0][0x638] ;  /* 0x00018e0000067ab9 */ /* 0x000fe20000000800 */
[----:B------:R-:W-:Y:S01]  /*1e970*/  LOP3.LUT R15, R15, UR4, RZ, 0xc0, !PT ;  /* 0x000000040f0f7c12 */ /* 0x000fe2000f8ec0ff */
[----:B------:R-:W-:Y:S01]  /*1e980*/  ULDC UR7, c[0x0][0x610] ;  /* 0x0001840000077ab9 */ /* 0x000fe20000000800 */
[----:B------:R-:W-:Y:S02]  /*1e990*/  IMAD.MOV.U32 R2, RZ, RZ, 0x1 ;  /* 0x00000001ff027424 */ /* 0x000fe400078e00ff */
[----:B------:R-:W-:-:S02]  /*1e9a0*/  IMAD.MOV R5, RZ, RZ, -R3 ;  /* 0x000000ffff057224 */ /* 0x000fc400078e0a03 */
[----:B------:R-:W-:Y:S02]  /*1e9b0*/  IMAD R3, R3, UR5, R18 ;  /* 0x0000000503037c24 */ /* 0x000fe4000f8e0212 */
[----:B------:R-:W-:Y:S01]  /*1e9c0*/  IMAD R16, R5, UR6, R16 ;  /* 0x0000000605107c24 */ /* 0x000fe2000f8e0210 */
[----:B------:R-:W-:-:S03]  /*1e9d0*/  ULDC UR6, c[0x0][0x600] ;  /* 0x0001800000067ab9 */ /* 0x000fc60000000800 */
[----:B------:R-:W-:Y:S01]  /*1e9e0*/  IMAD R5, R16, UR6, R15 ;  /* 0x0000000610057c24 */ /* 0x000fe2000f8e020f */
[----:B0-----:R-:W-:-:S13]  /*1e9f0*/  ISETP.NE.AND P0, PT, R4, 0x1, PT ;  /* 0x000000010400780c */ /* 0x001fda0003f05270 */
[----:B--2---:R-:W-:-:S04]  /*1ea00*/  @P0 IMAD R14, R17, R20, R10 ;  /* 0x00000014110e0224 */ /* 0x004fc800078e020a */
[----:B------:R-:W-:-:S05]  /*1ea10*/  IMAD R14, R3, UR7, R14 ;  /* 0x00000007030e7c24 */ /* 0x000fca000f8e020e */
[----:B------:R-:W-:Y:S02]  /*1ea20*/  SEL R4, R5, R14, !P0 ;  /* 0x0000000e05047207 */ /* 0x000fe40004000000 */
[----:B------:R-:W-:-:S07]  /*1ea30*/  SEL R5, R14, R5, !P0 ;  /* 0x000000050e057207 */ /* 0x000fce0004000000 */
.L_x_57:
[----:B------:R-:W-:Y:S05]  /*1ea40*/  BSYNC B1 ;  /* 0x0000000000017941 */ /* 0x000fea0003800000 */
.L_x_56:
[----:B------:R-:W-:-:S13]  /*1ea50*/  LOP3.LUT P0, RZ, R2, 0xff, RZ, 0xc0, !PT ;  /* 0x000000ff02ff7812 */ /* 0x000fda000780c0ff */
[----:B------:R-:W-:Y:S05]  /*1ea60*/  @P0 BRA `(.L_x_60) ;  /* 0xfffffff4001c0947 */ /* 0x000fea000383ffff */
[----:B------:R-:W-:Y:S05]  /*1ea70*/  BSYNC B0 ;  /* 0x0000000000007941 */ /* 0x000fea0003800000 */
.L_x_49:
[----:B------:R-:W-:-:S03]  /*1ea80*/  UMOV UR6, 0xffffffff ;  /* 0xffffffff00067882 */ /* 0x000fc60000000000 */
[----:B------:R-:W-:Y:S05]  /*1ea90*/  BRA.DIV UR6, `(.L_x_61) ;  /* 0x0000000606947947 */ /* 0x000fea000b800000 */
[----:B------:R-:W-:-:S13]  /*1eaa0*/  ELECT P0, URZ, PT ;  /* 0x00000000003f782f */ /* 0x000fda0003800000 */
.L_x_78:
[----:B------:R-:W-:Y:S04]  /*1eab0*/  BSSY B0, `(.L_x_62) ;  /* 0x0000047000007945 */ /* 0x000fe80003800000 */
[----:B------:R-:W-:Y:S05]  /*1eac0*/  @!P0 BRA `(.L_x_63) ;  /* 0x0000000400148947 */ /* 0x000fea0003800000 */
[----:B------:R-:W-:-:S04]  /*1ead0*/  ULOP3.LUT UR6, UR13, 0x2, URZ, 0xfc, !UPT ;  /* 0x000000020d067892 */ /* 0x000fc8000f8efc3f */
[----:B------:R-:W-:-:S06]  /*1eae0*/  UISETP.NE.AND UP0, UPT, UR6, 0x3, UPT ;  /* 0x000000030600788c */ /* 0x000fcc000bf05270 */
[----:B------:R-:W-:-:S13]  /*1eaf0*/  PLOP3.LUT P0, PT, PT, PT, UP0, 0x80, 0x0 ;  /* 0x000000000000781c */ /* 0x000fda0003f0f008 */
[----:B------:R-:W-:Y:S05]  /*1eb00*/  @!P0 BRA `(.L_x_64) ;  /* 0x0000000000048947 */ /* 0x000fea0003800000 */
[----:B------:R-:W-:Y:S01]  /*1eb10*/  BPT.TRAP 0x1 ;  /* 0x000000040000795c */ /* 0x000fe20000300000 */
.L_x_64:
[----:B------:R-:W0:Y:S01]  /*1eb20*/  S2R R3, SR_CgaCtaId ;  /* 0x0000000000037919 */ /* 0x000e220000008800 */
[----:B------:R-:W-:Y:S02]  /*1eb30*/  MOV R2, 0x400 ;  /* 0x0000040000027802 */ /* 0x000fe40000000f00 */
[----:B------:R-:W-:Y:S02]  /*1eb40*/  SHF.L.U32 R4, R0, 0x1f, RZ ;  /* 0x0000001f00047819 */ /* 0x000fe400000006ff */
[----:B0-----:R-:W-:-:S05]  /*1eb50*/  LEA R2, R3, R2, 0x18 ;  /* 0x0000000203027211 */ /* 0x001fca00078ec0ff */
[----:B------:R-:W-:-:S04]  /*1eb60*/  VIADD R2, R2, 0x38 ;  /* 0x0000003802027836 */ /* 0x000fc80000000000 */
[C---:B------:R-:W-:Y:S02]  /*1eb70*/  IMAD R7, R13.reuse, 0x8, R2 ;  /* 0x000000080d077824 */ /* 0x040fe400078e0202 */
[----:B------:R-:W-:Y:S02]  /*1eb80*/  VIADD R13, R13, 0x1 ;  /* 0x000000010d0d7836 */ /* 0x000fe40000000000 */
[----:B------:R-:W0:Y:S03]  /*1eb90*/  SYNCS.PHASECHK.TRANS64.TRYWAIT P0, [R7+URZ], R4 ;  /* 0x00000004070075a7 */ /* 0x000e26000800017f */
[----:B------:R-:W-:-:S04]  /*1eba0*/  ISETP.NE.AND P1, PT, R13, 0x7, PT ;  /* 0x000000070d00780c */ /* 0x000fc80003f25270 */
[----:B------:R-:W-:Y:S02]  /*1ebb0*/  SEL R3, RZ, 0x1, P1 ;  /* 0x00000001ff037807 */ /* 0x000fe40000800000 */
[----:B------:R-:W-:Y:S02]  /*1ebc0*/  SEL R13, R13, RZ, P1 ;  /* 0x000000ff0d0d7207 */ /* 0x000fe40000800000 */
[----:B------:R-:W-:-:S03]  /*1ebd0*/  LOP3.LUT R6, R0, R3, RZ, 0x3c, !PT ;  /* 0x0000000300067212 */ /* 0x000fc600078e3cff */
[----:B------:R-:W-:Y:S01]  /*1ebe0*/  IMAD R8, R13, 0x8, R2 ;  /* 0x000000080d087824 */ /* 0x000fe200078e0202 */
[----:B------:R-:W-:Y:S01]  /*1ebf0*/  SHF.L.U32 R5, R6, 0x1f, RZ ;  /* 0x0000001f06057819 */ /* 0x000fe200000006ff */
[----:B0-----:R-:W-:Y:S06]  /*1ec00*/  @!P0 BRA `(.L_x_65) ;  /* 0x0000000400588947 */ /* 0x001fec0003800000 */
.L_x_79:
[----:B------:R-:W1:Y:S01]  /*1ec10*/  SYNCS.PHASECHK.TRANS64.TRYWAIT P0, [R8+URZ], R5 ;  /* 0x00000005080075a7 */ /* 0x000e62000800017f */
[----:B------:R-:W-:-:S05]  /*1ec20*/  VIADD R0, R13, 0x1 ;  /* 0x000000010d007836 */ /* 0x000fca0000000000 */
[----:B------:R-:W-:-:S04]  /*1ec30*/  ISETP.NE.AND P1, PT, R0, 0x7, PT ;  /* 0x000000070000780c */ /* 0x000fc80003f25270 */
[----:B------:R-:W-:Y:S02]  /*1ec40*/  SEL R3, RZ, 0x1, P1 ;  /* 0x00000001ff037807 */ /* 0x000fe40000800000 */
[----:B0-----:R-:W-:Y:S02]  /*1ec50*/  SEL R7, R0, RZ, P1 ;  /* 0x000000ff00077207 */ /* 0x001fe40000800000 */
[----:B------:R-:W-:-:S03]  /*1ec60*/  LOP3.LUT R6, R6, R3, RZ, 0x3c, !PT ;  /* 0x0000000306067212 */ /* 0x000fc600078e3cff */
[----:B------:R-:W-:Y:S01]  /*1ec70*/  IMAD R9, R7, 0x8, R2 ;  /* 0x0000000807097824 */ /* 0x000fe200078e0202 */
[----:B------:R-:W-:Y:S01]  /*1ec80*/  SHF.L.U32 R4, R6, 0x1f, RZ ;  /* 0x0000001f06047819 */ /* 0x000fe200000006ff */
[----:B-1----:R-:W-:Y:S06]  /*1ec90*/  @!P0 BRA `(.L_x_66) ;  /* 0x0000000400488947 */ /* 0x002fec0003800000 */
.L_x_80:
[----:B------:R-:W1:Y:S01]  /*1eca0*/  SYNCS.PHASECHK.TRANS64.TRYWAIT P0, [R9+URZ], R4 ;  /* 0x00000004090075a7 */ /* 0x000e62000800017f */
[----:B------:R-:W-:-:S05]  /*1ecb0*/  VIADD R0, R7, 0x1 ;  /* 0x0000000107007836 */ /* 0x000fca0000000000 */
[----:B------:R-:W-:-:S04]  /*1ecc0*/  ISETP.NE.AND P1, PT, R0, 0x7, PT ;  /* 0x000000070000780c */ /* 0x000fc80003f25270 */
[----:B------:R-:W-:Y:S02]  /*1ecd0*/  SEL R3, RZ, 0x1, P1 ;  /* 0x00000001ff037807 */ /* 0x000fe40000800000 */
[----:B------:R-:W-:Y:S02]  /*1ece0*/  SEL R7, R0, RZ, P1 ;  /* 0x000000ff00077207 */ /* 0x000fe40000800000 */
[----:B------:R-:W-:-:S03]  /*1ecf0*/  LOP3.LUT R6, R6, R3, RZ, 0x3c, !PT ;  /* 0x0000000306067212 */ /* 0x000fc600078e3cff */
[----:B0-----:R-:W-:Y:S01]  /*1ed00*/  IMAD R8, R7, 0x8, R2 ;  /* 0x0000000807087824 */ /* 0x001fe200078e0202 */
[----:B------:R-:W-:Y:S01]  /*1ed10*/  SHF.L.U32 R5, R6, 0x1f, RZ ;  /* 0x0000001f06057819 */ /* 0x000fe200000006ff */
[----:B-1----:R-:W-:Y:S06]  /*1ed20*/  @!P0 BRA `(.L_x_67) ;  /* 0x0000000400388947 */ /* 0x002fec0003800000 */
.L_x_81:
        /* <DEDUP_REMOVED lines=9> */
.L_x_82:
[----:B------:R-:W1:Y:S01]  /*1edc0*/  SYNCS.PHASECHK.TRANS64.TRYWAIT P0, [R9+URZ], R4 ;  /* 0x00000004090075a7 */ /* 0x000e62000800017f */
[----:B------:R-:W-:-:S05]  /*1edd0*/  VIADD R0, R7, 0x1 ;  /* 0x0000000107007836 */ /* 0x000fca0000000000 */
[----:B------:R-:W-:-:S04]  /*1ede0*/  ISETP.NE.AND P1, PT, R0, 0x7, PT ;  /* 0x000000070000780c */ /* 0x000fc80003f25270 */
[----:B------:R-:W-:Y:S02]  /*1edf0*/  SEL R3, RZ, 0x1, P1 ;  /* 0x00000001ff037807 */ /* 0x000fe40000800000 */
[----:B------:R-:W-:Y:S02]  /*1ee00*/  SEL R7, R0, RZ, P1 ;  /* 0x000000ff00077207 */ /* 0x000fe40000800000 */
[----:B------:R-:W-:-:S03]  /*1ee10*/  LOP3.LUT R11, R6, R3, RZ, 0x3c, !PT ;  /* 0x00000003060b7212 */ /* 0x000fc600078e3cff */
[----:B------:R-:W-:Y:S01]  /*1ee20*/  IMAD R6, R7, 0x8, R2 ;  /* 0x0000000807067824 */ /* 0x000fe200078e0202 */
[----:B0-----:R-:W-:Y:S01]  /*1ee30*/  SHF.L.U32 R5, R11, 0x1f, RZ ;  /* 0x0000001f0b057819 */ /* 0x001fe200000006ff */
[----:B-1----:R-:W-:Y:S06]  /*1ee40*/  @!P0 BRA `(.L_x_69) ;  /* 0x0000000400188947 */ /* 0x002fec0003800000 */
.L_x_83:
[----:B------:R-:W1:Y:S01]  /*1ee50*/  SYNCS.PHASECHK.TRANS64.TRYWAIT P0, [R6+URZ], R5 ;  /* 0x00000005060075a7 */ /* 0x000e62000800017f */
[----:B------:R-:W-:-:S05]  /*1ee60*/  VIADD R0, R7, 0x1 ;  /* 0x0000000107007836 */ /* 0x000fca0000000000 */
[----:B------:R-:W-:-:S04]  /*1ee70*/  ISETP.NE.AND P1, PT, R0, 0x7, PT ;  /* 0x000000070000780c */ /* 0x000fc80003f25270 */
[----:B0-----:R-:W-:Y:S02]  /*1ee80*/  SEL R4, RZ, 0x1, P1 ;  /* 0x00000001ff047807 */ /* 0x001fe40000800000 */
[----:B------:R-:W-:Y:S02]  /*1ee90*/  SEL R3, R0, RZ, P1 ;  /* 0x000000ff00037207 */ /* 0x000fe40000800000 */
[----:B------:R-:W-:Y:S01]  /*1eea0*/  LOP3.LUT R0, R11, R4, RZ, 0x3c, !PT ;  /* 0x000000040b007212 */ /* 0x000fe200078e3cff */
[----:B-1----:R-:W-:Y:S06]  /*1eeb0*/  @!P0 BRA `(.L_x_70) ;  /* 0x0000000400108947 */ /* 0x002fec0003800000 */
.L_x_84:
[----:B------:R-:W-:Y:S01]  /*1eec0*/  IMAD R3, R3, 0x8, R2 ;  /* 0x0000000803037824 */ /* 0x000fe200078e0202 */
[----:B------:R-:W-:-:S07]  /*1eed0*/  SHF.L.U32 R0, R0, 0x1f, RZ ;  /* 0x0000001f00007819 */ /* 0x000fce00000006ff */
.L_x_71:
[----:B-1----:R1:W2:Y:S02]  /*1eee0*/  SYNCS.PHASECHK.TRANS64.TRYWAIT P0, [R3+URZ], R0 ;  /* 0x00000000030075a7 */ /* 0x0022a4000800017f */
[----:B--2---:R-:W-:Y:S05]  /*1eef0*/  @!P0 NANOSLEEP.SYNCS 0x989680 ;  /* 0x009896800000895d */ /* 0x004fea0003900000 */
[----:B------:R-:W2:Y:S02]  /*1ef00*/  @!P0 SYNCS.PHASECHK.TRANS64 P0, [R3+URZ], R0 ;  /* 0x00000000030085a7 */ /* 0x000ea4000800007f */
[----:B--2---:R-:W-:Y:S05]  /*1ef10*/  @!P0 BRA `(.L_x_71) ;  /* 0xfffffffc00f08947 */ /* 0x004fea000383ffff */
.L_x_63:
[----:B------:R-:W-:Y:S05]  /*1ef20*/  BSYNC B0 ;  /* 0x0000000000007941 */ /* 0x000fea0003800000 */
.L_x_62:
[----:B------:R-:W-:Y:S05]  /*1ef30*/  EXIT ;  /* 0x000000000000794d */ /* 0x000fea0003800000 */
.L_x_21:
[----:B-1----:R-:W-:-:S04]  /*1ef40*/  IMAD.U32 R9, RZ, RZ, UR6 ;  /* 0x00000006ff097e24 */ /* 0x002fc8000f8e00ff */
[----:B------:R1:W3:Y:S03]  /*1ef50*/  SYNCS.PHASECHK.TRANS64.TRYWAIT P0, [R9+URZ], R8 ;  /* 0x00000008090075a7 */ /* 0x0002e6000800017f */
[----:B---3--:R-:W-:Y:S05]  /*1ef60*/  @!P0 NANOSLEEP.SYNCS 0x989680 ;  /* 0x009896800000895d */ /* 0x008fea0003900000 */
[----:B------:R-:W3:Y:S02]  /*1ef70*/  @!P0 SYNCS.PHASECHK.TRANS64 P0, [R9+URZ], R8 ;  /* 0x00000008090085a7 */ /* 0x000ee4000800007f */
[----:B---3--:R-:W-:Y:S05]  /*1ef80*/  @!P0 BRA `(.L_x_21) ;  /* 0xfffffffc00ec8947 */ /* 0x008fea000383ffff */
[----:B------:R-:W-:Y:S05]  /*1ef90*/  BRA `(.L_x_20) ;  /* 0xfffffe3400f07947 */ /* 0x000fea000383ffff */
.L_x_27:
[----:B-----5:R1:W-:Y:S02]  /*1efa0*/  STL [R1+0x2ac], R0 ;  /* 0x0002ac0001007387 */ /* 0x0203e40000100800 */
[----:B-1----:R-:W-:-:S04]  /*1efb0*/  IMAD.U32 R0, RZ, RZ, UR16 ;  /* 0x00000010ff007e24 */ /* 0x002fc8000f8e00ff */
[----:B------:R1:W4:Y:S03]  /*1efc0*/  SYNCS.PHASECHK.TRANS64.TRYWAIT P0, [R0+URZ], R229 ;  /* 0x000000e5000075a7 */ /* 0x000326000800017f */
[----:B----4-:R-:W-:Y:S05]  /*1efd0*/  @!P0 NANOSLEEP.SYNCS 0x989680 ;  /* 0x009896800000895d */ /* 0x010fea0003900000 */
[----:B------:R1:W4:Y:S02]  /*1efe0*/  @!P0 SYNCS.PHASECHK.TRANS64 P0, [R0+URZ], R229 ;  /* 0x000000e5000085a7 */ /* 0x000324000800007f */
[----:B-1----:R1:W5:Y:S02]  /*1eff0*/  LDL.LU R0, [R1+0x2ac] ;  /* 0x0002ac0001007983 */ /* 0x0023640000300800 */
[----:B-1--4-:R-:W-:Y:S05]  /*1f000*/  @!P0 BRA `(.L_x_27) ;  /* 0xfffffffc00e48947 */ /* 0x012fea000383ffff */
[----:B------:R-:W-:Y:S05]  /*1f010*/  BRA `(.L_x_26) ;  /* 0xfffffe5c00447947 */ /* 0x000fea000383ffff */
.L_x_50:
[----:B------:R-:W-:Y:S01]  /*1f020*/  BSSY B1, `(.L_x_72) ;  /* 0x0000006000017945 */ /* 0x000fe20003800000 */
[----:B------:R-:W-:-:S07]  /*1f030*/  IMAD.MOV.U32 R2, RZ, RZ, -0x1 ;  /* 0xffffffffff027424 */ /* 0x000fce00078e00ff */
[----:B------:R-:W-:Y:S05]  /*1f040*/  WARPSYNC.COLLECTIVE R2, `(.L_x_73) ;  /* 0x00000000020c7348 */ /* 0x000fea0003c00000 */
[----:B------:R-:W-:Y:S02]  /*1f050*/  ELECT P0, UR62, PT ;  /* 0x00000000003e782f */ /* 0x000fe40003800000 */
[----:B------:R-:W-:Y:S01]  /*1f060*/  MOV R2, UR62 ;  /* 0x0000003e00027c02 */ /* 0x000fe20008000f00 */
[----:B------:R-:W-:Y:S10]  /*1f070*/  ENDCOLLECTIVE ;  /* 0x000000000000791b */ /* 0x000ff40003800000 */
.L_x_73:
[----:B------:R-:W-:Y:S05]  /*1f080*/  BSYNC B1 ;  /* 0x0000000000017941 */ /* 0x000fea0003800000 */
.L_x_72:
[----:B------:R-:W-:Y:S05]  /*1f090*/  BRA `(.L_x_74) ;  /* 0xffffffec009c7947 */ /* 0x000fea000383ffff */
.L_x_53:
[----:B0-----:R0:W2:Y:S02]  /*1f0a0*/  SYNCS.PHASECHK.TRANS64.TRYWAIT P0, [R17+URZ+0x38], R4 ;  /* 0x00003804110075a7 */ /* 0x0010a4000800017f */
[----:B--2---:R-:W-:Y:S05]  /*1f0b0*/  @!P0 NANOSLEEP.SYNCS 0x989680 ;  /* 0x009896800000895d */ /* 0x004fea0003900000 */
[----:B------:R-:W2:Y:S02]  /*1f0c0*/  @!P0 SYNCS.PHASECHK.TRANS64 P0, [R17+URZ+0x38], R4 ;  /* 0x00003804110085a7 */ /* 0x000ea4000800007f */
[----:B--2---:R-:W-:Y:S05]  /*1f0d0*/  @!P0 BRA `(.L_x_53) ;  /* 0xfffffffc00f08947 */ /* 0x004fea000383ffff */
[----:B------:R-:W-:Y:S05]  /*1f0e0*/  BRA `(.L_x_75) ;  /* 0xffffffec00d87947 */ /* 0x000fea000383ffff */
.L_x_61:
[----:B------:R-:W-:Y:S01]  /*1f0f0*/  BSSY B0, `(.L_x_76) ;  /* 0x0000006000007945 */ /* 0x000fe20003800000 */
[----:B------:R-:W-:-:S07]  /*1f100*/  IMAD.MOV.U32 R2, RZ, RZ, -0x1 ;  /* 0xffffffffff027424 */ /* 0x000fce00078e00ff */
[----:B------:R-:W-:Y:S05]  /*1f110*/  WARPSYNC.COLLECTIVE R2, `(.L_x_77) ;  /* 0x00000000020c7348 */ /* 0x000fea0003c00000 */
[----:B------:R-:W-:Y:S02]  /*1f120*/  ELECT P0, UR62, PT ;  /* 0x00000000003e782f */ /* 0x000fe40003800000 */
[----:B------:R-:W-:Y:S01]  /*1f130*/  MOV R2, UR62 ;  /* 0x0000003e00027c02 */ /* 0x000fe20008000f00 */
[----:B------:R-:W-:Y:S10]  /*1f140*/  ENDCOLLECTIVE ;  /* 0x000000000000791b */ /* 0x000ff40003800000 */
.L_x_77:
[----:B------:R-:W-:Y:S05]  /*1f150*/  BSYNC B0 ;  /* 0x0000000000007941 */ /* 0x000fea0003800000 */
.L_x_76:
[----:B------:R-:W-:Y:S05]  /*1f160*/  BRA `(.L_x_78) ;  /* 0xfffffff800507947 */ /* 0x000fea000383ffff */
.L_x_65:
[----:B0-----:R0:W1:Y:S02]  /*1f170*/  SYNCS.PHASECHK.TRANS64.TRYWAIT P0, [R7+URZ], R4 ;  /* 0x00000004070075a7 */ /* 0x001064000800017f */
[----:B-1----:R-:W-:Y:S05]  /*1f180*/  @!P0 NANOSLEEP.SYNCS 0x989680 ;  /* 0x009896800000895d */ /* 0x002fea0003900000 */
[----:B------:R-:W1:Y:S02]  /*1f190*/  @!P0 SYNCS.PHASECHK.TRANS64 P0, [R7+URZ], R4 ;  /* 0x00000004070085a7 */ /* 0x000e64000800007f */
[----:B-1----:R-:W-:Y:S05]  /*1f1a0*/  @!P0 BRA `(.L_x_65) ;  /* 0xfffffffc00f08947 */ /* 0x002fea000383ffff */
[----:B------:R-:W-:Y:S05]  /*1f1b0*/  BRA `(.L_x_79) ;  /* 0xfffffff800947947 */ /* 0x000fea000383ffff */
.L_x_66:
[----:B0-----:R0:W1:Y:S02]  /*1f1c0*/  SYNCS.PHASECHK.TRANS64.TRYWAIT P0, [R8+URZ], R5 ;  /* 0x00000005080075a7 */ /* 0x001064000800017f */
[----:B-1----:R-:W-:Y:S05]  /*1f1d0*/  @!P0 NANOSLEEP.SYNCS 0x989680 ;  /* 0x009896800000895d */ /* 0x002fea0003900000 */
[----:B------:R-:W1:Y:S02]  /*1f1e0*/  @!P0 SYNCS.PHASECHK.TRANS64 P0, [R8+URZ], R5 ;  /* 0x00000005080085a7 */ /* 0x000e64000800007f */
[----:B-1----:R-:W-:Y:S05]  /*1f1f0*/  @!P0 BRA `(.L_x_66) ;  /* 0xfffffffc00f08947 */ /* 0x002fea000383ffff */
[----:B------:R-:W-:Y:S05]  /*1f200*/  BRA `(.L_x_80) ;  /* 0xfffffff800a47947 */ /* 0x000fea000383ffff */
.L_x_67:
[----:B0-----:R0:W1:Y:S02]  /*1f210*/  SYNCS.PHASECHK.TRANS64.TRYWAIT P0, [R9+URZ], R4 ;  /* 0x00000004090075a7 */ /* 0x001064000800017f */
[----:B-1----:R-:W-:Y:S05]  /*1f220*/  @!P0 NANOSLEEP.SYNCS 0x989680 ;  /* 0x009896800000895d */ /* 0x002fea0003900000 */
[----:B------:R-:W1:Y:S02]  /*1f230*/  @!P0 SYNCS.PHASECHK.TRANS64 P0, [R9+URZ], R4 ;  /* 0x00000004090085a7 */ /* 0x000e64000800007f */
[----:B-1----:R-:W-:Y:S05]  /*1f240*/  @!P0 BRA `(.L_x_67) ;  /* 0xfffffffc00f08947 */ /* 0x002fea000383ffff */
[----:B------:R-:W-:Y:S05]  /*1f250*/  BRA `(.L_x_81) ;  /* 0xfffffff800b47947 */ /* 0x000fea000383ffff */
.L_x_68:
[----:B0-----:R0:W1:Y:S02]  /*1f260*/  SYNCS.PHASECHK.TRANS64.TRYWAIT P0, [R8+URZ], R5 ;  /* 0x00000005080075a7 */ /* 0x001064000800017f */
[----:B-1----:R-:W-:Y:S05]  /*1f270*/  @!P0 NANOSLEEP.SYNCS 0x989680 ;  /* 0x009896800000895d */ /* 0x002fea0003900000 */
[----:B------:R-:W1:Y:S02]  /*1f280*/  @!P0 SYNCS.PHASECHK.TRANS64 P0, [R8+URZ], R5 ;  /* 0x00000005080085a7 */ /* 0x000e64000800007f */
[----:B-1----:R-:W-:Y:S05]  /*1f290*/  @!P0 BRA `(.L_x_68) ;  /* 0xfffffffc00f08947 */ /* 0x002fea000383ffff */
[----:B------:R-:W-:Y:S05]  /*1f2a0*/  BRA `(.L_x_82) ;  /* 0xfffffff800c47947 */ /* 0x000fea000383ffff */
.L_x_69:
[----:B0-----:R0:W1:Y:S02]  /*1f2b0*/  SYNCS.PHASECHK.TRANS64.TRYWAIT P0, [R9+URZ], R4 ;  /* 0x00000004090075a7 */ /* 0x001064000800017f */
[----:B-1----:R-:W-:Y:S05]  /*1f2c0*/  @!P0 NANOSLEEP.SYNCS 0x989680 ;  /* 0x009896800000895d */ /* 0x002fea0003900000 */
[----:B------:R-:W1:Y:S02]  /*1f2d0*/  @!P0 SYNCS.PHASECHK.TRANS64 P0, [R9+URZ], R4 ;  /* 0x00000004090085a7 */ /* 0x000e64000800007f */
[----:B-1----:R-:W-:Y:S05]  /*1f2e0*/  @!P0 BRA `(.L_x_69) ;  /* 0xfffffffc00f08947 */ /* 0x002fea000383ffff */
[----:B------:R-:W-:Y:S05]  /*1f2f0*/  BRA `(.L_x_83) ;  /* 0xfffffff800d47947 */ /* 0x000fea000383ffff */
.L_x_70:
[----:B0-----:R0:W1:Y:S02]  /*1f300*/  SYNCS.PHASECHK.TRANS64.TRYWAIT P0, [R6+URZ], R5 ;  /* 0x00000005060075a7 */ /* 0x001064000800017f */
[----:B-1----:R-:W-:Y:S05]  /*1f310*/  @!P0 NANOSLEEP.SYNCS 0x989680 ;  /* 0x009896800000895d */ /* 0x002fea0003900000 */
[----:B------:R-:W1:Y:S02]  /*1f320*/  @!P0 SYNCS.PHASECHK.TRANS64 P0, [R6+URZ], R5 ;  /* 0x00000005060085a7 */ /* 0x000e64000800007f */
[----:B-1----:R-:W-:Y:S05]  /*1f330*/  @!P0 BRA `(.L_x_70) ;  /* 0xfffffffc00f08947 */ /* 0x002fea000383ffff */
[----:B------:R-:W-:Y:S05]  /*1f340*/  BRA `(.L_x_84) ;  /* 0xfffffff800dc7947 */ /* 0x000fea000383ffff */
.L_x_85:
[----:B------:R-:W-:-:S00]  /*1f350*/  BRA `(.L_x_85) ;  /* 0xfffffffc00fc7947 */ /* 0x000fc0000383ffff */
[----:B------:R-:W-:-:S00]  /*1f360*/  NOP ;  /* 0x0000000000007918 */ /* 0x000fc00000000000 */
        /* <DEDUP_REMOVED lines=9> */
.L_x_86:


//--------------------- .nv.shared._ZN7cutlass13device_kernelINS_4gemm6kernel13GemmUniversalIN4cute5tupleIJiiiiEEENS1_10collective13CollectiveMmaINS1_37MainloopSm90TmaGmmaWarpSpecializedFP8ILi7ENS5_IJNS4_1CILi2EEENSA_ILi1EEESC_EEENS1_35KernelTmaWarpSpecializedCooperativeEEENS5_IJNSA_ILi384EEENSA_ILi128EEENSA_ILi64EEEEEENS_12float_e4m3_tENS5_IJlSC_lEEESK_SL_NS4_8TiledMMAINS4_8MMA_AtomIJNS4_4SM904GMMA31MMA_64x128x32_F32E4M3E4M3_SS_TNILNSP_7ScaleInE1ELSR_1EEEEEENS4_6LayoutISD_NS5_IJSC_NSA_ILi0EEESV_EEEEENS5_IJNS4_10UnderscoreESY_SY_EEEEENS4_13SM90_TMA_LOADENS4_14ComposedLayoutINS4_7SwizzleILi2ELi4ELi3EEENS4_18smem_ptr_flag_bitsILi8EEENSU_INS5_IJNSA_ILi8EEESI_EEENS5_IJSI_SC_EEEEEEEvNS4_8identityENS4_23SM90_TMA_LOAD_MULTICASTES1B_vS1C_EENS_8epilogue10collective6detail29Sm90TmaWarpSpecializedAdapterINS1G_15DefaultEpilogueISK_SL_SL_NS1F_6thread17LinearCombinationISK_Li1EffLNS1K_9ScaleType4KindE0ELNS_15FloatRoundStyleE2ESK_EENS1_15EpilogueDefaultEEEEEvvEEEEvNT_6ParamsE --------------------------
	.section	.nv.shared._ZN7cutlass13device_kernelINS_4gemm6kernel13GemmUniversalIN4cute5tupleIJiiiiEEENS1_10collective13CollectiveMmaINS1_37MainloopSm90TmaGmmaWarpSpecializedFP8ILi7ENS5_IJNS4_1CILi2EEENSA_ILi1EEESC_EEENS1_35KernelTmaWarpSpecializedCooperativeEEENS5_IJNSA_ILi384EEENSA_ILi128EEENSA_ILi64EEEEEENS_12float_e4m3_tENS5_IJlSC_lEEESK_SL_NS4_8TiledMMAINS4_8MMA_AtomIJNS4_4SM904GMMA31MMA_64x128x32_F32E4M3E4M3_SS_TNILNSP_7ScaleInE1ELSR_1EEEEEENS4_6LayoutISD_NS5_IJSC_NSA_ILi0EEESV_EEEEENS5_IJNS4_10UnderscoreESY_SY_EEEEENS4_13SM90_TMA_LOADENS4_14ComposedLayoutINS4_7SwizzleILi2ELi4ELi3EEENS4_18smem_ptr_flag_bitsILi8EEENSU_INS5_IJNSA_ILi8EEESI_EEENS5_IJSI_SC_EEEEEEEvNS4_8identityENS4_23SM90_TMA_LOAD_MULTICASTES1B_vS1C_EENS_8epilogue10collective6detail29Sm90TmaWarpSpecializedAdapterINS1G_15DefaultEpilogueISK_SL_SL_NS1F_6thread17LinearCombinationISK_Li1EffLNS1K_9ScaleType4KindE0ELNS_15FloatRoundStyleE2ESK_EENS1_15EpilogueDefaultEEEEEvvEEEEvNT_6ParamsE,"aw",@nobits
	.sectionflags	@""
	.align	16
	.zero		1024


//--------------------- .nv.shared.reserved.0     --------------------------
	.section	.nv.shared.reserved.0,"aw",@nobits
	.weak		__nv_reservedSMEM_offset_0_alias
	.size		__nv_reservedSMEM_offset_0_alias, 0, 0
	.other		__nv_reservedSMEM_offset_0_alias,@"STO_CUDA_RESERVED_SHARED STV_DEFAULT"
__nv_reservedSMEM_offset_0_alias:
	.zero		0


//--------------------- .nv.global                --------------------------
	.section	.nv.global,"aw",@nobits
.nv.global:
	.type		_ZN40_INTERNAL_c1d76722_4_k_cu_9173d654_163594cute1_E,@object
	.size		_ZN40_INTERNAL_c1d76722_4_k_cu_9173d654_163594cute1_E,(_ZN40_INTERNAL_c1d76722_4_k_cu_9173d654_163594cuda3std3__45__cpo6cbeginE - _ZN40_INTERNAL_c1d76722_4_k_cu_9173d654_163594cute1_E)
_ZN40_INTERNAL_c1d76722_4_k_cu_9173d654_163594cute1_E:
	.zero		1
	.type		_ZN40_INTERNAL_c1d76722_4_k_cu_9173d654_163594cuda3std3__45__cpo6cbeginE,@object
	.size		_ZN40_INTERNAL_c1d76722_4_k_cu_9173d654_163594cuda3std3__45__cpo6cbeginE,(_ZN40_INTERNAL_c1d76722_4_k_cu_9173d654_163594cuda3std3__48in_placeE - _ZN40_INTERNAL_c1d76722_4_k_cu_9173d654_163594cuda3std3__45__cpo6cbeginE)
_ZN40_INTERNAL_c1d76722_4_k_cu_9173d654_163594cuda3std3__45__cpo6cbeginE:
	.zero		1
	.type		_ZN40_INTERNAL_c1d76722_4_k_cu_9173d654_163594cuda3std3__48in_placeE,@object
	.size		_ZN40_INTERNAL_c1d76722_4_k_cu_9173d654_163594cuda3std3__48in_placeE,(_ZN40_INTERNAL_c1d76722_4_k_cu_9173d654_163594cuda3std6ranges3__45__cpo9iter_moveE - _ZN40_INTERNAL_c1d76722_4_k_cu_9173d654_163594cuda3std3__48in_placeE)
_ZN40_INTERNAL_c1d76722_4_k_cu_9173d654_163594cuda3std3__48in_placeE:
	.zero		1
	.type		_ZN40_INTERNAL_c1d76722_4_k_cu_9173d654_163594cuda3std6ranges3__45__cpo9iter_moveE,@object
	.size		_ZN40_INTERNAL_c1d76722_4_k_cu_9173d654_163594cuda3std6ranges3__45__cpo9iter_moveE,(_ZN40_INTERNAL_c1d76722_4_k_cu_9173d654_163594cuda3std3__45__cpo5beginE - _ZN40_INTERNAL_c1d76722_4_k_cu_9173d654_163594cuda3std6ranges3__45__cpo9iter_moveE)
_ZN40_INTERNAL_c1d76722_4_k_cu_9173d654_163594cuda3std6ranges3__45__cpo9iter_moveE:
	.zero		1
	.type		_ZN40_INTERNAL_c1d76722_4_k_cu_9173d654_163594cuda3std3__45__cpo5beginE,@object
	.size		_ZN40_INTERNAL_c1d76722_4_k_cu_9173d654_163594cuda3std3__45__cpo5beginE,(_ZN40_INTERNAL_c1d76722_4_k_cu_9173d654_163594cuda3std3__442_GLOBAL__N__c1d76722_4_k_cu_9173d654_163596ignoreE - _ZN40_INTERNAL_c1d76722_4_k_cu_9173d654_163594cuda3std3__45__cpo5beginE)
_ZN40_INTERNAL_c1d76722_4_k_cu_9173d654_163594cuda3std3__45__cpo5beginE:
	.zero		1
	.type		_ZN40_INTERNAL_c1d76722_4_k_cu_9173d654_163594cuda3std3__442_GLOBAL__N__c1d76722_4_k_cu_9173d654_163596ignoreE,@object
	.size		_ZN40_INTERNAL_c1d76722_4_k_cu_9173d654_163594cuda3std3__442_GLOBAL__N__c1d76722_4_k_cu_9173d654_163596ignoreE,(_ZN40_INTERNAL_c1d76722_4_k_cu_9173d654_163594cute7productE - _ZN40_INTERNAL_c1d76722_4_k_cu_9173d654_163594cuda3std3__442_GLOBAL__N__c1d76722_4_k_cu_9173d654_163596ignoreE)
_ZN40_INTERNAL_c1d76722_4_k_cu_9173d654_163594cuda3std3__442_GLOBAL__N__c1d76722_4_k_cu_9173d654_163596ignoreE:
	.zero		1
	.type		_ZN40_INTERNAL_c1d76722_4_k_cu_9173d654_163594cute7productE,@object
	.size		_ZN40_INTERNAL_c1d76722_4_k_cu_9173d654_163594cute7productE,(_ZN40_INTERNAL_c1d76722_4_k_cu_9173d654_163594cuda3std3__45__cpo3endE - _ZN40_INTERNAL_c1d76722_4_k_cu_9173d654_163594cute7productE)
_ZN40_INTERNAL_c1d76722_4_k_cu_9173d654_163594cute7productE:
	.zero		1
	.type		_ZN40_INTERNAL_c1d76722_4_k_cu_9173d654_163594cuda3std3__45__cpo3endE,@object
	.size		_ZN40_INTERNAL_c1d76722_4_k_cu_9173d654_163594cuda3std3__45__cpo3endE,(_ZN40_INTERNAL_c1d76722_4_k_cu_9173d654_163594cuda3std3__419piecewise_constructE - _ZN40_INTERNAL_c1d76722_4_k_cu_9173d654_163594cuda3std3__45__cpo3endE)
_ZN40_INTERNAL_c1d76722_4_k_cu_9173d654_163594cuda3std3__45__cpo3endE:
	.zero		1
	.type		_ZN40_INTERNAL_c1d76722_4_k_cu_9173d654_163594cuda3std3__419piecewise_constructE,@object
	.size		_ZN40_INTERNAL_c1d76722_4_k_cu_9173d654_163594cuda3std3__419piecewise_constructE,(_ZN40_INTERNAL_c1d76722_4_k_cu_9173d654_163594cuda3std3__45__cpo4cendE - _ZN40_INTERNAL_c1d76722_4_k_cu_9173d654_163594cuda3std3__419piecewise_constructE)
_ZN40_INTERNAL_c1d76722_4_k_cu_9173d654_163594cuda3std3__419piecewise_constructE:
	.zero		1
	.type		_ZN40_INTERNAL_c1d76722_4_k_cu_9173d654_163594cuda3std3__45__cpo4cendE,@object
	.size		_ZN40_INTERNAL_c1d76722_4_k_cu_9173d654_163594cuda3std3__45__cpo4cendE,(_ZN40_INTERNAL_c1d76722_4_k_cu_9173d654_163594cuda3std6ranges3__45__cpo4swapE - _ZN40_INTERNAL_c1d76722_4_k_cu_9173d654_163594cuda3std3__45__cpo4cendE)
_ZN40_INTERNAL_c1d76722_4_k_cu_9173d654_163594cuda3std3__45__cpo4cendE:
	.zero		1
	.type		_ZN40_INTERNAL_c1d76722_4_k_cu_9173d654_163594cuda3std6ranges3__45__cpo4swapE,@object
	.size		_ZN40_INTERNAL_c1d76722_4_k_cu_9173d654_163594cuda3std6ranges3__45__cpo4swapE,(.L_7 - _ZN40_INTERNAL_c1d76722_4_k_cu_9173d654_163594cuda3std6ranges3__45__cpo4swapE)
_ZN40_INTERNAL_c1d76722_4_k_cu_9173d654_163594cuda3std6ranges3__45__cpo4swapE:
	.zero		1
.L_7:


//--------------------- .nv.constant0._ZN7cutlass13device_kernelINS_4gemm6kernel13GemmUniversalIN4cute5tupleIJiiiiEEENS1_10collective13CollectiveMmaINS1_37MainloopSm90TmaGmmaWarpSpecializedFP8ILi7ENS5_IJNS4_1CILi2EEENSA_ILi1EEESC_EEENS1_35KernelTmaWarpSpecializedCooperativeEEENS5_IJNSA_ILi384EEENSA_ILi128EEENSA_ILi64EEEEEENS_12float_e4m3_tENS5_IJlSC_lEEESK_SL_NS4_8TiledMMAINS4_8MMA_AtomIJNS4_4SM904GMMA31MMA_64x128x32_F32E4M3E4M3_SS_TNILNSP_7ScaleInE1ELSR_1EEEEEENS4_6LayoutISD_NS5_IJSC_NSA_ILi0EEESV_EEEEENS5_IJNS4_10UnderscoreESY_SY_EEEEENS4_13SM90_TMA_LOADENS4_14ComposedLayoutINS4_7SwizzleILi2ELi4ELi3EEENS4_18smem_ptr_flag_bitsILi8EEENSU_INS5_IJNSA_ILi8EEESI_EEENS5_IJSI_SC_EEEEEEEvNS4_8identityENS4_23SM90_TMA_LOAD_MULTICASTES1B_vS1C_EENS_8epilogue10collective6detail29Sm90TmaWarpSpecializedAdapterINS1G_15DefaultEpilogueISK_SL_SL_NS1F_6thread17LinearCombinationISK_Li1EffLNS1K_9ScaleType4KindE0ELNS_15FloatRoundStyleE2ESK_EENS1_15EpilogueDefaultEEEEEvvEEEEvNT_6ParamsE --------------------------
	.section	.nv.constant0._ZN7cutlass13device_kernelINS_4gemm6kernel13GemmUniversalIN4cute5tupleIJiiiiEEENS1_10collective13CollectiveMmaINS1_37MainloopSm90TmaGmmaWarpSpecializedFP8ILi7ENS5_IJNS4_1CILi2EEENSA_ILi1EEESC_EEENS1_35KernelTmaWarpSpecializedCooperativeEEENS5_IJNSA_ILi384EEENSA_ILi128EEENSA_ILi64EEEEEENS_12float_e4m3_tENS5_IJlSC_lEEESK_SL_NS4_8TiledMMAINS4_8MMA_AtomIJNS4_4SM904GMMA31MMA_64x128x32_F32E4M3E4M3_SS_TNILNSP_7ScaleInE1ELSR_1EEEEEENS4_6LayoutISD_NS5_IJSC_NSA_ILi0EEESV_EEEEENS5_IJNS4_10UnderscoreESY_SY_EEEEENS4_13SM90_TMA_LOADENS4_14ComposedLayoutINS4_7SwizzleILi2ELi4ELi3EEENS4_18smem_ptr_flag_bitsILi8EEENSU_INS5_IJNSA_ILi8EEESI_EEENS5_IJSI_SC_EEEEEEEvNS4_8identityENS4_23SM90_TMA_LOAD_MULTICASTES1B_vS1C_EENS_8epilogue10collective6detail29Sm90TmaWarpSpecializedAdapterINS1G_15DefaultEpilogueISK_SL_SL_NS1F_6thread17LinearCombinationISK_Li1EffLNS1K_9ScaleType4KindE0ELNS_15FloatRoundStyleE2ESK_EENS1_15EpilogueDefaultEEEEEvvEEEEvNT_6ParamsE,"a",@progbits
	.sectionflags	@""
	.align	4
.nv.constant0._ZN7cutlass13device_kernelINS_4gemm6kernel13GemmUniversalIN4cute5tupleIJiiiiEEENS1_10collective13CollectiveMmaINS1_37MainloopSm90TmaGmmaWarpSpecializedFP8ILi7ENS5_IJNS4_1CILi2EEENSA_ILi1EEESC_EEENS1_35KernelTmaWarpSpecializedCooperativeEEENS5_IJNSA_ILi384EEENSA_ILi128EEENSA_ILi64EEEEEENS_12float_e4m3_tENS5_IJlSC_lEEESK_SL_NS4_8TiledMMAINS4_8MMA_AtomIJNS4_4SM904GMMA31MMA_64x128x32_F32E4M3E4M3_SS_TNILNSP_7ScaleInE1ELSR_1EEEEEENS4_6LayoutISD_NS5_IJSC_NSA_ILi0EEESV_EEEEENS5_IJNS4_10UnderscoreESY_SY_EEEEENS4_13SM90_TMA_LOADENS4_14ComposedLayoutINS4_7SwizzleILi2ELi4ELi3EEENS4_18smem_ptr_flag_bitsILi8EEENSU_INS5_IJNSA_ILi8EEESI_EEENS5_IJSI_SC_EEEEEEEvNS4_8identityENS4_23SM90_TMA_LOAD_MULTICASTES1B_vS1C_EENS_8epilogue10collective6detail29Sm90TmaWarpSpecializedAdapterINS1G_15DefaultEpilogueISK_SL_SL_NS1F_6thread17LinearCombinationISK_Li1EffLNS1K_9ScaleType4KindE0ELNS_15FloatRoundStyleE2ESK_EENS1_15EpilogueDefaultEEEEEvvEEEEvNT_6ParamsE:
	.zero		1664


//--------------------- SYMBOLS --------------------------

	.type		.nv.reservedSmem.offset0,@object
	.size		.nv.reservedSmem.offset0,0x4
